//
// Generated by NVIDIA NVVM Compiler
//
// Compiler Build ID: CL-36424714
// Cuda compilation tools, release 13.0, V13.0.88
// Based on NVVM 20.0.0
//

.version 9.0
.target sm_100
.address_size 64

	// .globl	_Z19assignHeterogeneityP6cellGsPf
.func  (.param .b64 func_retval0) __internal_accurate_pow
(
	.param .b64 __internal_accurate_pow_param_0,
	.param .b64 __internal_accurate_pow_param_1
)
;
.global .align 4 .b8 precalc_xorwow_matrix[102400];
.global .align 4 .b8 precalc_xorwow_offset_matrix[102400];
.global .align 4 .b8 mrg32k3aM1[2304];
.global .align 4 .b8 mrg32k3aM2[2304];
.global .align 4 .b8 mrg32k3aM1SubSeq[2016];
.global .align 4 .b8 mrg32k3aM2SubSeq[2016];
.global .align 4 .b8 mrg32k3aM1Seq[2304];
.global .align 4 .b8 mrg32k3aM2Seq[2304];
.const .align 8 .b8 __cr_lgamma_table[72];

.visible .entry _Z19assignHeterogeneityP6cellGsPf(
	.param .u64 .ptr .align 1 _Z19assignHeterogeneityP6cellGsPf_param_0,
	.param .u64 .ptr .align 1 _Z19assignHeterogeneityP6cellGsPf_param_1
)
{
	.reg .b32 	%r<5>;
	.reg .b32 	%f<13>;
	.reg .b64 	%rd<9>;
	.reg .b64 	%fd<13>;

	ld.param.u64 	%rd1, [_Z19assignHeterogeneityP6cellGsPf_param_0];
	ld.param.u64 	%rd2, [_Z19assignHeterogeneityP6cellGsPf_param_1];
	cvta.to.global.u64 	%rd3, %rd1;
	cvta.to.global.u64 	%rd4, %rd2;
	mov.u32 	%r1, %ctaid.x;
	mov.u32 	%r2, %ntid.x;
	mov.u32 	%r3, %tid.x;
	mad.lo.s32 	%r4, %r1, %r2, %r3;
	mul.wide.s32 	%rd5, %r4, 4;
	add.s64 	%rd6, %rd4, %rd5;
	ld.global.f32 	%f1, [%rd6];
	cvt.f64.f32 	%fd1, %f1;
	mul.wide.s32 	%rd7, %r4, 96;
	add.s64 	%rd8, %rd3, %rd7;
	st.global.f64 	[%rd8], %fd1;
	ld.global.f32 	%f2, [%rd6+10000];
	cvt.f64.f32 	%fd2, %f2;
	st.global.f64 	[%rd8+8], %fd2;
	ld.global.f32 	%f3, [%rd6+20000];
	cvt.f64.f32 	%fd3, %f3;
	st.global.f64 	[%rd8+40], %fd3;
	ld.global.f32 	%f4, [%rd6+30000];
	cvt.f64.f32 	%fd4, %f4;
	st.global.f64 	[%rd8+16], %fd4;
	ld.global.f32 	%f5, [%rd6+40000];
	cvt.f64.f32 	%fd5, %f5;
	st.global.f64 	[%rd8+24], %fd5;
	ld.global.f32 	%f6, [%rd6+50000];
	cvt.f64.f32 	%fd6, %f6;
	st.global.f64 	[%rd8+32], %fd6;
	ld.global.f32 	%f7, [%rd6+60000];
	cvt.f64.f32 	%fd7, %f7;
	st.global.f64 	[%rd8+48], %fd7;
	ld.global.f32 	%f8, [%rd6+70000];
	cvt.f64.f32 	%fd8, %f8;
	st.global.f64 	[%rd8+56], %fd8;
	ld.global.f32 	%f9, [%rd6+80000];
	cvt.f64.f32 	%fd9, %f9;
	st.global.f64 	[%rd8+64], %fd9;
	ld.global.f32 	%f10, [%rd6+90000];
	cvt.f64.f32 	%fd10, %f10;
	st.global.f64 	[%rd8+72], %fd10;
	ld.global.f32 	%f11, [%rd6+100000];
	cvt.f64.f32 	%fd11, %f11;
	st.global.f64 	[%rd8+80], %fd11;
	ld.global.f32 	%f12, [%rd6+110000];
	cvt.f64.f32 	%fd12, %f12;
	st.global.f64 	[%rd8+88], %fd12;
	ret;

}
	// .globl	_Z17initialConditionsP4cellPf
.visible .entry _Z17initialConditionsP4cellPf(
	.param .u64 .ptr .align 1 _Z17initialConditionsP4cellPf_param_0,
	.param .u64 .ptr .align 1 _Z17initialConditionsP4cellPf_param_1
)
{
	.reg .b32 	%r<5>;
	.reg .b32 	%f<30>;
	.reg .b64 	%rd<9>;
	.reg .b64 	%fd<30>;

	ld.param.u64 	%rd1, [_Z17initialConditionsP4cellPf_param_0];
	ld.param.u64 	%rd2, [_Z17initialConditionsP4cellPf_param_1];
	cvta.to.global.u64 	%rd3, %rd1;
	cvta.to.global.u64 	%rd4, %rd2;
	mov.u32 	%r1, %ctaid.x;
	mov.u32 	%r2, %ntid.x;
	mov.u32 	%r3, %tid.x;
	mad.lo.s32 	%r4, %r1, %r2, %r3;
	mul.wide.s32 	%rd5, %r4, 4;
	add.s64 	%rd6, %rd4, %rd5;
	ld.global.f32 	%f1, [%rd6];
	cvt.f64.f32 	%fd1, %f1;
	mul.wide.s32 	%rd7, %r4, 232;
	add.s64 	%rd8, %rd3, %rd7;
	st.global.f64 	[%rd8+8], %fd1;
	ld.global.f32 	%f2, [%rd6+10000];
	cvt.f64.f32 	%fd2, %f2;
	st.global.f64 	[%rd8+16], %fd2;
	ld.global.f32 	%f3, [%rd6+20000];
	cvt.f64.f32 	%fd3, %f3;
	st.global.f64 	[%rd8], %fd3;
	ld.global.f32 	%f4, [%rd6+30000];
	cvt.f64.f32 	%fd4, %f4;
	st.global.f64 	[%rd8+24], %fd4;
	ld.global.f32 	%f5, [%rd6+40000];
	cvt.f64.f32 	%fd5, %f5;
	st.global.f64 	[%rd8+32], %fd5;
	ld.global.f32 	%f6, [%rd6+50000];
	cvt.f64.f32 	%fd6, %f6;
	st.global.f64 	[%rd8+40], %fd6;
	ld.global.f32 	%f7, [%rd6+60000];
	cvt.f64.f32 	%fd7, %f7;
	st.global.f64 	[%rd8+48], %fd7;
	ld.global.f32 	%f8, [%rd6+70000];
	cvt.f64.f32 	%fd8, %f8;
	st.global.f64 	[%rd8+56], %fd8;
	ld.global.f32 	%f9, [%rd6+80000];
	cvt.f64.f32 	%fd9, %f9;
	st.global.f64 	[%rd8+64], %fd9;
	ld.global.f32 	%f10, [%rd6+90000];
	cvt.f64.f32 	%fd10, %f10;
	st.global.f64 	[%rd8+72], %fd10;
	ld.global.f32 	%f11, [%rd6+100000];
	cvt.f64.f32 	%fd11, %f11;
	st.global.f64 	[%rd8+80], %fd11;
	ld.global.f32 	%f12, [%rd6+110000];
	cvt.f64.f32 	%fd12, %f12;
	st.global.f64 	[%rd8+88], %fd12;
	ld.global.f32 	%f13, [%rd6+120000];
	cvt.f64.f32 	%fd13, %f13;
	st.global.f64 	[%rd8+96], %fd13;
	ld.global.f32 	%f14, [%rd6+130000];
	cvt.f64.f32 	%fd14, %f14;
	st.global.f64 	[%rd8+104], %fd14;
	ld.global.f32 	%f15, [%rd6+140000];
	cvt.f64.f32 	%fd15, %f15;
	st.global.f64 	[%rd8+112], %fd15;
	ld.global.f32 	%f16, [%rd6+150000];
	cvt.f64.f32 	%fd16, %f16;
	st.global.f64 	[%rd8+120], %fd16;
	ld.global.f32 	%f17, [%rd6+160000];
	cvt.f64.f32 	%fd17, %f17;
	st.global.f64 	[%rd8+128], %fd17;
	ld.global.f32 	%f18, [%rd6+170000];
	cvt.f64.f32 	%fd18, %f18;
	st.global.f64 	[%rd8+136], %fd18;
	ld.global.f32 	%f19, [%rd6+180000];
	cvt.f64.f32 	%fd19, %f19;
	st.global.f64 	[%rd8+144], %fd19;
	ld.global.f32 	%f20, [%rd6+190000];
	cvt.f64.f32 	%fd20, %f20;
	st.global.f64 	[%rd8+152], %fd20;
	ld.global.f32 	%f21, [%rd6+200000];
	cvt.f64.f32 	%fd21, %f21;
	st.global.f64 	[%rd8+160], %fd21;
	ld.global.f32 	%f22, [%rd6+210000];
	cvt.f64.f32 	%fd22, %f22;
	st.global.f64 	[%rd8+168], %fd22;
	ld.global.f32 	%f23, [%rd6+220000];
	cvt.f64.f32 	%fd23, %f23;
	st.global.f64 	[%rd8+176], %fd23;
	ld.global.f32 	%f24, [%rd6+230000];
	cvt.f64.f32 	%fd24, %f24;
	st.global.f64 	[%rd8+184], %fd24;
	ld.global.f32 	%f25, [%rd6+240000];
	cvt.f64.f32 	%fd25, %f25;
	st.global.f64 	[%rd8+192], %fd25;
	ld.global.f32 	%f26, [%rd6+250000];
	cvt.f64.f32 	%fd26, %f26;
	st.global.f64 	[%rd8+200], %fd26;
	ld.global.f32 	%f27, [%rd6+260000];
	cvt.f64.f32 	%fd27, %f27;
	st.global.f64 	[%rd8+208], %fd27;
	ld.global.f32 	%f28, [%rd6+270000];
	cvt.f64.f32 	%fd28, %f28;
	st.global.f64 	[%rd8+216], %fd28;
	ld.global.f32 	%f29, [%rd6+280000];
	cvt.f64.f32 	%fd29, %f29;
	st.global.f64 	[%rd8+224], %fd29;
	ret;

}
	// .globl	_Z12computeStateP4cellPddS0_P6cellGs
.visible .entry _Z12computeStateP4cellPddS0_P6cellGs(
	.param .u64 .ptr .align 1 _Z12computeStateP4cellPddS0_P6cellGs_param_0,
	.param .u64 .ptr .align 1 _Z12computeStateP4cellPddS0_P6cellGs_param_1,
	.param .f64 _Z12computeStateP4cellPddS0_P6cellGs_param_2,
	.param .u64 .ptr .align 1 _Z12computeStateP4cellPddS0_P6cellGs_param_3,
	.param .u64 .ptr .align 1 _Z12computeStateP4cellPddS0_P6cellGs_param_4
)
{
	.reg .pred 	%p<306>;
	.reg .b32 	%r<944>;
	.reg .b32 	%f<91>;
	.reg .b64 	%rd<19>;
	.reg .b64 	%fd<1943>;

	ld.param.u64 	%rd3, [_Z12computeStateP4cellPddS0_P6cellGs_param_0];
	ld.param.u64 	%rd4, [_Z12computeStateP4cellPddS0_P6cellGs_param_1];
	ld.param.f64 	%fd424, [_Z12computeStateP4cellPddS0_P6cellGs_param_2];
	ld.param.u64 	%rd6, [_Z12computeStateP4cellPddS0_P6cellGs_param_4];
	cvta.to.global.u64 	%rd7, %rd6;
	mov.u32 	%r178, %ctaid.x;
	mov.u32 	%r179, %ntid.x;
	mov.u32 	%r180, %tid.x;
	mad.lo.s32 	%r1, %r178, %r179, %r180;
	mul.wide.s32 	%rd8, %r1, 96;
	add.s64 	%rd9, %rd7, %rd8;
	ld.global.f64 	%fd1, [%rd9];
	ld.global.f64 	%fd2, [%rd9+8];
	ld.global.f64 	%fd3, [%rd9+16];
	ld.global.f64 	%fd4, [%rd9+24];
	ld.global.f64 	%fd5, [%rd9+32];
	ld.global.f64 	%fd6, [%rd9+40];
	ld.global.f64 	%fd7, [%rd9+48];
	ld.global.f64 	%fd8, [%rd9+56];
	ld.global.f64 	%fd9, [%rd9+64];
	ld.global.f64 	%fd10, [%rd9+72];
	ld.global.f64 	%fd11, [%rd9+80];
	ld.global.f64 	%fd12, [%rd9+88];
	mov.f64 	%fd1865, 0d3FA3BFA2608C6F2E;
	{
	.reg .b32 %temp; 
	mov.b64 	{%temp, %r932}, %fd1865;
	}
	{
	.reg .b32 %temp; 
	mov.b64 	{%r933, %temp}, %fd1865;
	}
	setp.gt.s32 	%p1, %r932, 1048575;
	mov.b32 	%r934, -1023;
	@%p1 bra 	$L__BB2_2;
	mov.f64 	%fd1865, 0d4303BFA2608C6F2E;
	{
	.reg .b32 %temp; 
	mov.b64 	{%temp, %r932}, %fd1865;
	}
	{
	.reg .b32 %temp; 
	mov.b64 	{%r933, %temp}, %fd1865;
	}
	mov.b32 	%r934, -1077;
$L__BB2_2:
	add.s32 	%r182, %r932, -1;
	setp.gt.u32 	%p2, %r182, 2146435070;
	@%p2 bra 	$L__BB2_6;
	shr.u32 	%r185, %r932, 20;
	add.s32 	%r935, %r934, %r185;
	and.b32  	%r186, %r932, 1048575;
	or.b32  	%r187, %r186, 1072693248;
	mov.b64 	%fd1866, {%r933, %r187};
	setp.lt.u32 	%p4, %r187, 1073127583;
	@%p4 bra 	$L__BB2_5;
	{
	.reg .b32 %temp; 
	mov.b64 	{%r188, %temp}, %fd1866;
	}
	{
	.reg .b32 %temp; 
	mov.b64 	{%temp, %r189}, %fd1866;
	}
	add.s32 	%r190, %r189, -1048576;
	mov.b64 	%fd1866, {%r188, %r190};
	add.s32 	%r935, %r935, 1;
$L__BB2_5:
	add.f64 	%fd428, %fd1866, 0dBFF0000000000000;
	add.f64 	%fd429, %fd1866, 0d3FF0000000000000;
	rcp.approx.ftz.f64 	%fd430, %fd429;
	neg.f64 	%fd431, %fd429;
	fma.rn.f64 	%fd432, %fd431, %fd430, 0d3FF0000000000000;
	fma.rn.f64 	%fd433, %fd432, %fd432, %fd432;
	fma.rn.f64 	%fd434, %fd433, %fd430, %fd430;
	mul.f64 	%fd435, %fd428, %fd434;
	fma.rn.f64 	%fd436, %fd428, %fd434, %fd435;
	mul.f64 	%fd437, %fd436, %fd436;
	fma.rn.f64 	%fd438, %fd437, 0d3EB1380B3AE80F1E, 0d3ED0EE258B7A8B04;
	fma.rn.f64 	%fd439, %fd438, %fd437, 0d3EF3B2669F02676F;
	fma.rn.f64 	%fd440, %fd439, %fd437, 0d3F1745CBA9AB0956;
	fma.rn.f64 	%fd441, %fd440, %fd437, 0d3F3C71C72D1B5154;
	fma.rn.f64 	%fd442, %fd441, %fd437, 0d3F624924923BE72D;
	fma.rn.f64 	%fd443, %fd442, %fd437, 0d3F8999999999A3C4;
	fma.rn.f64 	%fd444, %fd443, %fd437, 0d3FB5555555555554;
	sub.f64 	%fd445, %fd428, %fd436;
	add.f64 	%fd446, %fd445, %fd445;
	neg.f64 	%fd447, %fd436;
	fma.rn.f64 	%fd448, %fd447, %fd428, %fd446;
	mul.f64 	%fd449, %fd434, %fd448;
	mul.f64 	%fd450, %fd437, %fd444;
	fma.rn.f64 	%fd451, %fd450, %fd436, %fd449;
	xor.b32  	%r191, %r935, -2147483648;
	mov.b32 	%r192, 1127219200;
	mov.b64 	%fd452, {%r191, %r192};
	mov.b32 	%r193, -2147483648;
	mov.b64 	%fd453, {%r193, %r192};
	sub.f64 	%fd454, %fd452, %fd453;
	fma.rn.f64 	%fd455, %fd454, 0d3FE62E42FEFA39EF, %fd436;
	fma.rn.f64 	%fd456, %fd454, 0dBFE62E42FEFA39EF, %fd455;
	sub.f64 	%fd457, %fd456, %fd436;
	sub.f64 	%fd458, %fd451, %fd457;
	fma.rn.f64 	%fd459, %fd454, 0d3C7ABC9E3B39803F, %fd458;
	add.f64 	%fd1867, %fd455, %fd459;
	bra.uni 	$L__BB2_7;
$L__BB2_6:
	fma.rn.f64 	%fd427, %fd1865, 0d7FF0000000000000, 0d7FF0000000000000;
	{
	.reg .b32 %temp; 
	mov.b64 	{%temp, %r183}, %fd1865;
	}
	and.b32  	%r184, %r183, 2147483647;
	setp.eq.s32 	%p3, %r184, 0;
	selp.f64 	%fd1867, 0dFFF0000000000000, %fd427, %p3;
$L__BB2_7:
	mul.f64 	%fd460, %fd2, 0d4040000000000000;
	cvta.to.global.u64 	%rd10, %rd3;
	mul.wide.s32 	%rd11, %r1, 232;
	add.s64 	%rd1, %rd10, %rd11;
	ld.global.f64 	%fd20, [%rd1];
	fma.rn.f64 	%fd21, %fd1867, 0dC03AB9FF2B5F4B1B, %fd20;
	mul.f64 	%fd461, %fd460, %fd21;
	ld.global.f64 	%fd462, [%rd1+8];
	mul.f64 	%fd463, %fd462, %fd461;
	ld.global.f64 	%fd464, [%rd1+16];
	mul.f64 	%fd22, %fd464, %fd463;
	mul.f64 	%fd465, %fd1, 0d4040000000000000;
	mul.f64 	%fd466, %fd465, %fd21;
	mul.f64 	%fd23, %fd464, %fd466;
	add.f64 	%fd467, %fd20, 0d4046000000000000;
	mul.f64 	%fd24, %fd467, 0dBFB47AE147AE147B;
	fma.rn.f64 	%fd468, %fd24, 0d3FF71547652B82FE, 0d4338000000000000;
	{
	.reg .b32 %temp; 
	mov.b64 	{%r12, %temp}, %fd468;
	}
	mov.f64 	%fd469, 0dC338000000000000;
	add.rn.f64 	%fd470, %fd468, %fd469;
	fma.rn.f64 	%fd471, %fd470, 0dBFE62E42FEFA39EF, %fd24;
	fma.rn.f64 	%fd472, %fd470, 0dBC7ABC9E3B39803F, %fd471;
	fma.rn.f64 	%fd473, %fd472, 0d3E5ADE1569CE2BDF, 0d3E928AF3FCA213EA;
	fma.rn.f64 	%fd474, %fd473, %fd472, 0d3EC71DEE62401315;
	fma.rn.f64 	%fd475, %fd474, %fd472, 0d3EFA01997C89EB71;
	fma.rn.f64 	%fd476, %fd475, %fd472, 0d3F2A01A014761F65;
	fma.rn.f64 	%fd477, %fd476, %fd472, 0d3F56C16C1852B7AF;
	fma.rn.f64 	%fd478, %fd477, %fd472, 0d3F81111111122322;
	fma.rn.f64 	%fd479, %fd478, %fd472, 0d3FA55555555502A1;
	fma.rn.f64 	%fd480, %fd479, %fd472, 0d3FC5555555555511;
	fma.rn.f64 	%fd481, %fd480, %fd472, 0d3FE000000000000B;
	fma.rn.f64 	%fd482, %fd481, %fd472, 0d3FF0000000000000;
	fma.rn.f64 	%fd483, %fd482, %fd472, 0d3FF0000000000000;
	{
	.reg .b32 %temp; 
	mov.b64 	{%r13, %temp}, %fd483;
	}
	{
	.reg .b32 %temp; 
	mov.b64 	{%temp, %r14}, %fd483;
	}
	shl.b32 	%r194, %r12, 20;
	add.s32 	%r195, %r194, %r14;
	mov.b64 	%fd1868, {%r13, %r195};
	{
	.reg .b32 %temp; 
	mov.b64 	{%temp, %r196}, %fd24;
	}
	mov.b32 	%f46, %r196;
	abs.f32 	%f1, %f46;
	setp.lt.f32 	%p5, %f1, 0f4086232B;
	@%p5 bra 	$L__BB2_10;
	setp.lt.f64 	%p6, %fd24, 0d0000000000000000;
	add.f64 	%fd484, %fd24, 0d7FF0000000000000;
	selp.f64 	%fd1868, 0d0000000000000000, %fd484, %p6;
	setp.geu.f32 	%p7, %f1, 0f40874800;
	@%p7 bra 	$L__BB2_10;
	shr.u32 	%r197, %r12, 31;
	add.s32 	%r198, %r12, %r197;
	shr.s32 	%r199, %r198, 1;
	shl.b32 	%r200, %r199, 20;
	add.s32 	%r201, %r14, %r200;
	mov.b64 	%fd485, {%r13, %r201};
	sub.s32 	%r202, %r12, %r199;
	shl.b32 	%r203, %r202, 20;
	add.s32 	%r204, %r203, 1072693248;
	mov.b32 	%r205, 0;
	mov.b64 	%fd486, {%r205, %r204};
	mul.f64 	%fd1868, %fd486, %fd485;
$L__BB2_10:
	add.f64 	%fd487, %fd20, 0d4046F70A3D70A3D7;
	mul.f64 	%fd29, %fd487, 0d3FB999999999999A;
	fma.rn.f64 	%fd488, %fd29, 0d3FF71547652B82FE, 0d4338000000000000;
	{
	.reg .b32 %temp; 
	mov.b64 	{%r15, %temp}, %fd488;
	}
	mov.f64 	%fd489, 0dC338000000000000;
	add.rn.f64 	%fd490, %fd488, %fd489;
	fma.rn.f64 	%fd491, %fd490, 0dBFE62E42FEFA39EF, %fd29;
	fma.rn.f64 	%fd492, %fd490, 0dBC7ABC9E3B39803F, %fd491;
	fma.rn.f64 	%fd493, %fd492, 0d3E5ADE1569CE2BDF, 0d3E928AF3FCA213EA;
	fma.rn.f64 	%fd494, %fd493, %fd492, 0d3EC71DEE62401315;
	fma.rn.f64 	%fd495, %fd494, %fd492, 0d3EFA01997C89EB71;
	fma.rn.f64 	%fd496, %fd495, %fd492, 0d3F2A01A014761F65;
	fma.rn.f64 	%fd497, %fd496, %fd492, 0d3F56C16C1852B7AF;
	fma.rn.f64 	%fd498, %fd497, %fd492, 0d3F81111111122322;
	fma.rn.f64 	%fd499, %fd498, %fd492, 0d3FA55555555502A1;
	fma.rn.f64 	%fd500, %fd499, %fd492, 0d3FC5555555555511;
	fma.rn.f64 	%fd501, %fd500, %fd492, 0d3FE000000000000B;
	fma.rn.f64 	%fd502, %fd501, %fd492, 0d3FF0000000000000;
	fma.rn.f64 	%fd503, %fd502, %fd492, 0d3FF0000000000000;
	{
	.reg .b32 %temp; 
	mov.b64 	{%r16, %temp}, %fd503;
	}
	{
	.reg .b32 %temp; 
	mov.b64 	{%temp, %r17}, %fd503;
	}
	shl.b32 	%r206, %r15, 20;
	add.s32 	%r207, %r206, %r17;
	mov.b64 	%fd1869, {%r16, %r207};
	{
	.reg .b32 %temp; 
	mov.b64 	{%temp, %r208}, %fd29;
	}
	mov.b32 	%f47, %r208;
	abs.f32 	%f2, %f47;
	setp.lt.f32 	%p8, %f2, 0f4086232B;
	@%p8 bra 	$L__BB2_13;
	setp.lt.f64 	%p9, %fd29, 0d0000000000000000;
	add.f64 	%fd504, %fd29, 0d7FF0000000000000;
	selp.f64 	%fd1869, 0d0000000000000000, %fd504, %p9;
	setp.geu.f32 	%p10, %f2, 0f40874800;
	@%p10 bra 	$L__BB2_13;
	shr.u32 	%r209, %r15, 31;
	add.s32 	%r210, %r15, %r209;
	shr.s32 	%r211, %r210, 1;
	shl.b32 	%r212, %r211, 20;
	add.s32 	%r213, %r17, %r212;
	mov.b64 	%fd505, {%r16, %r213};
	sub.s32 	%r214, %r15, %r211;
	shl.b32 	%r215, %r214, 20;
	add.s32 	%r216, %r215, 1072693248;
	mov.b32 	%r217, 0;
	mov.b64 	%fd506, {%r217, %r216};
	mul.f64 	%fd1869, %fd506, %fd505;
$L__BB2_13:
	mul.f64 	%fd507, %fd1869, 0d3FB0A3D70A3D70A4;
	fma.rn.f64 	%fd34, %fd1868, 0d3FE23D70A3D70A3D, %fd507;
	add.f64 	%fd508, %fd20, 0d403E9C28F5C28F5C;
	mul.f64 	%fd35, %fd508, 0d3FB70A3D70A3D70A;
	fma.rn.f64 	%fd509, %fd35, 0d3FF71547652B82FE, 0d4338000000000000;
	{
	.reg .b32 %temp; 
	mov.b64 	{%r18, %temp}, %fd509;
	}
	mov.f64 	%fd510, 0dC338000000000000;
	add.rn.f64 	%fd511, %fd509, %fd510;
	fma.rn.f64 	%fd512, %fd511, 0dBFE62E42FEFA39EF, %fd35;
	fma.rn.f64 	%fd513, %fd511, 0dBC7ABC9E3B39803F, %fd512;
	fma.rn.f64 	%fd514, %fd513, 0d3E5ADE1569CE2BDF, 0d3E928AF3FCA213EA;
	fma.rn.f64 	%fd515, %fd514, %fd513, 0d3EC71DEE62401315;
	fma.rn.f64 	%fd516, %fd515, %fd513, 0d3EFA01997C89EB71;
	fma.rn.f64 	%fd517, %fd516, %fd513, 0d3F2A01A014761F65;
	fma.rn.f64 	%fd518, %fd517, %fd513, 0d3F56C16C1852B7AF;
	fma.rn.f64 	%fd519, %fd518, %fd513, 0d3F81111111122322;
	fma.rn.f64 	%fd520, %fd519, %fd513, 0d3FA55555555502A1;
	fma.rn.f64 	%fd521, %fd520, %fd513, 0d3FC5555555555511;
	fma.rn.f64 	%fd522, %fd521, %fd513, 0d3FE000000000000B;
	fma.rn.f64 	%fd523, %fd522, %fd513, 0d3FF0000000000000;
	fma.rn.f64 	%fd524, %fd523, %fd513, 0d3FF0000000000000;
	{
	.reg .b32 %temp; 
	mov.b64 	{%r19, %temp}, %fd524;
	}
	{
	.reg .b32 %temp; 
	mov.b64 	{%temp, %r20}, %fd524;
	}
	shl.b32 	%r218, %r18, 20;
	add.s32 	%r219, %r218, %r20;
	mov.b64 	%fd1870, {%r19, %r219};
	{
	.reg .b32 %temp; 
	mov.b64 	{%temp, %r220}, %fd35;
	}
	mov.b32 	%f48, %r220;
	abs.f32 	%f3, %f48;
	setp.lt.f32 	%p11, %f3, 0f4086232B;
	@%p11 bra 	$L__BB2_16;
	setp.lt.f64 	%p12, %fd35, 0d0000000000000000;
	add.f64 	%fd525, %fd35, 0d7FF0000000000000;
	selp.f64 	%fd1870, 0d0000000000000000, %fd525, %p12;
	setp.geu.f32 	%p13, %f3, 0f40874800;
	@%p13 bra 	$L__BB2_16;
	shr.u32 	%r221, %r18, 31;
	add.s32 	%r222, %r18, %r221;
	shr.s32 	%r223, %r222, 1;
	shl.b32 	%r224, %r223, 20;
	add.s32 	%r225, %r20, %r224;
	mov.b64 	%fd526, {%r19, %r225};
	sub.s32 	%r226, %r18, %r223;
	shl.b32 	%r227, %r226, 20;
	add.s32 	%r228, %r227, 1072693248;
	mov.b32 	%r229, 0;
	mov.b64 	%fd527, {%r229, %r228};
	mul.f64 	%fd1870, %fd527, %fd526;
$L__BB2_16:
	add.f64 	%fd528, %fd20, 0d4037D70A3D70A3D7;
	mul.f64 	%fd40, %fd528, 0dBFBEB851EB851EB8;
	fma.rn.f64 	%fd529, %fd40, 0d3FF71547652B82FE, 0d4338000000000000;
	{
	.reg .b32 %temp; 
	mov.b64 	{%r21, %temp}, %fd529;
	}
	mov.f64 	%fd530, 0dC338000000000000;
	add.rn.f64 	%fd531, %fd529, %fd530;
	fma.rn.f64 	%fd532, %fd531, 0dBFE62E42FEFA39EF, %fd40;
	fma.rn.f64 	%fd533, %fd531, 0dBC7ABC9E3B39803F, %fd532;
	fma.rn.f64 	%fd534, %fd533, 0d3E5ADE1569CE2BDF, 0d3E928AF3FCA213EA;
	fma.rn.f64 	%fd535, %fd534, %fd533, 0d3EC71DEE62401315;
	fma.rn.f64 	%fd536, %fd535, %fd533, 0d3EFA01997C89EB71;
	fma.rn.f64 	%fd537, %fd536, %fd533, 0d3F2A01A014761F65;
	fma.rn.f64 	%fd538, %fd537, %fd533, 0d3F56C16C1852B7AF;
	fma.rn.f64 	%fd539, %fd538, %fd533, 0d3F81111111122322;
	fma.rn.f64 	%fd540, %fd539, %fd533, 0d3FA55555555502A1;
	fma.rn.f64 	%fd541, %fd540, %fd533, 0d3FC5555555555511;
	fma.rn.f64 	%fd542, %fd541, %fd533, 0d3FE000000000000B;
	fma.rn.f64 	%fd543, %fd542, %fd533, 0d3FF0000000000000;
	fma.rn.f64 	%fd544, %fd543, %fd533, 0d3FF0000000000000;
	{
	.reg .b32 %temp; 
	mov.b64 	{%r22, %temp}, %fd544;
	}
	{
	.reg .b32 %temp; 
	mov.b64 	{%temp, %r23}, %fd544;
	}
	shl.b32 	%r230, %r21, 20;
	add.s32 	%r231, %r230, %r23;
	mov.b64 	%fd1871, {%r22, %r231};
	{
	.reg .b32 %temp; 
	mov.b64 	{%temp, %r232}, %fd40;
	}
	mov.b32 	%f49, %r232;
	abs.f32 	%f4, %f49;
	setp.lt.f32 	%p14, %f4, 0f4086232B;
	@%p14 bra 	$L__BB2_19;
	setp.lt.f64 	%p15, %fd40, 0d0000000000000000;
	add.f64 	%fd545, %fd40, 0d7FF0000000000000;
	selp.f64 	%fd1871, 0d0000000000000000, %fd545, %p15;
	setp.geu.f32 	%p16, %f4, 0f40874800;
	@%p16 bra 	$L__BB2_19;
	shr.u32 	%r233, %r21, 31;
	add.s32 	%r234, %r21, %r233;
	shr.s32 	%r235, %r234, 1;
	shl.b32 	%r236, %r235, 20;
	add.s32 	%r237, %r23, %r236;
	mov.b64 	%fd546, {%r22, %r237};
	sub.s32 	%r238, %r21, %r235;
	shl.b32 	%r239, %r238, 20;
	add.s32 	%r240, %r239, 1072693248;
	mov.b32 	%r241, 0;
	mov.b64 	%fd547, {%r241, %r240};
	mul.f64 	%fd1871, %fd547, %fd546;
$L__BB2_19:
	mul.f64 	%fd549, %fd1871, 0d3FD79DB22D0E5604;
	fma.rn.f64 	%fd45, %fd1870, 0d3FF0978D4FDF3B64, %fd549;
	mul.f64 	%fd550, %fd6, 0d3FE6666666666666;
	mul.f64 	%fd551, %fd550, 0d4040000000000000;
	add.f64 	%fd46, %fd20, 0dC046800000000000;
	mul.f64 	%fd552, %fd551, %fd46;
	ld.global.f64 	%fd553, [%rd1+104];
	mul.f64 	%fd554, %fd553, %fd552;
	ld.global.f64 	%fd555, [%rd1+120];
	mul.f64 	%fd556, %fd555, %fd554;
	ld.global.f64 	%fd557, [%rd1+112];
	mul.f64 	%fd47, %fd557, %fd556;
	mul.f64 	%fd558, %fd3, 0d4040000000000000;
	mul.f64 	%fd559, %fd558, %fd46;
	ld.global.f64 	%fd560, [%rd1+128];
	mul.f64 	%fd561, %fd560, %fd559;
	ld.global.f64 	%fd562, [%rd1+136];
	mul.f64 	%fd48, %fd562, %fd561;
	mov.f64 	%fd1872, 0d402C000000000000;
	{
	.reg .b32 %temp; 
	mov.b64 	{%temp, %r936}, %fd1872;
	}
	{
	.reg .b32 %temp; 
	mov.b64 	{%r937, %temp}, %fd1872;
	}
	setp.gt.s32 	%p17, %r936, 1048575;
	mov.b32 	%r938, -1023;
	@%p17 bra 	$L__BB2_21;
	mov.f64 	%fd1872, 0d438C000000000000;
	{
	.reg .b32 %temp; 
	mov.b64 	{%temp, %r936}, %fd1872;
	}
	{
	.reg .b32 %temp; 
	mov.b64 	{%r937, %temp}, %fd1872;
	}
	mov.b32 	%r938, -1077;
$L__BB2_21:
	add.s32 	%r244, %r936, -1;
	setp.gt.u32 	%p18, %r244, 2146435070;
	@%p18 bra 	$L__BB2_25;
	shr.u32 	%r247, %r936, 20;
	add.s32 	%r939, %r938, %r247;
	and.b32  	%r248, %r936, 1048575;
	or.b32  	%r249, %r248, 1072693248;
	mov.b64 	%fd1873, {%r937, %r249};
	setp.lt.u32 	%p20, %r249, 1073127583;
	@%p20 bra 	$L__BB2_24;
	{
	.reg .b32 %temp; 
	mov.b64 	{%r250, %temp}, %fd1873;
	}
	{
	.reg .b32 %temp; 
	mov.b64 	{%temp, %r251}, %fd1873;
	}
	add.s32 	%r252, %r251, -1048576;
	mov.b64 	%fd1873, {%r250, %r252};
	add.s32 	%r939, %r939, 1;
$L__BB2_24:
	add.f64 	%fd565, %fd1873, 0dBFF0000000000000;
	add.f64 	%fd566, %fd1873, 0d3FF0000000000000;
	rcp.approx.ftz.f64 	%fd567, %fd566;
	neg.f64 	%fd568, %fd566;
	fma.rn.f64 	%fd569, %fd568, %fd567, 0d3FF0000000000000;
	fma.rn.f64 	%fd570, %fd569, %fd569, %fd569;
	fma.rn.f64 	%fd571, %fd570, %fd567, %fd567;
	mul.f64 	%fd572, %fd565, %fd571;
	fma.rn.f64 	%fd573, %fd565, %fd571, %fd572;
	mul.f64 	%fd574, %fd573, %fd573;
	fma.rn.f64 	%fd575, %fd574, 0d3EB1380B3AE80F1E, 0d3ED0EE258B7A8B04;
	fma.rn.f64 	%fd576, %fd575, %fd574, 0d3EF3B2669F02676F;
	fma.rn.f64 	%fd577, %fd576, %fd574, 0d3F1745CBA9AB0956;
	fma.rn.f64 	%fd578, %fd577, %fd574, 0d3F3C71C72D1B5154;
	fma.rn.f64 	%fd579, %fd578, %fd574, 0d3F624924923BE72D;
	fma.rn.f64 	%fd580, %fd579, %fd574, 0d3F8999999999A3C4;
	fma.rn.f64 	%fd581, %fd580, %fd574, 0d3FB5555555555554;
	sub.f64 	%fd582, %fd565, %fd573;
	add.f64 	%fd583, %fd582, %fd582;
	neg.f64 	%fd584, %fd573;
	fma.rn.f64 	%fd585, %fd584, %fd565, %fd583;
	mul.f64 	%fd586, %fd571, %fd585;
	mul.f64 	%fd587, %fd574, %fd581;
	fma.rn.f64 	%fd588, %fd587, %fd573, %fd586;
	xor.b32  	%r253, %r939, -2147483648;
	mov.b32 	%r254, 1127219200;
	mov.b64 	%fd589, {%r253, %r254};
	mov.b32 	%r255, -2147483648;
	mov.b64 	%fd590, {%r255, %r254};
	sub.f64 	%fd591, %fd589, %fd590;
	fma.rn.f64 	%fd592, %fd591, 0d3FE62E42FEFA39EF, %fd573;
	fma.rn.f64 	%fd593, %fd591, 0dBFE62E42FEFA39EF, %fd592;
	sub.f64 	%fd594, %fd593, %fd573;
	sub.f64 	%fd595, %fd588, %fd594;
	fma.rn.f64 	%fd596, %fd591, 0d3C7ABC9E3B39803F, %fd595;
	add.f64 	%fd1874, %fd592, %fd596;
	bra.uni 	$L__BB2_26;
$L__BB2_25:
	fma.rn.f64 	%fd564, %fd1872, 0d7FF0000000000000, 0d7FF0000000000000;
	{
	.reg .b32 %temp; 
	mov.b64 	{%temp, %r245}, %fd1872;
	}
	and.b32  	%r246, %r245, 2147483647;
	setp.eq.s32 	%p19, %r246, 0;
	selp.f64 	%fd1874, 0dFFF0000000000000, %fd564, %p19;
$L__BB2_26:
	fma.rn.f64 	%fd56, %fd1874, 0dC03AB9FF2B5F4B1B, %fd20;
	ld.global.f64 	%fd57, [%rd1+176];
	{
	.reg .b32 %temp; 
	mov.b64 	{%temp, %r34}, %fd57;
	}
	mov.f64 	%fd597, 0d4000000000000000;
	{
	.reg .b32 %temp; 
	mov.b64 	{%temp, %r256}, %fd597;
	}
	and.b32  	%r36, %r256, 2146435072;
	setp.eq.s32 	%p21, %r36, 1062207488;
	abs.f64 	%fd58, %fd57;
	{ // callseq 0, 0
	.param .b64 param0;
	st.param.f64 	[param0], %fd58;
	.param .b64 param1;
	st.param.f64 	[param1], 0d4000000000000000;
	.param .b64 retval0;
	call.uni (retval0), 
	__internal_accurate_pow, 
	(
	param0, 
	param1
	);
	ld.param.f64 	%fd598, [retval0];
	} // callseq 0
	setp.lt.s32 	%p22, %r34, 0;
	neg.f64 	%fd600, %fd598;
	selp.f64 	%fd601, %fd600, %fd598, %p21;
	selp.f64 	%fd1878, %fd601, %fd598, %p22;
	setp.neu.f64 	%p23, %fd57, 0d0000000000000000;
	mov.f64 	%fd1876, %fd1878;
	@%p23 bra 	$L__BB2_28;
	setp.eq.s32 	%p24, %r36, 1062207488;
	selp.b32 	%r257, %r34, 0, %p24;
	setp.lt.s32 	%p25, %r256, 0;
	or.b32  	%r258, %r257, 2146435072;
	selp.b32 	%r259, %r258, %r257, %p25;
	mov.b32 	%r260, 0;
	mov.b64 	%fd1876, {%r260, %r259};
$L__BB2_28:
	add.f64 	%fd602, %fd57, 0d4000000000000000;
	{
	.reg .b32 %temp; 
	mov.b64 	{%temp, %r261}, %fd602;
	}
	and.b32  	%r37, %r261, 2146435072;
	setp.ne.s32 	%p26, %r37, 2146435072;
	@%p26 bra 	$L__BB2_33;
	setp.num.f64 	%p27, %fd57, %fd57;
	@%p27 bra 	$L__BB2_31;
	mov.f64 	%fd603, 0d4000000000000000;
	add.rn.f64 	%fd1876, %fd57, %fd603;
	bra.uni 	$L__BB2_33;
$L__BB2_31:
	setp.neu.f64 	%p28, %fd58, 0d7FF0000000000000;
	@%p28 bra 	$L__BB2_33;
	setp.lt.s32 	%p29, %r34, 0;
	setp.eq.s32 	%p30, %r36, 1062207488;
	setp.lt.s32 	%p31, %r256, 0;
	selp.b32 	%r263, 0, 2146435072, %p31;
	and.b32  	%r264, %r256, 2147483647;
	setp.ne.s32 	%p32, %r264, 1071644672;
	or.b32  	%r265, %r263, -2147483648;
	selp.b32 	%r266, %r265, %r263, %p32;
	selp.b32 	%r267, %r266, %r263, %p30;
	selp.b32 	%r268, %r267, %r263, %p29;
	mov.b32 	%r269, 0;
	mov.b64 	%fd1876, {%r269, %r268};
$L__BB2_33:
	setp.neu.f64 	%p33, %fd57, 0d0000000000000000;
	setp.eq.f64 	%p34, %fd57, 0d3FF0000000000000;
	selp.f64 	%fd604, 0d3FF0000000000000, %fd1876, %p34;
	mul.f64 	%fd605, %fd9, 0d402887FCB923A29C;
	mul.f64 	%fd606, %fd605, %fd56;
	mul.f64 	%fd65, %fd606, %fd604;
	mul.f64 	%fd66, %fd9, 0d4033BC01A36E2EB2;
	@%p33 bra 	$L__BB2_35;
	setp.eq.s32 	%p35, %r36, 1062207488;
	selp.b32 	%r270, %r34, 0, %p35;
	setp.lt.s32 	%p36, %r256, 0;
	or.b32  	%r271, %r270, 2146435072;
	selp.b32 	%r272, %r271, %r270, %p36;
	mov.b32 	%r273, 0;
	mov.b64 	%fd1878, {%r273, %r272};
$L__BB2_35:
	setp.ne.s32 	%p37, %r37, 2146435072;
	@%p37 bra 	$L__BB2_40;
	setp.num.f64 	%p38, %fd57, %fd57;
	@%p38 bra 	$L__BB2_38;
	mov.f64 	%fd607, 0d4000000000000000;
	add.rn.f64 	%fd1878, %fd57, %fd607;
	bra.uni 	$L__BB2_40;
$L__BB2_38:
	setp.neu.f64 	%p39, %fd58, 0d7FF0000000000000;
	@%p39 bra 	$L__BB2_40;
	setp.lt.s32 	%p40, %r34, 0;
	setp.eq.s32 	%p41, %r36, 1062207488;
	setp.lt.s32 	%p42, %r256, 0;
	selp.b32 	%r275, 0, 2146435072, %p42;
	and.b32  	%r276, %r256, 2147483647;
	setp.ne.s32 	%p43, %r276, 1071644672;
	or.b32  	%r277, %r275, -2147483648;
	selp.b32 	%r278, %r277, %r275, %p43;
	selp.b32 	%r279, %r278, %r275, %p41;
	selp.b32 	%r280, %r279, %r275, %p40;
	mov.b32 	%r281, 0;
	mov.b64 	%fd1878, {%r281, %r280};
$L__BB2_40:
	setp.eq.f64 	%p44, %fd57, 0d3FF0000000000000;
	selp.f64 	%fd609, 0d3FF0000000000000, %fd1878, %p44;
	mul.f64 	%fd610, %fd66, %fd21;
	fma.rn.f64 	%fd72, %fd610, %fd609, %fd65;
	mul.f64 	%fd611, %fd10, 0d4040000000000000;
	add.f64 	%fd612, %fd20, 0dC042B33333333333;
	mul.f64 	%fd613, %fd611, %fd612;
	ld.global.f64 	%fd614, [%rd1+184];
	mul.f64 	%fd615, %fd614, %fd613;
	ld.global.f64 	%fd616, [%rd1+192];
	mul.f64 	%fd73, %fd616, %fd615;
	mul.f64 	%fd617, %fd4, 0d4040000000000000;
	mul.f64 	%fd618, %fd617, %fd21;
	ld.global.f64 	%fd619, [%rd1+144];
	ld.global.f64 	%fd620, [%rd1+152];
	mul.f64 	%fd621, %fd620, 0d3FD999999999999A;
	fma.rn.f64 	%fd622, %fd619, 0d3FE3333333333333, %fd621;
	mul.f64 	%fd623, %fd618, %fd622;
	ld.global.f64 	%fd624, [%rd1+160];
	mul.f64 	%fd74, %fd624, %fd623;
	mov.f64 	%fd1879, 0d3FC41FE8CB0F3ABF;
	{
	.reg .b32 %temp; 
	mov.b64 	{%temp, %r940}, %fd1879;
	}
	{
	.reg .b32 %temp; 
	mov.b64 	{%r941, %temp}, %fd1879;
	}
	setp.gt.s32 	%p45, %r940, 1048575;
	mov.b32 	%r942, -1023;
	@%p45 bra 	$L__BB2_42;
	mov.f64 	%fd1879, 0d43241FE8CB0F3ABF;
	{
	.reg .b32 %temp; 
	mov.b64 	{%temp, %r940}, %fd1879;
	}
	{
	.reg .b32 %temp; 
	mov.b64 	{%r941, %temp}, %fd1879;
	}
	mov.b32 	%r942, -1077;
$L__BB2_42:
	add.s32 	%r284, %r940, -1;
	setp.gt.u32 	%p46, %r284, 2146435070;
	@%p46 bra 	$L__BB2_46;
	shr.u32 	%r287, %r940, 20;
	add.s32 	%r943, %r942, %r287;
	and.b32  	%r288, %r940, 1048575;
	or.b32  	%r289, %r288, 1072693248;
	mov.b64 	%fd1880, {%r941, %r289};
	setp.lt.u32 	%p48, %r289, 1073127583;
	@%p48 bra 	$L__BB2_45;
	{
	.reg .b32 %temp; 
	mov.b64 	{%r290, %temp}, %fd1880;
	}
	{
	.reg .b32 %temp; 
	mov.b64 	{%temp, %r291}, %fd1880;
	}
	add.s32 	%r292, %r291, -1048576;
	mov.b64 	%fd1880, {%r290, %r292};
	add.s32 	%r943, %r943, 1;
$L__BB2_45:
	add.f64 	%fd627, %fd1880, 0dBFF0000000000000;
	add.f64 	%fd628, %fd1880, 0d3FF0000000000000;
	rcp.approx.ftz.f64 	%fd629, %fd628;
	neg.f64 	%fd630, %fd628;
	fma.rn.f64 	%fd631, %fd630, %fd629, 0d3FF0000000000000;
	fma.rn.f64 	%fd632, %fd631, %fd631, %fd631;
	fma.rn.f64 	%fd633, %fd632, %fd629, %fd629;
	mul.f64 	%fd634, %fd627, %fd633;
	fma.rn.f64 	%fd635, %fd627, %fd633, %fd634;
	mul.f64 	%fd636, %fd635, %fd635;
	fma.rn.f64 	%fd637, %fd636, 0d3EB1380B3AE80F1E, 0d3ED0EE258B7A8B04;
	fma.rn.f64 	%fd638, %fd637, %fd636, 0d3EF3B2669F02676F;
	fma.rn.f64 	%fd639, %fd638, %fd636, 0d3F1745CBA9AB0956;
	fma.rn.f64 	%fd640, %fd639, %fd636, 0d3F3C71C72D1B5154;
	fma.rn.f64 	%fd641, %fd640, %fd636, 0d3F624924923BE72D;
	fma.rn.f64 	%fd642, %fd641, %fd636, 0d3F8999999999A3C4;
	fma.rn.f64 	%fd643, %fd642, %fd636, 0d3FB5555555555554;
	sub.f64 	%fd644, %fd627, %fd635;
	add.f64 	%fd645, %fd644, %fd644;
	neg.f64 	%fd646, %fd635;
	fma.rn.f64 	%fd647, %fd646, %fd627, %fd645;
	mul.f64 	%fd648, %fd633, %fd647;
	mul.f64 	%fd649, %fd636, %fd643;
	fma.rn.f64 	%fd650, %fd649, %fd635, %fd648;
	xor.b32  	%r293, %r943, -2147483648;
	mov.b32 	%r294, 1127219200;
	mov.b64 	%fd651, {%r293, %r294};
	mov.b32 	%r295, -2147483648;
	mov.b64 	%fd652, {%r295, %r294};
	sub.f64 	%fd653, %fd651, %fd652;
	fma.rn.f64 	%fd654, %fd653, 0d3FE62E42FEFA39EF, %fd635;
	fma.rn.f64 	%fd655, %fd653, 0dBFE62E42FEFA39EF, %fd654;
	sub.f64 	%fd656, %fd655, %fd635;
	sub.f64 	%fd657, %fd650, %fd656;
	fma.rn.f64 	%fd658, %fd653, 0d3C7ABC9E3B39803F, %fd657;
	add.f64 	%fd1881, %fd654, %fd658;
	bra.uni 	$L__BB2_47;
$L__BB2_46:
	fma.rn.f64 	%fd626, %fd1879, 0d7FF0000000000000, 0d7FF0000000000000;
	{
	.reg .b32 %temp; 
	mov.b64 	{%temp, %r285}, %fd1879;
	}
	and.b32  	%r286, %r285, 2147483647;
	setp.eq.s32 	%p47, %r286, 0;
	selp.f64 	%fd1881, 0dFFF0000000000000, %fd626, %p47;
$L__BB2_47:
	setp.eq.s32 	%p49, %r36, 1062207488;
	mul.f64 	%fd659, %fd5, 0d4040000000000000;
	fma.rn.f64 	%fd660, %fd1881, 0dC03AB9FF2B5F4B1B, %fd20;
	mul.f64 	%fd82, %fd659, %fd660;
	ld.global.f64 	%fd83, [%rd1+168];
	{
	.reg .b32 %temp; 
	mov.b64 	{%temp, %r48}, %fd83;
	}
	abs.f64 	%fd84, %fd83;
	{ // callseq 1, 0
	.param .b64 param0;
	st.param.f64 	[param0], %fd84;
	.param .b64 param1;
	st.param.f64 	[param1], 0d4000000000000000;
	.param .b64 retval0;
	call.uni (retval0), 
	__internal_accurate_pow, 
	(
	param0, 
	param1
	);
	ld.param.f64 	%fd661, [retval0];
	} // callseq 1
	setp.lt.s32 	%p50, %r48, 0;
	neg.f64 	%fd663, %fd661;
	selp.f64 	%fd664, %fd663, %fd661, %p49;
	selp.f64 	%fd1883, %fd664, %fd661, %p50;
	setp.neu.f64 	%p51, %fd83, 0d0000000000000000;
	@%p51 bra 	$L__BB2_49;
	setp.eq.s32 	%p52, %r36, 1062207488;
	selp.b32 	%r297, %r48, 0, %p52;
	setp.lt.s32 	%p53, %r256, 0;
	or.b32  	%r298, %r297, 2146435072;
	selp.b32 	%r299, %r298, %r297, %p53;
	mov.b32 	%r300, 0;
	mov.b64 	%fd1883, {%r300, %r299};
$L__BB2_49:
	add.f64 	%fd665, %fd83, 0d4000000000000000;
	{
	.reg .b32 %temp; 
	mov.b64 	{%temp, %r301}, %fd665;
	}
	and.b32  	%r302, %r301, 2146435072;
	setp.ne.s32 	%p54, %r302, 2146435072;
	@%p54 bra 	$L__BB2_54;
	setp.num.f64 	%p55, %fd83, %fd83;
	@%p55 bra 	$L__BB2_52;
	mov.f64 	%fd666, 0d4000000000000000;
	add.rn.f64 	%fd1883, %fd83, %fd666;
	bra.uni 	$L__BB2_54;
$L__BB2_52:
	setp.neu.f64 	%p56, %fd84, 0d7FF0000000000000;
	@%p56 bra 	$L__BB2_54;
	setp.lt.s32 	%p57, %r48, 0;
	setp.eq.s32 	%p58, %r36, 1062207488;
	setp.lt.s32 	%p59, %r256, 0;
	selp.b32 	%r304, 0, 2146435072, %p59;
	and.b32  	%r305, %r256, 2147483647;
	setp.ne.s32 	%p60, %r305, 1071644672;
	or.b32  	%r306, %r304, -2147483648;
	selp.b32 	%r307, %r306, %r304, %p60;
	selp.b32 	%r308, %r307, %r304, %p58;
	selp.b32 	%r309, %r308, %r304, %p57;
	mov.b32 	%r310, 0;
	mov.b64 	%fd1883, {%r310, %r309};
$L__BB2_54:
	setp.eq.f64 	%p61, %fd83, 0d3FF0000000000000;
	selp.f64 	%fd667, 0d3FF0000000000000, %fd1883, %p61;
	mul.f64 	%fd91, %fd82, %fd667;
	add.f64 	%fd668, %fd56, 0d405E000000000000;
	div.rn.f64 	%fd92, %fd668, 0dC03E000000000000;
	fma.rn.f64 	%fd669, %fd92, 0d3FF71547652B82FE, 0d4338000000000000;
	{
	.reg .b32 %temp; 
	mov.b64 	{%r49, %temp}, %fd669;
	}
	mov.f64 	%fd670, 0dC338000000000000;
	add.rn.f64 	%fd671, %fd669, %fd670;
	fma.rn.f64 	%fd672, %fd671, 0dBFE62E42FEFA39EF, %fd92;
	fma.rn.f64 	%fd673, %fd671, 0dBC7ABC9E3B39803F, %fd672;
	fma.rn.f64 	%fd674, %fd673, 0d3E5ADE1569CE2BDF, 0d3E928AF3FCA213EA;
	fma.rn.f64 	%fd675, %fd674, %fd673, 0d3EC71DEE62401315;
	fma.rn.f64 	%fd676, %fd675, %fd673, 0d3EFA01997C89EB71;
	fma.rn.f64 	%fd677, %fd676, %fd673, 0d3F2A01A014761F65;
	fma.rn.f64 	%fd678, %fd677, %fd673, 0d3F56C16C1852B7AF;
	fma.rn.f64 	%fd679, %fd678, %fd673, 0d3F81111111122322;
	fma.rn.f64 	%fd680, %fd679, %fd673, 0d3FA55555555502A1;
	fma.rn.f64 	%fd681, %fd680, %fd673, 0d3FC5555555555511;
	fma.rn.f64 	%fd682, %fd681, %fd673, 0d3FE000000000000B;
	fma.rn.f64 	%fd683, %fd682, %fd673, 0d3FF0000000000000;
	fma.rn.f64 	%fd684, %fd683, %fd673, 0d3FF0000000000000;
	{
	.reg .b32 %temp; 
	mov.b64 	{%r50, %temp}, %fd684;
	}
	{
	.reg .b32 %temp; 
	mov.b64 	{%temp, %r51}, %fd684;
	}
	shl.b32 	%r311, %r49, 20;
	add.s32 	%r312, %r311, %r51;
	mov.b64 	%fd1884, {%r50, %r312};
	{
	.reg .b32 %temp; 
	mov.b64 	{%temp, %r313}, %fd92;
	}
	mov.b32 	%f50, %r313;
	abs.f32 	%f5, %f50;
	setp.lt.f32 	%p62, %f5, 0f4086232B;
	@%p62 bra 	$L__BB2_57;
	setp.lt.f64 	%p63, %fd92, 0d0000000000000000;
	add.f64 	%fd685, %fd92, 0d7FF0000000000000;
	selp.f64 	%fd1884, 0d0000000000000000, %fd685, %p63;
	setp.geu.f32 	%p64, %f5, 0f40874800;
	@%p64 bra 	$L__BB2_57;
	shr.u32 	%r314, %r49, 31;
	add.s32 	%r315, %r49, %r314;
	shr.s32 	%r316, %r315, 1;
	shl.b32 	%r317, %r316, 20;
	add.s32 	%r318, %r51, %r317;
	mov.b64 	%fd686, {%r50, %r318};
	sub.s32 	%r319, %r49, %r316;
	shl.b32 	%r320, %r319, 20;
	add.s32 	%r321, %r320, 1072693248;
	mov.b32 	%r322, 0;
	mov.b64 	%fd687, {%r322, %r321};
	mul.f64 	%fd1884, %fd687, %fd686;
$L__BB2_57:
	add.f64 	%fd688, %fd1884, 0d3FF0000000000000;
	{ // callseq 2, 0
	.param .b64 param0;
	st.param.f64 	[param0], 0d3FF6666666666666;
	.param .b64 param1;
	st.param.f64 	[param1], 0d3FF4CCCCCCCCCCCD;
	.param .b64 retval0;
	call.uni (retval0), 
	__internal_accurate_pow, 
	(
	param0, 
	param1
	);
	ld.param.f64 	%fd689, [retval0];
	} // callseq 2
	add.f64 	%fd691, %fd689, 0d3FF0000000000000;
	mov.f64 	%fd692, 0d3FF6666666666666;
	{
	.reg .b32 %temp; 
	mov.b64 	{%temp, %r323}, %fd692;
	}
	setp.lt.s32 	%p65, %r323, 0;
	selp.f64 	%fd693, 0dFFF8000000000000, %fd691, %p65;
	{ // callseq 3, 0
	.param .b64 param0;
	st.param.f64 	[param0], 0d3FD097B425ED097B;
	.param .b64 param1;
	st.param.f64 	[param1], 0d3FF3333333333333;
	.param .b64 retval0;
	call.uni (retval0), 
	__internal_accurate_pow, 
	(
	param0, 
	param1
	);
	ld.param.f64 	%fd694, [retval0];
	} // callseq 3
	add.f64 	%fd696, %fd694, 0d3FF0000000000000;
	mov.f64 	%fd697, 0d3FD097B425ED097B;
	{
	.reg .b32 %temp; 
	mov.b64 	{%temp, %r324}, %fd697;
	}
	setp.lt.s32 	%p66, %r324, 0;
	selp.f64 	%fd698, 0dFFF8000000000000, %fd696, %p66;
	mul.f64 	%fd699, %fd698, %fd693;
	mul.f64 	%fd700, %fd699, %fd688;
	mul.f64 	%fd701, %fd11, 0d4040000000000000;
	div.rn.f64 	%fd97, %fd701, %fd700;
	mul.f64 	%fd702, %fd20, 0d3FDB9DB22D0E5604;
	div.rn.f64 	%fd98, %fd702, 0d404AB9FF2B5F4B1B;
	fma.rn.f64 	%fd703, %fd98, 0d3FF71547652B82FE, 0d4338000000000000;
	{
	.reg .b32 %temp; 
	mov.b64 	{%r52, %temp}, %fd703;
	}
	mov.f64 	%fd704, 0dC338000000000000;
	add.rn.f64 	%fd705, %fd703, %fd704;
	fma.rn.f64 	%fd706, %fd705, 0dBFE62E42FEFA39EF, %fd98;
	fma.rn.f64 	%fd707, %fd705, 0dBC7ABC9E3B39803F, %fd706;
	fma.rn.f64 	%fd708, %fd707, 0d3E5ADE1569CE2BDF, 0d3E928AF3FCA213EA;
	fma.rn.f64 	%fd709, %fd708, %fd707, 0d3EC71DEE62401315;
	fma.rn.f64 	%fd710, %fd709, %fd707, 0d3EFA01997C89EB71;
	fma.rn.f64 	%fd711, %fd710, %fd707, 0d3F2A01A014761F65;
	fma.rn.f64 	%fd712, %fd711, %fd707, 0d3F56C16C1852B7AF;
	fma.rn.f64 	%fd713, %fd712, %fd707, 0d3F81111111122322;
	fma.rn.f64 	%fd714, %fd713, %fd707, 0d3FA55555555502A1;
	fma.rn.f64 	%fd715, %fd714, %fd707, 0d3FC5555555555511;
	fma.rn.f64 	%fd716, %fd715, %fd707, 0d3FE000000000000B;
	fma.rn.f64 	%fd717, %fd716, %fd707, 0d3FF0000000000000;
	fma.rn.f64 	%fd718, %fd717, %fd707, 0d3FF0000000000000;
	{
	.reg .b32 %temp; 
	mov.b64 	{%r53, %temp}, %fd718;
	}
	{
	.reg .b32 %temp; 
	mov.b64 	{%temp, %r54}, %fd718;
	}
	shl.b32 	%r325, %r52, 20;
	add.s32 	%r326, %r325, %r54;
	mov.b64 	%fd1887, {%r53, %r326};
	{
	.reg .b32 %temp; 
	mov.b64 	{%temp, %r327}, %fd98;
	}
	mov.b32 	%f51, %r327;
	abs.f32 	%f6, %f51;
	setp.lt.f32 	%p67, %f6, 0f4086232B;
	mov.f64 	%fd1885, %fd1887;
	@%p67 bra 	$L__BB2_60;
	setp.lt.f64 	%p68, %fd98, 0d0000000000000000;
	add.f64 	%fd719, %fd98, 0d7FF0000000000000;
	selp.f64 	%fd1885, 0d0000000000000000, %fd719, %p68;
	setp.geu.f32 	%p69, %f6, 0f40874800;
	@%p69 bra 	$L__BB2_60;
	shr.u32 	%r328, %r52, 31;
	add.s32 	%r329, %r52, %r328;
	shr.s32 	%r330, %r329, 1;
	shl.b32 	%r331, %r330, 20;
	add.s32 	%r332, %r54, %r331;
	mov.b64 	%fd720, {%r53, %r332};
	sub.s32 	%r333, %r52, %r330;
	shl.b32 	%r334, %r333, 20;
	add.s32 	%r335, %r334, 1072693248;
	mov.b32 	%r336, 0;
	mov.b64 	%fd721, {%r336, %r335};
	mul.f64 	%fd1885, %fd721, %fd720;
$L__BB2_60:
	ld.global.f64 	%fd103, [%rd1+88];
	div.rn.f64 	%fd104, %fd103, 0d3F9532617C1BDA51;
	mul.f64 	%fd722, %fd20, 0dBFC185F06F694467;
	div.rn.f64 	%fd105, %fd722, 0d403AB9FF2B5F4B1B;
	fma.rn.f64 	%fd723, %fd105, 0d3FF71547652B82FE, 0d4338000000000000;
	{
	.reg .b32 %temp; 
	mov.b64 	{%r55, %temp}, %fd723;
	}
	mov.f64 	%fd724, 0dC338000000000000;
	add.rn.f64 	%fd725, %fd723, %fd724;
	fma.rn.f64 	%fd726, %fd725, 0dBFE62E42FEFA39EF, %fd105;
	fma.rn.f64 	%fd727, %fd725, 0dBC7ABC9E3B39803F, %fd726;
	fma.rn.f64 	%fd728, %fd727, 0d3E5ADE1569CE2BDF, 0d3E928AF3FCA213EA;
	fma.rn.f64 	%fd729, %fd728, %fd727, 0d3EC71DEE62401315;
	fma.rn.f64 	%fd730, %fd729, %fd727, 0d3EFA01997C89EB71;
	fma.rn.f64 	%fd731, %fd730, %fd727, 0d3F2A01A014761F65;
	fma.rn.f64 	%fd732, %fd731, %fd727, 0d3F56C16C1852B7AF;
	fma.rn.f64 	%fd733, %fd732, %fd727, 0d3F81111111122322;
	fma.rn.f64 	%fd734, %fd733, %fd727, 0d3FA55555555502A1;
	fma.rn.f64 	%fd735, %fd734, %fd727, 0d3FC5555555555511;
	fma.rn.f64 	%fd736, %fd735, %fd727, 0d3FE000000000000B;
	fma.rn.f64 	%fd737, %fd736, %fd727, 0d3FF0000000000000;
	fma.rn.f64 	%fd738, %fd737, %fd727, 0d3FF0000000000000;
	{
	.reg .b32 %temp; 
	mov.b64 	{%r56, %temp}, %fd738;
	}
	{
	.reg .b32 %temp; 
	mov.b64 	{%temp, %r57}, %fd738;
	}
	shl.b32 	%r337, %r55, 20;
	add.s32 	%r338, %r337, %r57;
	mov.b64 	%fd1888, {%r56, %r338};
	{
	.reg .b32 %temp; 
	mov.b64 	{%temp, %r339}, %fd105;
	}
	mov.b32 	%f52, %r339;
	abs.f32 	%f7, %f52;
	setp.lt.f32 	%p70, %f7, 0f4086232B;
	mov.f64 	%fd1886, %fd1888;
	@%p70 bra 	$L__BB2_63;
	setp.lt.f64 	%p71, %fd105, 0d0000000000000000;
	add.f64 	%fd739, %fd105, 0d7FF0000000000000;
	selp.f64 	%fd1886, 0d0000000000000000, %fd739, %p71;
	setp.geu.f32 	%p72, %f7, 0f40874800;
	@%p72 bra 	$L__BB2_63;
	shr.u32 	%r340, %r55, 31;
	add.s32 	%r341, %r55, %r340;
	shr.s32 	%r342, %r341, 1;
	shl.b32 	%r343, %r342, 20;
	add.s32 	%r344, %r57, %r343;
	mov.b64 	%fd740, {%r56, %r344};
	sub.s32 	%r345, %r55, %r342;
	shl.b32 	%r346, %r345, 20;
	add.s32 	%r347, %r346, 1072693248;
	mov.b32 	%r348, 0;
	mov.b64 	%fd741, {%r348, %r347};
	mul.f64 	%fd1886, %fd741, %fd740;
$L__BB2_63:
	setp.lt.f32 	%p73, %f6, 0f4086232B;
	add.f64 	%fd742, %fd1886, 0d3FF0000000000000;
	add.f64 	%fd743, %fd742, 0d3FD834ABF527E41D;
	fma.rn.f64 	%fd744, %fd104, %fd743, 0d3FF0000000000000;
	add.f64 	%fd110, %fd744, 0d3FC6BC044A954D5D;
	@%p73 bra 	$L__BB2_66;
	setp.lt.f64 	%p74, %fd98, 0d0000000000000000;
	add.f64 	%fd745, %fd98, 0d7FF0000000000000;
	selp.f64 	%fd1887, 0d0000000000000000, %fd745, %p74;
	setp.geu.f32 	%p75, %f6, 0f40874800;
	@%p75 bra 	$L__BB2_66;
	shr.u32 	%r349, %r52, 31;
	add.s32 	%r350, %r52, %r349;
	shr.s32 	%r351, %r350, 1;
	shl.b32 	%r352, %r351, 20;
	add.s32 	%r353, %r54, %r352;
	mov.b64 	%fd746, {%r53, %r353};
	sub.s32 	%r354, %r52, %r351;
	shl.b32 	%r355, %r354, 20;
	add.s32 	%r356, %r355, 1072693248;
	mov.b32 	%r357, 0;
	mov.b64 	%fd747, {%r357, %r356};
	mul.f64 	%fd1887, %fd747, %fd746;
$L__BB2_66:
	setp.lt.f32 	%p76, %f7, 0f4086232B;
	mul.f64 	%fd748, %fd1887, 0d3FC37F13A3C24FA1;
	div.rn.f64 	%fd114, %fd748, %fd110;
	@%p76 bra 	$L__BB2_69;
	setp.lt.f64 	%p77, %fd105, 0d0000000000000000;
	add.f64 	%fd749, %fd105, 0d7FF0000000000000;
	selp.f64 	%fd1888, 0d0000000000000000, %fd749, %p77;
	setp.geu.f32 	%p78, %f7, 0f40874800;
	@%p78 bra 	$L__BB2_69;
	shr.u32 	%r358, %r55, 31;
	add.s32 	%r359, %r55, %r358;
	shr.s32 	%r360, %r359, 1;
	shl.b32 	%r361, %r360, 20;
	add.s32 	%r362, %r57, %r361;
	mov.b64 	%fd750, {%r56, %r362};
	sub.s32 	%r363, %r55, %r360;
	shl.b32 	%r364, %r363, 20;
	add.s32 	%r365, %r364, 1072693248;
	mov.b32 	%r366, 0;
	mov.b64 	%fd751, {%r366, %r365};
	mul.f64 	%fd1888, %fd751, %fd750;
$L__BB2_69:
	mul.f64 	%fd752, %fd104, %fd1888;
	div.rn.f64 	%fd118, %fd752, %fd110;
	mul.f64 	%fd753, %fd20, 0dBFDB9DB22D0E5604;
	div.rn.f64 	%fd119, %fd753, 0d404AB9FF2B5F4B1B;
	fma.rn.f64 	%fd754, %fd119, 0d3FF71547652B82FE, 0d4338000000000000;
	{
	.reg .b32 %temp; 
	mov.b64 	{%r58, %temp}, %fd754;
	}
	mov.f64 	%fd755, 0dC338000000000000;
	add.rn.f64 	%fd756, %fd754, %fd755;
	fma.rn.f64 	%fd757, %fd756, 0dBFE62E42FEFA39EF, %fd119;
	fma.rn.f64 	%fd758, %fd756, 0dBC7ABC9E3B39803F, %fd757;
	fma.rn.f64 	%fd759, %fd758, 0d3E5ADE1569CE2BDF, 0d3E928AF3FCA213EA;
	fma.rn.f64 	%fd760, %fd759, %fd758, 0d3EC71DEE62401315;
	fma.rn.f64 	%fd761, %fd760, %fd758, 0d3EFA01997C89EB71;
	fma.rn.f64 	%fd762, %fd761, %fd758, 0d3F2A01A014761F65;
	fma.rn.f64 	%fd763, %fd762, %fd758, 0d3F56C16C1852B7AF;
	fma.rn.f64 	%fd764, %fd763, %fd758, 0d3F81111111122322;
	fma.rn.f64 	%fd765, %fd764, %fd758, 0d3FA55555555502A1;
	fma.rn.f64 	%fd766, %fd765, %fd758, 0d3FC5555555555511;
	fma.rn.f64 	%fd767, %fd766, %fd758, 0d3FE000000000000B;
	fma.rn.f64 	%fd768, %fd767, %fd758, 0d3FF0000000000000;
	fma.rn.f64 	%fd769, %fd768, %fd758, 0d3FF0000000000000;
	{
	.reg .b32 %temp; 
	mov.b64 	{%r59, %temp}, %fd769;
	}
	{
	.reg .b32 %temp; 
	mov.b64 	{%temp, %r60}, %fd769;
	}
	shl.b32 	%r367, %r58, 20;
	add.s32 	%r368, %r367, %r60;
	mov.b64 	%fd1892, {%r59, %r368};
	{
	.reg .b32 %temp; 
	mov.b64 	{%temp, %r369}, %fd119;
	}
	mov.b32 	%f53, %r369;
	abs.f32 	%f8, %f53;
	setp.lt.f32 	%p79, %f8, 0f4086232B;
	mov.f64 	%fd1889, %fd1892;
	@%p79 bra 	$L__BB2_72;
	setp.lt.f64 	%p80, %fd119, 0d0000000000000000;
	add.f64 	%fd770, %fd119, 0d7FF0000000000000;
	selp.f64 	%fd1889, 0d0000000000000000, %fd770, %p80;
	setp.geu.f32 	%p81, %f8, 0f40874800;
	@%p81 bra 	$L__BB2_72;
	shr.u32 	%r370, %r58, 31;
	add.s32 	%r371, %r58, %r370;
	shr.s32 	%r372, %r371, 1;
	shl.b32 	%r373, %r372, 20;
	add.s32 	%r374, %r60, %r373;
	mov.b64 	%fd771, {%r59, %r374};
	sub.s32 	%r375, %r58, %r372;
	shl.b32 	%r376, %r375, 20;
	add.s32 	%r377, %r376, 1072693248;
	mov.b32 	%r378, 0;
	mov.b64 	%fd772, {%r378, %r377};
	mul.f64 	%fd1889, %fd772, %fd771;
$L__BB2_72:
	mul.f64 	%fd773, %fd1885, 0d3FD190287725EFB4;
	add.f64 	%fd124, %fd114, %fd118;
	mul.f64 	%fd774, %fd118, %fd1889;
	add.f64 	%fd125, %fd1885, 0d3FEEF7F16032E8A1;
	mul.f64 	%fd775, %fd125, %fd774;
	fma.rn.f64 	%fd126, %fd773, %fd124, %fd775;
	mul.f64 	%fd776, %fd20, 0d0000000000000000;
	div.rn.f64 	%fd127, %fd776, 0d403AB9FF2B5F4B1B;
	fma.rn.f64 	%fd777, %fd127, 0d3FF71547652B82FE, 0d4338000000000000;
	{
	.reg .b32 %temp; 
	mov.b64 	{%r61, %temp}, %fd777;
	}
	mov.f64 	%fd778, 0dC338000000000000;
	add.rn.f64 	%fd779, %fd777, %fd778;
	fma.rn.f64 	%fd780, %fd779, 0dBFE62E42FEFA39EF, %fd127;
	fma.rn.f64 	%fd781, %fd779, 0dBC7ABC9E3B39803F, %fd780;
	fma.rn.f64 	%fd782, %fd781, 0d3E5ADE1569CE2BDF, 0d3E928AF3FCA213EA;
	fma.rn.f64 	%fd783, %fd782, %fd781, 0d3EC71DEE62401315;
	fma.rn.f64 	%fd784, %fd783, %fd781, 0d3EFA01997C89EB71;
	fma.rn.f64 	%fd785, %fd784, %fd781, 0d3F2A01A014761F65;
	fma.rn.f64 	%fd786, %fd785, %fd781, 0d3F56C16C1852B7AF;
	fma.rn.f64 	%fd787, %fd786, %fd781, 0d3F81111111122322;
	fma.rn.f64 	%fd788, %fd787, %fd781, 0d3FA55555555502A1;
	fma.rn.f64 	%fd789, %fd788, %fd781, 0d3FC5555555555511;
	fma.rn.f64 	%fd790, %fd789, %fd781, 0d3FE000000000000B;
	fma.rn.f64 	%fd791, %fd790, %fd781, 0d3FF0000000000000;
	fma.rn.f64 	%fd792, %fd791, %fd781, 0d3FF0000000000000;
	{
	.reg .b32 %temp; 
	mov.b64 	{%r62, %temp}, %fd792;
	}
	{
	.reg .b32 %temp; 
	mov.b64 	{%temp, %r63}, %fd792;
	}
	shl.b32 	%r379, %r61, 20;
	add.s32 	%r380, %r379, %r63;
	mov.b64 	%fd1891, {%r62, %r380};
	{
	.reg .b32 %temp; 
	mov.b64 	{%temp, %r381}, %fd127;
	}
	mov.b32 	%f54, %r381;
	abs.f32 	%f9, %f54;
	setp.lt.f32 	%p82, %f9, 0f4086232B;
	mov.f64 	%fd1890, %fd1891;
	@%p82 bra 	$L__BB2_75;
	setp.lt.f64 	%p83, %fd127, 0d0000000000000000;
	add.f64 	%fd793, %fd127, 0d7FF0000000000000;
	selp.f64 	%fd1890, 0d0000000000000000, %fd793, %p83;
	setp.geu.f32 	%p84, %f9, 0f40874800;
	@%p84 bra 	$L__BB2_75;
	shr.u32 	%r382, %r61, 31;
	add.s32 	%r383, %r61, %r382;
	shr.s32 	%r384, %r383, 1;
	shl.b32 	%r385, %r384, 20;
	add.s32 	%r386, %r63, %r385;
	mov.b64 	%fd794, {%r62, %r386};
	sub.s32 	%r387, %r61, %r384;
	shl.b32 	%r388, %r387, 20;
	add.s32 	%r389, %r388, 1072693248;
	mov.b32 	%r390, 0;
	mov.b64 	%fd795, {%r390, %r389};
	mul.f64 	%fd1890, %fd795, %fd794;
$L__BB2_75:
	setp.lt.f32 	%p85, %f9, 0f4086232B;
	add.f64 	%fd796, %fd1890, 0d3FF0000000000000;
	fma.rn.f64 	%fd132, %fd796, 0d3FE178D6231574A5, 0d3FF0000000000000;
	@%p85 bra 	$L__BB2_78;
	setp.lt.f64 	%p86, %fd127, 0d0000000000000000;
	add.f64 	%fd797, %fd127, 0d7FF0000000000000;
	selp.f64 	%fd1891, 0d0000000000000000, %fd797, %p86;
	setp.geu.f32 	%p87, %f9, 0f40874800;
	@%p87 bra 	$L__BB2_78;
	shr.u32 	%r391, %r61, 31;
	add.s32 	%r392, %r61, %r391;
	shr.s32 	%r393, %r392, 1;
	shl.b32 	%r394, %r393, 20;
	add.s32 	%r395, %r63, %r394;
	mov.b64 	%fd798, {%r62, %r395};
	sub.s32 	%r396, %r61, %r393;
	shl.b32 	%r397, %r396, 20;
	add.s32 	%r398, %r397, 1072693248;
	mov.b32 	%r399, 0;
	mov.b64 	%fd799, {%r399, %r398};
	mul.f64 	%fd1891, %fd799, %fd798;
$L__BB2_78:
	setp.lt.f32 	%p88, %f8, 0f4086232B;
	mul.f64 	%fd136, %fd1891, 0d3FE178D6231574A5;
	@%p88 bra 	$L__BB2_81;
	setp.lt.f64 	%p89, %fd119, 0d0000000000000000;
	add.f64 	%fd800, %fd119, 0d7FF0000000000000;
	selp.f64 	%fd1892, 0d0000000000000000, %fd800, %p89;
	setp.geu.f32 	%p90, %f8, 0f40874800;
	@%p90 bra 	$L__BB2_81;
	shr.u32 	%r400, %r58, 31;
	add.s32 	%r401, %r58, %r400;
	shr.s32 	%r402, %r401, 1;
	shl.b32 	%r403, %r402, 20;
	add.s32 	%r404, %r60, %r403;
	mov.b64 	%fd801, {%r59, %r404};
	sub.s32 	%r405, %r58, %r402;
	shl.b32 	%r406, %r405, 20;
	add.s32 	%r407, %r406, 1072693248;
	mov.b32 	%r408, 0;
	mov.b64 	%fd802, {%r408, %r407};
	mul.f64 	%fd1892, %fd802, %fd801;
$L__BB2_81:
	add.f64 	%fd804, %fd132, 0d3FE80AA82BB48A55;
	div.rn.f64 	%fd805, %fd136, %fd804;
	mul.f64 	%fd806, %fd1892, 0d3FE54A2F6775A41F;
	div.rn.f64 	%fd807, %fd806, %fd804;
	mul.f64 	%fd808, %fd1889, 0d3FEEF7F16032E8A1;
	add.f64 	%fd809, %fd805, %fd807;
	mul.f64 	%fd810, %fd808, %fd809;
	mul.f64 	%fd811, %fd1885, %fd805;
	add.f64 	%fd812, %fd1889, 0d3FD190287725EFB4;
	fma.rn.f64 	%fd813, %fd812, %fd811, %fd810;
	mul.f64 	%fd814, %fd114, 0d3FD190287725EFB4;
	mul.f64 	%fd815, %fd118, %fd807;
	mul.f64 	%fd816, %fd812, %fd815;
	fma.rn.f64 	%fd817, %fd814, %fd809, %fd816;
	mul.f64 	%fd818, %fd807, 0d3FEEF7F16032E8A1;
	mul.f64 	%fd819, %fd124, %fd818;
	mul.f64 	%fd820, %fd114, %fd805;
	fma.rn.f64 	%fd821, %fd125, %fd820, %fd819;
	mul.f64 	%fd822, %fd12, 0d4040000000000000;
	mul.f64 	%fd823, %fd126, %fd805;
	mul.f64 	%fd824, %fd118, %fd813;
	sub.f64 	%fd825, %fd823, %fd824;
	mul.f64 	%fd826, %fd822, %fd825;
	add.f64 	%fd827, %fd126, %fd813;
	add.f64 	%fd828, %fd817, %fd827;
	add.f64 	%fd829, %fd821, %fd828;
	div.rn.f64 	%fd140, %fd826, %fd829;
	mul.f64 	%fd830, %fd7, 0d4040000000000000;
	mul.f64 	%fd141, %fd830, %fd46;
	mul.f64 	%fd831, %fd8, 0d4040000000000000;
	mul.f64 	%fd142, %fd831, %fd56;
	ld.global.f64 	%fd143, [%rd1+96];
	ld.global.f64 	%fd144, [%rd1+48];
	ld.global.f64 	%fd145, [%rd1+56];
	ld.global.f64 	%fd146, [%rd1+64];
	ld.global.f64 	%fd147, [%rd1+24];
	ld.global.f64 	%fd148, [%rd1+32];
	ld.global.f64 	%fd149, [%rd1+72];
	ld.global.f64 	%fd150, [%rd1+40];
	ld.global.f64 	%fd832, [%rd1+208];
	mul.f64 	%fd151, %fd832, 0d410E848000000000;
	ld.global.f64 	%fd152, [%rd1+80];
	setp.eq.f64 	%p91, %fd20, 0dC041800000000000;
	mov.f64 	%fd1893, 0dC041800053E2D624;
	@%p91 bra 	$L__BB2_84;
	setp.eq.f64 	%p92, %fd20, 0d0000000000000000;
	mov.f64 	%fd1893, 0d3EE4F8B588E368F1;
	@%p92 bra 	$L__BB2_84;
	mov.f64 	%fd1893, %fd20;
$L__BB2_84:
	add.f64 	%fd154, %fd1893, 0d4041800000000000;
	div.rn.f64 	%fd155, %fd154, 0dC004000000000000;
	fma.rn.f64 	%fd834, %fd155, 0d3FF71547652B82FE, 0d4338000000000000;
	{
	.reg .b32 %temp; 
	mov.b64 	{%r64, %temp}, %fd834;
	}
	mov.f64 	%fd835, 0dC338000000000000;
	add.rn.f64 	%fd836, %fd834, %fd835;
	fma.rn.f64 	%fd837, %fd836, 0dBFE62E42FEFA39EF, %fd155;
	fma.rn.f64 	%fd838, %fd836, 0dBC7ABC9E3B39803F, %fd837;
	fma.rn.f64 	%fd839, %fd838, 0d3E5ADE1569CE2BDF, 0d3E928AF3FCA213EA;
	fma.rn.f64 	%fd840, %fd839, %fd838, 0d3EC71DEE62401315;
	fma.rn.f64 	%fd841, %fd840, %fd838, 0d3EFA01997C89EB71;
	fma.rn.f64 	%fd842, %fd841, %fd838, 0d3F2A01A014761F65;
	fma.rn.f64 	%fd843, %fd842, %fd838, 0d3F56C16C1852B7AF;
	fma.rn.f64 	%fd844, %fd843, %fd838, 0d3F81111111122322;
	fma.rn.f64 	%fd845, %fd844, %fd838, 0d3FA55555555502A1;
	fma.rn.f64 	%fd846, %fd845, %fd838, 0d3FC5555555555511;
	fma.rn.f64 	%fd847, %fd846, %fd838, 0d3FE000000000000B;
	fma.rn.f64 	%fd848, %fd847, %fd838, 0d3FF0000000000000;
	fma.rn.f64 	%fd849, %fd848, %fd838, 0d3FF0000000000000;
	{
	.reg .b32 %temp; 
	mov.b64 	{%r65, %temp}, %fd849;
	}
	{
	.reg .b32 %temp; 
	mov.b64 	{%temp, %r66}, %fd849;
	}
	shl.b32 	%r409, %r64, 20;
	add.s32 	%r410, %r409, %r66;
	mov.b64 	%fd1894, {%r65, %r410};
	{
	.reg .b32 %temp; 
	mov.b64 	{%temp, %r411}, %fd155;
	}
	mov.b32 	%f55, %r411;
	abs.f32 	%f10, %f55;
	setp.lt.f32 	%p93, %f10, 0f4086232B;
	@%p93 bra 	$L__BB2_87;
	setp.lt.f64 	%p94, %fd155, 0d0000000000000000;
	add.f64 	%fd850, %fd155, 0d7FF0000000000000;
	selp.f64 	%fd1894, 0d0000000000000000, %fd850, %p94;
	setp.geu.f32 	%p95, %f10, 0f40874800;
	@%p95 bra 	$L__BB2_87;
	shr.u32 	%r412, %r64, 31;
	add.s32 	%r413, %r64, %r412;
	shr.s32 	%r414, %r413, 1;
	shl.b32 	%r415, %r414, 20;
	add.s32 	%r416, %r66, %r415;
	mov.b64 	%fd851, {%r65, %r416};
	sub.s32 	%r417, %r64, %r414;
	shl.b32 	%r418, %r417, 20;
	add.s32 	%r419, %r418, 1072693248;
	mov.b32 	%r420, 0;
	mov.b64 	%fd852, {%r420, %r419};
	mul.f64 	%fd1894, %fd852, %fd851;
$L__BB2_87:
	add.f64 	%fd853, %fd1894, 0dBFF0000000000000;
	mul.f64 	%fd854, %fd154, 0dBF9D1244A6223E18;
	div.rn.f64 	%fd160, %fd854, %fd853;
	div.rn.f64 	%fd161, %fd1893, 0dC013333333333333;
	fma.rn.f64 	%fd855, %fd161, 0d3FF71547652B82FE, 0d4338000000000000;
	{
	.reg .b32 %temp; 
	mov.b64 	{%r67, %temp}, %fd855;
	}
	mov.f64 	%fd856, 0dC338000000000000;
	add.rn.f64 	%fd857, %fd855, %fd856;
	fma.rn.f64 	%fd858, %fd857, 0dBFE62E42FEFA39EF, %fd161;
	fma.rn.f64 	%fd859, %fd857, 0dBC7ABC9E3B39803F, %fd858;
	fma.rn.f64 	%fd860, %fd859, 0d3E5ADE1569CE2BDF, 0d3E928AF3FCA213EA;
	fma.rn.f64 	%fd861, %fd860, %fd859, 0d3EC71DEE62401315;
	fma.rn.f64 	%fd862, %fd861, %fd859, 0d3EFA01997C89EB71;
	fma.rn.f64 	%fd863, %fd862, %fd859, 0d3F2A01A014761F65;
	fma.rn.f64 	%fd864, %fd863, %fd859, 0d3F56C16C1852B7AF;
	fma.rn.f64 	%fd865, %fd864, %fd859, 0d3F81111111122322;
	fma.rn.f64 	%fd866, %fd865, %fd859, 0d3FA55555555502A1;
	fma.rn.f64 	%fd867, %fd866, %fd859, 0d3FC5555555555511;
	fma.rn.f64 	%fd868, %fd867, %fd859, 0d3FE000000000000B;
	fma.rn.f64 	%fd869, %fd868, %fd859, 0d3FF0000000000000;
	fma.rn.f64 	%fd870, %fd869, %fd859, 0d3FF0000000000000;
	{
	.reg .b32 %temp; 
	mov.b64 	{%r68, %temp}, %fd870;
	}
	{
	.reg .b32 %temp; 
	mov.b64 	{%temp, %r69}, %fd870;
	}
	shl.b32 	%r421, %r67, 20;
	add.s32 	%r422, %r421, %r69;
	mov.b64 	%fd1895, {%r68, %r422};
	{
	.reg .b32 %temp; 
	mov.b64 	{%temp, %r423}, %fd161;
	}
	mov.b32 	%f56, %r423;
	abs.f32 	%f11, %f56;
	setp.lt.f32 	%p96, %f11, 0f4086232B;
	@%p96 bra 	$L__BB2_90;
	setp.lt.f64 	%p97, %fd161, 0d0000000000000000;
	add.f64 	%fd871, %fd161, 0d7FF0000000000000;
	selp.f64 	%fd1895, 0d0000000000000000, %fd871, %p97;
	setp.geu.f32 	%p98, %f11, 0f40874800;
	@%p98 bra 	$L__BB2_90;
	shr.u32 	%r424, %r67, 31;
	add.s32 	%r425, %r67, %r424;
	shr.s32 	%r426, %r425, 1;
	shl.b32 	%r427, %r426, 20;
	add.s32 	%r428, %r69, %r427;
	mov.b64 	%fd872, {%r68, %r428};
	sub.s32 	%r429, %r67, %r426;
	shl.b32 	%r430, %r429, 20;
	add.s32 	%r431, %r430, 1072693248;
	mov.b32 	%r432, 0;
	mov.b64 	%fd873, {%r432, %r431};
	mul.f64 	%fd1895, %fd873, %fd872;
$L__BB2_90:
	add.f64 	%fd874, %fd1895, 0dBFF0000000000000;
	mul.f64 	%fd875, %fd1893, 0dBFB5BC01A36E2EB2;
	div.rn.f64 	%fd876, %fd875, %fd874;
	add.f64 	%fd166, %fd160, %fd876;
	add.f64 	%fd877, %fd20, 0d402B000000000000;
	div.rn.f64 	%fd167, %fd877, 0dC018000000000000;
	fma.rn.f64 	%fd878, %fd167, 0d3FF71547652B82FE, 0d4338000000000000;
	{
	.reg .b32 %temp; 
	mov.b64 	{%r70, %temp}, %fd878;
	}
	mov.f64 	%fd879, 0dC338000000000000;
	add.rn.f64 	%fd880, %fd878, %fd879;
	fma.rn.f64 	%fd881, %fd880, 0dBFE62E42FEFA39EF, %fd167;
	fma.rn.f64 	%fd882, %fd880, 0dBC7ABC9E3B39803F, %fd881;
	fma.rn.f64 	%fd883, %fd882, 0d3E5ADE1569CE2BDF, 0d3E928AF3FCA213EA;
	fma.rn.f64 	%fd884, %fd883, %fd882, 0d3EC71DEE62401315;
	fma.rn.f64 	%fd885, %fd884, %fd882, 0d3EFA01997C89EB71;
	fma.rn.f64 	%fd886, %fd885, %fd882, 0d3F2A01A014761F65;
	fma.rn.f64 	%fd887, %fd886, %fd882, 0d3F56C16C1852B7AF;
	fma.rn.f64 	%fd888, %fd887, %fd882, 0d3F81111111122322;
	fma.rn.f64 	%fd889, %fd888, %fd882, 0d3FA55555555502A1;
	fma.rn.f64 	%fd890, %fd889, %fd882, 0d3FC5555555555511;
	fma.rn.f64 	%fd891, %fd890, %fd882, 0d3FE000000000000B;
	fma.rn.f64 	%fd892, %fd891, %fd882, 0d3FF0000000000000;
	fma.rn.f64 	%fd893, %fd892, %fd882, 0d3FF0000000000000;
	{
	.reg .b32 %temp; 
	mov.b64 	{%r71, %temp}, %fd893;
	}
	{
	.reg .b32 %temp; 
	mov.b64 	{%temp, %r72}, %fd893;
	}
	shl.b32 	%r433, %r70, 20;
	add.s32 	%r434, %r433, %r72;
	mov.b64 	%fd1896, {%r71, %r434};
	{
	.reg .b32 %temp; 
	mov.b64 	{%temp, %r435}, %fd167;
	}
	mov.b32 	%f57, %r435;
	abs.f32 	%f12, %f57;
	setp.lt.f32 	%p99, %f12, 0f4086232B;
	@%p99 bra 	$L__BB2_93;
	setp.lt.f64 	%p100, %fd167, 0d0000000000000000;
	add.f64 	%fd894, %fd167, 0d7FF0000000000000;
	selp.f64 	%fd1896, 0d0000000000000000, %fd894, %p100;
	setp.geu.f32 	%p101, %f12, 0f40874800;
	@%p101 bra 	$L__BB2_93;
	shr.u32 	%r436, %r70, 31;
	add.s32 	%r437, %r70, %r436;
	shr.s32 	%r438, %r437, 1;
	shl.b32 	%r439, %r438, 20;
	add.s32 	%r440, %r72, %r439;
	mov.b64 	%fd895, {%r71, %r440};
	sub.s32 	%r441, %r70, %r438;
	shl.b32 	%r442, %r441, 20;
	add.s32 	%r443, %r442, 1072693248;
	mov.b32 	%r444, 0;
	mov.b64 	%fd896, {%r444, %r443};
	mul.f64 	%fd1896, %fd896, %fd895;
$L__BB2_93:
	setp.eq.s32 	%p102, %r36, 1062207488;
	add.f64 	%fd172, %fd1896, 0d3FF0000000000000;
	sub.f64 	%fd173, %fd152, %fd149;
	mov.f64 	%fd897, 0d4010000000000000;
	{
	.reg .b32 %temp; 
	mov.b64 	{%temp, %r446}, %fd897;
	}
	{ // callseq 4, 0
	.param .b64 param0;
	st.param.f64 	[param0], 0d4010000000000000;
	.param .b64 param1;
	st.param.f64 	[param1], 0d4000000000000000;
	.param .b64 retval0;
	call.uni (retval0), 
	__internal_accurate_pow, 
	(
	param0, 
	param1
	);
	ld.param.f64 	%fd898, [retval0];
	} // callseq 4
	setp.lt.s32 	%p103, %r446, 0;
	neg.f64 	%fd900, %fd898;
	selp.f64 	%fd901, %fd900, %fd898, %p102;
	selp.f64 	%fd902, %fd901, %fd898, %p103;
	mul.f64 	%fd903, %fd902, 0d3F69BC65B68B71C3;
	mul.f64 	%fd174, %fd903, 0d4051800000000000;
	fma.rn.f64 	%fd175, %fd174, 0d3FDD70A3D70A3D71, 0dBFA1F85932784770;
	mov.f64 	%fd904, 0d3F43A92A30553261;
	div.rn.f64 	%fd905, %fd904, %fd143;
	add.f64 	%fd176, %fd905, 0d3FF0000000000000;
	mov.f64 	%fd906, 0d402CCF7121AB4B73;
	div.rn.f64 	%fd177, %fd906, %fd45;
	add.f64 	%fd907, %fd20, 0dC0334CCCCCCCCCCD;
	div.rn.f64 	%fd178, %fd907, 0dC02E000000000000;
	fma.rn.f64 	%fd908, %fd178, 0d3FF71547652B82FE, 0d4338000000000000;
	{
	.reg .b32 %temp; 
	mov.b64 	{%r73, %temp}, %fd908;
	}
	mov.f64 	%fd909, 0dC338000000000000;
	add.rn.f64 	%fd910, %fd908, %fd909;
	fma.rn.f64 	%fd911, %fd910, 0dBFE62E42FEFA39EF, %fd178;
	fma.rn.f64 	%fd912, %fd910, 0dBC7ABC9E3B39803F, %fd911;
	fma.rn.f64 	%fd913, %fd912, 0d3E5ADE1569CE2BDF, 0d3E928AF3FCA213EA;
	fma.rn.f64 	%fd914, %fd913, %fd912, 0d3EC71DEE62401315;
	fma.rn.f64 	%fd915, %fd914, %fd912, 0d3EFA01997C89EB71;
	fma.rn.f64 	%fd916, %fd915, %fd912, 0d3F2A01A014761F65;
	fma.rn.f64 	%fd917, %fd916, %fd912, 0d3F56C16C1852B7AF;
	fma.rn.f64 	%fd918, %fd917, %fd912, 0d3F81111111122322;
	fma.rn.f64 	%fd919, %fd918, %fd912, 0d3FA55555555502A1;
	fma.rn.f64 	%fd920, %fd919, %fd912, 0d3FC5555555555511;
	fma.rn.f64 	%fd921, %fd920, %fd912, 0d3FE000000000000B;
	fma.rn.f64 	%fd922, %fd921, %fd912, 0d3FF0000000000000;
	fma.rn.f64 	%fd923, %fd922, %fd912, 0d3FF0000000000000;
	{
	.reg .b32 %temp; 
	mov.b64 	{%r74, %temp}, %fd923;
	}
	{
	.reg .b32 %temp; 
	mov.b64 	{%temp, %r75}, %fd923;
	}
	shl.b32 	%r447, %r73, 20;
	add.s32 	%r448, %r447, %r75;
	mov.b64 	%fd1897, {%r74, %r448};
	{
	.reg .b32 %temp; 
	mov.b64 	{%temp, %r449}, %fd178;
	}
	mov.b32 	%f58, %r449;
	abs.f32 	%f13, %f58;
	setp.lt.f32 	%p104, %f13, 0f4086232B;
	@%p104 bra 	$L__BB2_96;
	setp.lt.f64 	%p105, %fd178, 0d0000000000000000;
	add.f64 	%fd924, %fd178, 0d7FF0000000000000;
	selp.f64 	%fd1897, 0d0000000000000000, %fd924, %p105;
	setp.geu.f32 	%p106, %f13, 0f40874800;
	@%p106 bra 	$L__BB2_96;
	shr.u32 	%r450, %r73, 31;
	add.s32 	%r451, %r73, %r450;
	shr.s32 	%r452, %r451, 1;
	shl.b32 	%r453, %r452, 20;
	add.s32 	%r454, %r75, %r453;
	mov.b64 	%fd925, {%r74, %r454};
	sub.s32 	%r455, %r73, %r452;
	shl.b32 	%r456, %r455, 20;
	add.s32 	%r457, %r456, 1072693248;
	mov.b32 	%r458, 0;
	mov.b64 	%fd926, {%r458, %r457};
	mul.f64 	%fd1897, %fd926, %fd925;
$L__BB2_96:
	add.f64 	%fd183, %fd1897, 0d3FF0000000000000;
	mov.f64 	%fd927, 0d40438D0E56041893;
	div.rn.f64 	%fd184, %fd927, %fd34;
	add.f64 	%fd928, %fd20, 0d4048800000000000;
	div.rn.f64 	%fd185, %fd928, 0d402A000000000000;
	fma.rn.f64 	%fd929, %fd185, 0d3FF71547652B82FE, 0d4338000000000000;
	{
	.reg .b32 %temp; 
	mov.b64 	{%r76, %temp}, %fd929;
	}
	mov.f64 	%fd930, 0dC338000000000000;
	add.rn.f64 	%fd931, %fd929, %fd930;
	fma.rn.f64 	%fd932, %fd931, 0dBFE62E42FEFA39EF, %fd185;
	fma.rn.f64 	%fd933, %fd931, 0dBC7ABC9E3B39803F, %fd932;
	fma.rn.f64 	%fd934, %fd933, 0d3E5ADE1569CE2BDF, 0d3E928AF3FCA213EA;
	fma.rn.f64 	%fd935, %fd934, %fd933, 0d3EC71DEE62401315;
	fma.rn.f64 	%fd936, %fd935, %fd933, 0d3EFA01997C89EB71;
	fma.rn.f64 	%fd937, %fd936, %fd933, 0d3F2A01A014761F65;
	fma.rn.f64 	%fd938, %fd937, %fd933, 0d3F56C16C1852B7AF;
	fma.rn.f64 	%fd939, %fd938, %fd933, 0d3F81111111122322;
	fma.rn.f64 	%fd940, %fd939, %fd933, 0d3FA55555555502A1;
	fma.rn.f64 	%fd941, %fd940, %fd933, 0d3FC5555555555511;
	fma.rn.f64 	%fd942, %fd941, %fd933, 0d3FE000000000000B;
	fma.rn.f64 	%fd943, %fd942, %fd933, 0d3FF0000000000000;
	fma.rn.f64 	%fd944, %fd943, %fd933, 0d3FF0000000000000;
	{
	.reg .b32 %temp; 
	mov.b64 	{%r77, %temp}, %fd944;
	}
	{
	.reg .b32 %temp; 
	mov.b64 	{%temp, %r78}, %fd944;
	}
	shl.b32 	%r459, %r76, 20;
	add.s32 	%r460, %r459, %r78;
	mov.b64 	%fd1898, {%r77, %r460};
	{
	.reg .b32 %temp; 
	mov.b64 	{%temp, %r461}, %fd185;
	}
	mov.b32 	%f59, %r461;
	abs.f32 	%f14, %f59;
	setp.lt.f32 	%p107, %f14, 0f4086232B;
	@%p107 bra 	$L__BB2_99;
	setp.lt.f64 	%p108, %fd185, 0d0000000000000000;
	add.f64 	%fd945, %fd185, 0d7FF0000000000000;
	selp.f64 	%fd1898, 0d0000000000000000, %fd945, %p108;
	setp.geu.f32 	%p109, %f14, 0f40874800;
	@%p109 bra 	$L__BB2_99;
	shr.u32 	%r462, %r76, 31;
	add.s32 	%r463, %r76, %r462;
	shr.s32 	%r464, %r463, 1;
	shl.b32 	%r465, %r464, 20;
	add.s32 	%r466, %r78, %r465;
	mov.b64 	%fd946, {%r77, %r466};
	sub.s32 	%r467, %r76, %r464;
	shl.b32 	%r468, %r467, 20;
	add.s32 	%r469, %r468, 1072693248;
	mov.b32 	%r470, 0;
	mov.b64 	%fd947, {%r470, %r469};
	mul.f64 	%fd1898, %fd947, %fd946;
$L__BB2_99:
	add.f64 	%fd948, %fd20, 0dC014000000000000;
	setp.eq.f64 	%p110, %fd20, 0d4014000000000000;
	selp.f64 	%fd190, 0d3EE4F8B588E00000, %fd948, %p110;
	add.f64 	%fd191, %fd1898, 0d3FF0000000000000;
	div.rn.f64 	%fd192, %fd190, 0d4004000000000000;
	fma.rn.f64 	%fd949, %fd192, 0d3FF71547652B82FE, 0d4338000000000000;
	{
	.reg .b32 %temp; 
	mov.b64 	{%r79, %temp}, %fd949;
	}
	mov.f64 	%fd950, 0dC338000000000000;
	add.rn.f64 	%fd951, %fd949, %fd950;
	fma.rn.f64 	%fd952, %fd951, 0dBFE62E42FEFA39EF, %fd192;
	fma.rn.f64 	%fd953, %fd951, 0dBC7ABC9E3B39803F, %fd952;
	fma.rn.f64 	%fd954, %fd953, 0d3E5ADE1569CE2BDF, 0d3E928AF3FCA213EA;
	fma.rn.f64 	%fd955, %fd954, %fd953, 0d3EC71DEE62401315;
	fma.rn.f64 	%fd956, %fd955, %fd953, 0d3EFA01997C89EB71;
	fma.rn.f64 	%fd957, %fd956, %fd953, 0d3F2A01A014761F65;
	fma.rn.f64 	%fd958, %fd957, %fd953, 0d3F56C16C1852B7AF;
	fma.rn.f64 	%fd959, %fd958, %fd953, 0d3F81111111122322;
	fma.rn.f64 	%fd960, %fd959, %fd953, 0d3FA55555555502A1;
	fma.rn.f64 	%fd961, %fd960, %fd953, 0d3FC5555555555511;
	fma.rn.f64 	%fd962, %fd961, %fd953, 0d3FE000000000000B;
	fma.rn.f64 	%fd963, %fd962, %fd953, 0d3FF0000000000000;
	fma.rn.f64 	%fd964, %fd963, %fd953, 0d3FF0000000000000;
	{
	.reg .b32 %temp; 
	mov.b64 	{%r80, %temp}, %fd964;
	}
	{
	.reg .b32 %temp; 
	mov.b64 	{%temp, %r81}, %fd964;
	}
	shl.b32 	%r471, %r79, 20;
	add.s32 	%r472, %r471, %r81;
	mov.b64 	%fd1899, {%r80, %r472};
	{
	.reg .b32 %temp; 
	mov.b64 	{%temp, %r473}, %fd192;
	}
	mov.b32 	%f60, %r473;
	abs.f32 	%f15, %f60;
	setp.lt.f32 	%p111, %f15, 0f4086232B;
	@%p111 bra 	$L__BB2_102;
	setp.lt.f64 	%p112, %fd192, 0d0000000000000000;
	add.f64 	%fd965, %fd192, 0d7FF0000000000000;
	selp.f64 	%fd1899, 0d0000000000000000, %fd965, %p112;
	setp.geu.f32 	%p113, %f15, 0f40874800;
	@%p113 bra 	$L__BB2_102;
	shr.u32 	%r474, %r79, 31;
	add.s32 	%r475, %r79, %r474;
	shr.s32 	%r476, %r475, 1;
	shl.b32 	%r477, %r476, 20;
	add.s32 	%r478, %r81, %r477;
	mov.b64 	%fd966, {%r80, %r478};
	sub.s32 	%r479, %r79, %r476;
	shl.b32 	%r480, %r479, 20;
	add.s32 	%r481, %r480, 1072693248;
	mov.b32 	%r482, 0;
	mov.b64 	%fd967, {%r482, %r481};
	mul.f64 	%fd1899, %fd967, %fd966;
$L__BB2_102:
	add.f64 	%fd968, %fd1899, 0dBFF0000000000000;
	mul.f64 	%fd969, %fd190, 0d3F87689CA18BD662;
	div.rn.f64 	%fd970, %fd969, %fd968;
	add.f64 	%fd197, %fd166, %fd970;
	add.f64 	%fd971, %fd20, 0d4041800000000000;
	div.rn.f64 	%fd198, %fd971, 0d401D333333333333;
	fma.rn.f64 	%fd972, %fd198, 0d3FF71547652B82FE, 0d4338000000000000;
	{
	.reg .b32 %temp; 
	mov.b64 	{%r82, %temp}, %fd972;
	}
	mov.f64 	%fd973, 0dC338000000000000;
	add.rn.f64 	%fd974, %fd972, %fd973;
	fma.rn.f64 	%fd975, %fd974, 0dBFE62E42FEFA39EF, %fd198;
	fma.rn.f64 	%fd976, %fd974, 0dBC7ABC9E3B39803F, %fd975;
	fma.rn.f64 	%fd977, %fd976, 0d3E5ADE1569CE2BDF, 0d3E928AF3FCA213EA;
	fma.rn.f64 	%fd978, %fd977, %fd976, 0d3EC71DEE62401315;
	fma.rn.f64 	%fd979, %fd978, %fd976, 0d3EFA01997C89EB71;
	fma.rn.f64 	%fd980, %fd979, %fd976, 0d3F2A01A014761F65;
	fma.rn.f64 	%fd981, %fd980, %fd976, 0d3F56C16C1852B7AF;
	fma.rn.f64 	%fd982, %fd981, %fd976, 0d3F81111111122322;
	fma.rn.f64 	%fd983, %fd982, %fd976, 0d3FA55555555502A1;
	fma.rn.f64 	%fd984, %fd983, %fd976, 0d3FC5555555555511;
	fma.rn.f64 	%fd985, %fd984, %fd976, 0d3FE000000000000B;
	fma.rn.f64 	%fd986, %fd985, %fd976, 0d3FF0000000000000;
	fma.rn.f64 	%fd987, %fd986, %fd976, 0d3FF0000000000000;
	{
	.reg .b32 %temp; 
	mov.b64 	{%r83, %temp}, %fd987;
	}
	{
	.reg .b32 %temp; 
	mov.b64 	{%temp, %r84}, %fd987;
	}
	shl.b32 	%r483, %r82, 20;
	add.s32 	%r484, %r483, %r84;
	mov.b64 	%fd1900, {%r83, %r484};
	{
	.reg .b32 %temp; 
	mov.b64 	{%temp, %r485}, %fd198;
	}
	mov.b32 	%f61, %r485;
	abs.f32 	%f16, %f61;
	setp.lt.f32 	%p114, %f16, 0f4086232B;
	@%p114 bra 	$L__BB2_105;
	setp.lt.f64 	%p115, %fd198, 0d0000000000000000;
	add.f64 	%fd988, %fd198, 0d7FF0000000000000;
	selp.f64 	%fd1900, 0d0000000000000000, %fd988, %p115;
	setp.geu.f32 	%p116, %f16, 0f40874800;
	@%p116 bra 	$L__BB2_105;
	shr.u32 	%r486, %r82, 31;
	add.s32 	%r487, %r82, %r486;
	shr.s32 	%r488, %r487, 1;
	shl.b32 	%r489, %r488, 20;
	add.s32 	%r490, %r84, %r489;
	mov.b64 	%fd989, {%r83, %r490};
	sub.s32 	%r491, %r82, %r488;
	shl.b32 	%r492, %r491, 20;
	add.s32 	%r493, %r492, 1072693248;
	mov.b32 	%r494, 0;
	mov.b64 	%fd990, {%r494, %r493};
	mul.f64 	%fd1900, %fd990, %fd989;
$L__BB2_105:
	setp.eq.s32 	%p117, %r36, 1062207488;
	add.f64 	%fd203, %fd1900, 0d3FF0000000000000;
	add.f64 	%fd991, %fd20, 0d4040400000000000;
	div.rn.f64 	%fd204, %fd991, 0d402BCCCCCCCCCCCD;
	{
	.reg .b32 %temp; 
	mov.b64 	{%temp, %r85}, %fd204;
	}
	abs.f64 	%fd205, %fd204;
	{ // callseq 5, 0
	.param .b64 param0;
	st.param.f64 	[param0], %fd205;
	.param .b64 param1;
	st.param.f64 	[param1], 0d4000000000000000;
	.param .b64 retval0;
	call.uni (retval0), 
	__internal_accurate_pow, 
	(
	param0, 
	param1
	);
	ld.param.f64 	%fd992, [retval0];
	} // callseq 5
	setp.lt.s32 	%p118, %r85, 0;
	neg.f64 	%fd994, %fd992;
	selp.f64 	%fd995, %fd994, %fd992, %p117;
	selp.f64 	%fd1902, %fd995, %fd992, %p118;
	setp.neu.f64 	%p119, %fd204, 0d0000000000000000;
	@%p119 bra 	$L__BB2_107;
	setp.eq.s32 	%p120, %r36, 1062207488;
	selp.b32 	%r496, %r85, 0, %p120;
	setp.lt.s32 	%p121, %r256, 0;
	or.b32  	%r497, %r496, 2146435072;
	selp.b32 	%r498, %r497, %r496, %p121;
	mov.b32 	%r499, 0;
	mov.b64 	%fd1902, {%r499, %r498};
$L__BB2_107:
	add.f64 	%fd996, %fd204, 0d4000000000000000;
	{
	.reg .b32 %temp; 
	mov.b64 	{%temp, %r500}, %fd996;
	}
	and.b32  	%r501, %r500, 2146435072;
	setp.ne.s32 	%p122, %r501, 2146435072;
	@%p122 bra 	$L__BB2_112;
	setp.num.f64 	%p123, %fd204, %fd204;
	@%p123 bra 	$L__BB2_110;
	mov.f64 	%fd997, 0d4000000000000000;
	add.rn.f64 	%fd1902, %fd204, %fd997;
	bra.uni 	$L__BB2_112;
$L__BB2_110:
	setp.neu.f64 	%p124, %fd205, 0d7FF0000000000000;
	@%p124 bra 	$L__BB2_112;
	setp.lt.s32 	%p125, %r85, 0;
	setp.eq.s32 	%p126, %r36, 1062207488;
	setp.lt.s32 	%p127, %r256, 0;
	selp.b32 	%r503, 0, 2146435072, %p127;
	and.b32  	%r504, %r256, 2147483647;
	setp.ne.s32 	%p128, %r504, 1071644672;
	or.b32  	%r505, %r503, -2147483648;
	selp.b32 	%r506, %r505, %r503, %p128;
	selp.b32 	%r507, %r506, %r503, %p126;
	selp.b32 	%r508, %r507, %r503, %p125;
	mov.b32 	%r509, 0;
	mov.b64 	%fd1902, {%r509, %r508};
$L__BB2_112:
	setp.eq.f64 	%p129, %fd204, 0d3FF0000000000000;
	neg.f64 	%fd998, %fd1902;
	selp.f64 	%fd212, 0dBFF0000000000000, %fd998, %p129;
	fma.rn.f64 	%fd999, %fd212, 0d3FF71547652B82FE, 0d4338000000000000;
	{
	.reg .b32 %temp; 
	mov.b64 	{%r86, %temp}, %fd999;
	}
	mov.f64 	%fd1000, 0dC338000000000000;
	add.rn.f64 	%fd1001, %fd999, %fd1000;
	fma.rn.f64 	%fd1002, %fd1001, 0dBFE62E42FEFA39EF, %fd212;
	fma.rn.f64 	%fd1003, %fd1001, 0dBC7ABC9E3B39803F, %fd1002;
	fma.rn.f64 	%fd1004, %fd1003, 0d3E5ADE1569CE2BDF, 0d3E928AF3FCA213EA;
	fma.rn.f64 	%fd1005, %fd1004, %fd1003, 0d3EC71DEE62401315;
	fma.rn.f64 	%fd1006, %fd1005, %fd1003, 0d3EFA01997C89EB71;
	fma.rn.f64 	%fd1007, %fd1006, %fd1003, 0d3F2A01A014761F65;
	fma.rn.f64 	%fd1008, %fd1007, %fd1003, 0d3F56C16C1852B7AF;
	fma.rn.f64 	%fd1009, %fd1008, %fd1003, 0d3F81111111122322;
	fma.rn.f64 	%fd1010, %fd1009, %fd1003, 0d3FA55555555502A1;
	fma.rn.f64 	%fd1011, %fd1010, %fd1003, 0d3FC5555555555511;
	fma.rn.f64 	%fd1012, %fd1011, %fd1003, 0d3FE000000000000B;
	fma.rn.f64 	%fd1013, %fd1012, %fd1003, 0d3FF0000000000000;
	fma.rn.f64 	%fd1014, %fd1013, %fd1003, 0d3FF0000000000000;
	{
	.reg .b32 %temp; 
	mov.b64 	{%r87, %temp}, %fd1014;
	}
	{
	.reg .b32 %temp; 
	mov.b64 	{%temp, %r88}, %fd1014;
	}
	shl.b32 	%r510, %r86, 20;
	add.s32 	%r511, %r510, %r88;
	mov.b64 	%fd1903, {%r87, %r511};
	{
	.reg .b32 %temp; 
	mov.b64 	{%temp, %r512}, %fd212;
	}
	mov.b32 	%f62, %r512;
	abs.f32 	%f17, %f62;
	setp.lt.f32 	%p130, %f17, 0f4086232B;
	@%p130 bra 	$L__BB2_115;
	setp.lt.f64 	%p131, %fd212, 0d0000000000000000;
	add.f64 	%fd1015, %fd212, 0d7FF0000000000000;
	selp.f64 	%fd1903, 0d0000000000000000, %fd1015, %p131;
	setp.geu.f32 	%p132, %f17, 0f40874800;
	@%p132 bra 	$L__BB2_115;
	shr.u32 	%r513, %r86, 31;
	add.s32 	%r514, %r86, %r513;
	shr.s32 	%r515, %r514, 1;
	shl.b32 	%r516, %r515, 20;
	add.s32 	%r517, %r88, %r516;
	mov.b64 	%fd1016, {%r87, %r517};
	sub.s32 	%r518, %r86, %r515;
	shl.b32 	%r519, %r518, 20;
	add.s32 	%r520, %r519, 1072693248;
	mov.b32 	%r521, 0;
	mov.b64 	%fd1017, {%r521, %r520};
	mul.f64 	%fd1903, %fd1017, %fd1016;
$L__BB2_115:
	fma.rn.f64 	%fd217, %fd1903, 0d407011999999999A, 0d4046266666666666;
	add.f64 	%fd218, %fd20, 0d403A4CCCCCCCCCCD;
	div.rn.f64 	%fd219, %fd218, 0dC018000000000000;
	fma.rn.f64 	%fd1018, %fd219, 0d3FF71547652B82FE, 0d4338000000000000;
	{
	.reg .b32 %temp; 
	mov.b64 	{%r89, %temp}, %fd1018;
	}
	mov.f64 	%fd1019, 0dC338000000000000;
	add.rn.f64 	%fd1020, %fd1018, %fd1019;
	fma.rn.f64 	%fd1021, %fd1020, 0dBFE62E42FEFA39EF, %fd219;
	fma.rn.f64 	%fd1022, %fd1020, 0dBC7ABC9E3B39803F, %fd1021;
	fma.rn.f64 	%fd1023, %fd1022, 0d3E5ADE1569CE2BDF, 0d3E928AF3FCA213EA;
	fma.rn.f64 	%fd1024, %fd1023, %fd1022, 0d3EC71DEE62401315;
	fma.rn.f64 	%fd1025, %fd1024, %fd1022, 0d3EFA01997C89EB71;
	fma.rn.f64 	%fd1026, %fd1025, %fd1022, 0d3F2A01A014761F65;
	fma.rn.f64 	%fd1027, %fd1026, %fd1022, 0d3F56C16C1852B7AF;
	fma.rn.f64 	%fd1028, %fd1027, %fd1022, 0d3F81111111122322;
	fma.rn.f64 	%fd1029, %fd1028, %fd1022, 0d3FA55555555502A1;
	fma.rn.f64 	%fd1030, %fd1029, %fd1022, 0d3FC5555555555511;
	fma.rn.f64 	%fd1031, %fd1030, %fd1022, 0d3FE000000000000B;
	fma.rn.f64 	%fd1032, %fd1031, %fd1022, 0d3FF0000000000000;
	fma.rn.f64 	%fd1033, %fd1032, %fd1022, 0d3FF0000000000000;
	{
	.reg .b32 %temp; 
	mov.b64 	{%r90, %temp}, %fd1033;
	}
	{
	.reg .b32 %temp; 
	mov.b64 	{%temp, %r91}, %fd1033;
	}
	shl.b32 	%r522, %r89, 20;
	add.s32 	%r523, %r522, %r91;
	mov.b64 	%fd1904, {%r90, %r523};
	{
	.reg .b32 %temp; 
	mov.b64 	{%temp, %r524}, %fd219;
	}
	mov.b32 	%f63, %r524;
	abs.f32 	%f18, %f63;
	setp.lt.f32 	%p133, %f18, 0f4086232B;
	@%p133 bra 	$L__BB2_118;
	setp.lt.f64 	%p134, %fd219, 0d0000000000000000;
	add.f64 	%fd1034, %fd219, 0d7FF0000000000000;
	selp.f64 	%fd1904, 0d0000000000000000, %fd1034, %p134;
	setp.geu.f32 	%p135, %f18, 0f40874800;
	@%p135 bra 	$L__BB2_118;
	shr.u32 	%r525, %r89, 31;
	add.s32 	%r526, %r89, %r525;
	shr.s32 	%r527, %r526, 1;
	shl.b32 	%r528, %r527, 20;
	add.s32 	%r529, %r91, %r528;
	mov.b64 	%fd1035, {%r90, %r529};
	sub.s32 	%r530, %r89, %r527;
	shl.b32 	%r531, %r530, 20;
	add.s32 	%r532, %r531, 1072693248;
	mov.b32 	%r533, 0;
	mov.b64 	%fd1036, {%r533, %r532};
	mul.f64 	%fd1904, %fd1036, %fd1035;
$L__BB2_118:
	add.f64 	%fd224, %fd1904, 0d3FF0000000000000;
	div.rn.f64 	%fd225, %fd218, 0d403E000000000000;
	fma.rn.f64 	%fd1037, %fd225, 0d3FF71547652B82FE, 0d4338000000000000;
	{
	.reg .b32 %temp; 
	mov.b64 	{%r92, %temp}, %fd1037;
	}
	mov.f64 	%fd1038, 0dC338000000000000;
	add.rn.f64 	%fd1039, %fd1037, %fd1038;
	fma.rn.f64 	%fd1040, %fd1039, 0dBFE62E42FEFA39EF, %fd225;
	fma.rn.f64 	%fd1041, %fd1039, 0dBC7ABC9E3B39803F, %fd1040;
	fma.rn.f64 	%fd1042, %fd1041, 0d3E5ADE1569CE2BDF, 0d3E928AF3FCA213EA;
	fma.rn.f64 	%fd1043, %fd1042, %fd1041, 0d3EC71DEE62401315;
	fma.rn.f64 	%fd1044, %fd1043, %fd1041, 0d3EFA01997C89EB71;
	fma.rn.f64 	%fd1045, %fd1044, %fd1041, 0d3F2A01A014761F65;
	fma.rn.f64 	%fd1046, %fd1045, %fd1041, 0d3F56C16C1852B7AF;
	fma.rn.f64 	%fd1047, %fd1046, %fd1041, 0d3F81111111122322;
	fma.rn.f64 	%fd1048, %fd1047, %fd1041, 0d3FA55555555502A1;
	fma.rn.f64 	%fd1049, %fd1048, %fd1041, 0d3FC5555555555511;
	fma.rn.f64 	%fd1050, %fd1049, %fd1041, 0d3FE000000000000B;
	fma.rn.f64 	%fd1051, %fd1050, %fd1041, 0d3FF0000000000000;
	fma.rn.f64 	%fd1052, %fd1051, %fd1041, 0d3FF0000000000000;
	{
	.reg .b32 %temp; 
	mov.b64 	{%r93, %temp}, %fd1052;
	}
	{
	.reg .b32 %temp; 
	mov.b64 	{%temp, %r94}, %fd1052;
	}
	shl.b32 	%r534, %r92, 20;
	add.s32 	%r535, %r534, %r94;
	mov.b64 	%fd1905, {%r93, %r535};
	{
	.reg .b32 %temp; 
	mov.b64 	{%temp, %r536}, %fd225;
	}
	mov.b32 	%f64, %r536;
	abs.f32 	%f19, %f64;
	setp.lt.f32 	%p136, %f19, 0f4086232B;
	@%p136 bra 	$L__BB2_121;
	setp.lt.f64 	%p137, %fd225, 0d0000000000000000;
	add.f64 	%fd1053, %fd225, 0d7FF0000000000000;
	selp.f64 	%fd1905, 0d0000000000000000, %fd1053, %p137;
	setp.geu.f32 	%p138, %f19, 0f40874800;
	@%p138 bra 	$L__BB2_121;
	shr.u32 	%r537, %r92, 31;
	add.s32 	%r538, %r92, %r537;
	shr.s32 	%r539, %r538, 1;
	shl.b32 	%r540, %r539, 20;
	add.s32 	%r541, %r94, %r540;
	mov.b64 	%fd1054, {%r93, %r541};
	sub.s32 	%r542, %r92, %r539;
	shl.b32 	%r543, %r542, 20;
	add.s32 	%r544, %r543, 1072693248;
	mov.b32 	%r545, 0;
	mov.b64 	%fd1055, {%r545, %r544};
	mul.f64 	%fd1905, %fd1055, %fd1054;
$L__BB2_121:
	div.rn.f64 	%fd230, %fd218, 0dC03E000000000000;
	fma.rn.f64 	%fd1056, %fd230, 0d3FF71547652B82FE, 0d4338000000000000;
	{
	.reg .b32 %temp; 
	mov.b64 	{%r95, %temp}, %fd1056;
	}
	mov.f64 	%fd1057, 0dC338000000000000;
	add.rn.f64 	%fd1058, %fd1056, %fd1057;
	fma.rn.f64 	%fd1059, %fd1058, 0dBFE62E42FEFA39EF, %fd230;
	fma.rn.f64 	%fd1060, %fd1058, 0dBC7ABC9E3B39803F, %fd1059;
	fma.rn.f64 	%fd1061, %fd1060, 0d3E5ADE1569CE2BDF, 0d3E928AF3FCA213EA;
	fma.rn.f64 	%fd1062, %fd1061, %fd1060, 0d3EC71DEE62401315;
	fma.rn.f64 	%fd1063, %fd1062, %fd1060, 0d3EFA01997C89EB71;
	fma.rn.f64 	%fd1064, %fd1063, %fd1060, 0d3F2A01A014761F65;
	fma.rn.f64 	%fd1065, %fd1064, %fd1060, 0d3F56C16C1852B7AF;
	fma.rn.f64 	%fd1066, %fd1065, %fd1060, 0d3F81111111122322;
	fma.rn.f64 	%fd1067, %fd1066, %fd1060, 0d3FA55555555502A1;
	fma.rn.f64 	%fd1068, %fd1067, %fd1060, 0d3FC5555555555511;
	fma.rn.f64 	%fd1069, %fd1068, %fd1060, 0d3FE000000000000B;
	fma.rn.f64 	%fd1070, %fd1069, %fd1060, 0d3FF0000000000000;
	fma.rn.f64 	%fd1071, %fd1070, %fd1060, 0d3FF0000000000000;
	{
	.reg .b32 %temp; 
	mov.b64 	{%r96, %temp}, %fd1071;
	}
	{
	.reg .b32 %temp; 
	mov.b64 	{%temp, %r97}, %fd1071;
	}
	shl.b32 	%r546, %r95, 20;
	add.s32 	%r547, %r546, %r97;
	mov.b64 	%fd1906, {%r96, %r547};
	{
	.reg .b32 %temp; 
	mov.b64 	{%temp, %r548}, %fd230;
	}
	mov.b32 	%f65, %r548;
	abs.f32 	%f20, %f65;
	setp.lt.f32 	%p139, %f20, 0f4086232B;
	@%p139 bra 	$L__BB2_124;
	setp.lt.f64 	%p140, %fd230, 0d0000000000000000;
	add.f64 	%fd1072, %fd230, 0d7FF0000000000000;
	selp.f64 	%fd1906, 0d0000000000000000, %fd1072, %p140;
	setp.geu.f32 	%p141, %f20, 0f40874800;
	@%p141 bra 	$L__BB2_124;
	shr.u32 	%r549, %r95, 31;
	add.s32 	%r550, %r95, %r549;
	shr.s32 	%r551, %r550, 1;
	shl.b32 	%r552, %r551, 20;
	add.s32 	%r553, %r97, %r552;
	mov.b64 	%fd1073, {%r96, %r553};
	sub.s32 	%r554, %r95, %r551;
	shl.b32 	%r555, %r554, 20;
	add.s32 	%r556, %r555, 1072693248;
	mov.b32 	%r557, 0;
	mov.b64 	%fd1074, {%r557, %r556};
	mul.f64 	%fd1906, %fd1074, %fd1073;
$L__BB2_124:
	mul.f64 	%fd1075, %fd1906, 0d3FF116872B020C4A;
	fma.rn.f64 	%fd235, %fd1905, 0d3FF116872B020C4A, %fd1075;
	add.f64 	%fd236, %fd20, 0d404ED9999999999A;
	div.rn.f64 	%fd237, %fd236, 0d4016666666666666;
	fma.rn.f64 	%fd1076, %fd237, 0d3FF71547652B82FE, 0d4338000000000000;
	{
	.reg .b32 %temp; 
	mov.b64 	{%r98, %temp}, %fd1076;
	}
	mov.f64 	%fd1077, 0dC338000000000000;
	add.rn.f64 	%fd1078, %fd1076, %fd1077;
	fma.rn.f64 	%fd1079, %fd1078, 0dBFE62E42FEFA39EF, %fd237;
	fma.rn.f64 	%fd1080, %fd1078, 0dBC7ABC9E3B39803F, %fd1079;
	fma.rn.f64 	%fd1081, %fd1080, 0d3E5ADE1569CE2BDF, 0d3E928AF3FCA213EA;
	fma.rn.f64 	%fd1082, %fd1081, %fd1080, 0d3EC71DEE62401315;
	fma.rn.f64 	%fd1083, %fd1082, %fd1080, 0d3EFA01997C89EB71;
	fma.rn.f64 	%fd1084, %fd1083, %fd1080, 0d3F2A01A014761F65;
	fma.rn.f64 	%fd1085, %fd1084, %fd1080, 0d3F56C16C1852B7AF;
	fma.rn.f64 	%fd1086, %fd1085, %fd1080, 0d3F81111111122322;
	fma.rn.f64 	%fd1087, %fd1086, %fd1080, 0d3FA55555555502A1;
	fma.rn.f64 	%fd1088, %fd1087, %fd1080, 0d3FC5555555555511;
	fma.rn.f64 	%fd1089, %fd1088, %fd1080, 0d3FE000000000000B;
	fma.rn.f64 	%fd1090, %fd1089, %fd1080, 0d3FF0000000000000;
	fma.rn.f64 	%fd1091, %fd1090, %fd1080, 0d3FF0000000000000;
	{
	.reg .b32 %temp; 
	mov.b64 	{%r99, %temp}, %fd1091;
	}
	{
	.reg .b32 %temp; 
	mov.b64 	{%temp, %r100}, %fd1091;
	}
	shl.b32 	%r558, %r98, 20;
	add.s32 	%r559, %r558, %r100;
	mov.b64 	%fd1907, {%r99, %r559};
	{
	.reg .b32 %temp; 
	mov.b64 	{%temp, %r560}, %fd237;
	}
	mov.b32 	%f66, %r560;
	abs.f32 	%f21, %f66;
	setp.lt.f32 	%p142, %f21, 0f4086232B;
	@%p142 bra 	$L__BB2_127;
	setp.lt.f64 	%p143, %fd237, 0d0000000000000000;
	add.f64 	%fd1092, %fd237, 0d7FF0000000000000;
	selp.f64 	%fd1907, 0d0000000000000000, %fd1092, %p143;
	setp.geu.f32 	%p144, %f21, 0f40874800;
	@%p144 bra 	$L__BB2_127;
	shr.u32 	%r561, %r98, 31;
	add.s32 	%r562, %r98, %r561;
	shr.s32 	%r563, %r562, 1;
	shl.b32 	%r564, %r563, 20;
	add.s32 	%r565, %r100, %r564;
	mov.b64 	%fd1093, {%r99, %r565};
	sub.s32 	%r566, %r98, %r563;
	shl.b32 	%r567, %r566, 20;
	add.s32 	%r568, %r567, 1072693248;
	mov.b32 	%r569, 0;
	mov.b64 	%fd1094, {%r569, %r568};
	mul.f64 	%fd1907, %fd1094, %fd1093;
$L__BB2_127:
	add.f64 	%fd242, %fd1907, 0d3FF0000000000000;
	div.rn.f64 	%fd243, %fd236, 0dC054D33333333333;
	fma.rn.f64 	%fd1095, %fd243, 0d3FF71547652B82FE, 0d4338000000000000;
	{
	.reg .b32 %temp; 
	mov.b64 	{%r101, %temp}, %fd1095;
	}
	mov.f64 	%fd1096, 0dC338000000000000;
	add.rn.f64 	%fd1097, %fd1095, %fd1096;
	fma.rn.f64 	%fd1098, %fd1097, 0dBFE62E42FEFA39EF, %fd243;
	fma.rn.f64 	%fd1099, %fd1097, 0dBC7ABC9E3B39803F, %fd1098;
	fma.rn.f64 	%fd1100, %fd1099, 0d3E5ADE1569CE2BDF, 0d3E928AF3FCA213EA;
	fma.rn.f64 	%fd1101, %fd1100, %fd1099, 0d3EC71DEE62401315;
	fma.rn.f64 	%fd1102, %fd1101, %fd1099, 0d3EFA01997C89EB71;
	fma.rn.f64 	%fd1103, %fd1102, %fd1099, 0d3F2A01A014761F65;
	fma.rn.f64 	%fd1104, %fd1103, %fd1099, 0d3F56C16C1852B7AF;
	fma.rn.f64 	%fd1105, %fd1104, %fd1099, 0d3F81111111122322;
	fma.rn.f64 	%fd1106, %fd1105, %fd1099, 0d3FA55555555502A1;
	fma.rn.f64 	%fd1107, %fd1106, %fd1099, 0d3FC5555555555511;
	fma.rn.f64 	%fd1108, %fd1107, %fd1099, 0d3FE000000000000B;
	fma.rn.f64 	%fd1109, %fd1108, %fd1099, 0d3FF0000000000000;
	fma.rn.f64 	%fd1110, %fd1109, %fd1099, 0d3FF0000000000000;
	{
	.reg .b32 %temp; 
	mov.b64 	{%r102, %temp}, %fd1110;
	}
	{
	.reg .b32 %temp; 
	mov.b64 	{%temp, %r103}, %fd1110;
	}
	shl.b32 	%r570, %r101, 20;
	add.s32 	%r571, %r570, %r103;
	mov.b64 	%fd1908, {%r102, %r571};
	{
	.reg .b32 %temp; 
	mov.b64 	{%temp, %r572}, %fd243;
	}
	mov.b32 	%f67, %r572;
	abs.f32 	%f22, %f67;
	setp.lt.f32 	%p145, %f22, 0f4086232B;
	@%p145 bra 	$L__BB2_130;
	setp.lt.f64 	%p146, %fd243, 0d0000000000000000;
	add.f64 	%fd1111, %fd243, 0d7FF0000000000000;
	selp.f64 	%fd1908, 0d0000000000000000, %fd1111, %p146;
	setp.geu.f32 	%p147, %f22, 0f40874800;
	@%p147 bra 	$L__BB2_130;
	shr.u32 	%r573, %r101, 31;
	add.s32 	%r574, %r101, %r573;
	shr.s32 	%r575, %r574, 1;
	shl.b32 	%r576, %r575, 20;
	add.s32 	%r577, %r103, %r576;
	mov.b64 	%fd1112, {%r102, %r577};
	sub.s32 	%r578, %r101, %r575;
	shl.b32 	%r579, %r578, 20;
	add.s32 	%r580, %r579, 1072693248;
	mov.b32 	%r581, 0;
	mov.b64 	%fd1113, {%r581, %r580};
	mul.f64 	%fd1908, %fd1113, %fd1112;
$L__BB2_130:
	div.rn.f64 	%fd248, %fd236, 0d402EC28F5C28F5C3;
	fma.rn.f64 	%fd1114, %fd248, 0d3FF71547652B82FE, 0d4338000000000000;
	{
	.reg .b32 %temp; 
	mov.b64 	{%r104, %temp}, %fd1114;
	}
	mov.f64 	%fd1115, 0dC338000000000000;
	add.rn.f64 	%fd1116, %fd1114, %fd1115;
	fma.rn.f64 	%fd1117, %fd1116, 0dBFE62E42FEFA39EF, %fd248;
	fma.rn.f64 	%fd1118, %fd1116, 0dBC7ABC9E3B39803F, %fd1117;
	fma.rn.f64 	%fd1119, %fd1118, 0d3E5ADE1569CE2BDF, 0d3E928AF3FCA213EA;
	fma.rn.f64 	%fd1120, %fd1119, %fd1118, 0d3EC71DEE62401315;
	fma.rn.f64 	%fd1121, %fd1120, %fd1118, 0d3EFA01997C89EB71;
	fma.rn.f64 	%fd1122, %fd1121, %fd1118, 0d3F2A01A014761F65;
	fma.rn.f64 	%fd1123, %fd1122, %fd1118, 0d3F56C16C1852B7AF;
	fma.rn.f64 	%fd1124, %fd1123, %fd1118, 0d3F81111111122322;
	fma.rn.f64 	%fd1125, %fd1124, %fd1118, 0d3FA55555555502A1;
	fma.rn.f64 	%fd1126, %fd1125, %fd1118, 0d3FC5555555555511;
	fma.rn.f64 	%fd1127, %fd1126, %fd1118, 0d3FE000000000000B;
	fma.rn.f64 	%fd1128, %fd1127, %fd1118, 0d3FF0000000000000;
	fma.rn.f64 	%fd1129, %fd1128, %fd1118, 0d3FF0000000000000;
	{
	.reg .b32 %temp; 
	mov.b64 	{%r105, %temp}, %fd1129;
	}
	{
	.reg .b32 %temp; 
	mov.b64 	{%temp, %r106}, %fd1129;
	}
	shl.b32 	%r582, %r104, 20;
	add.s32 	%r583, %r582, %r106;
	mov.b64 	%fd1909, {%r105, %r583};
	{
	.reg .b32 %temp; 
	mov.b64 	{%temp, %r584}, %fd248;
	}
	mov.b32 	%f68, %r584;
	abs.f32 	%f23, %f68;
	setp.lt.f32 	%p148, %f23, 0f4086232B;
	@%p148 bra 	$L__BB2_133;
	setp.lt.f64 	%p149, %fd248, 0d0000000000000000;
	add.f64 	%fd1130, %fd248, 0d7FF0000000000000;
	selp.f64 	%fd1909, 0d0000000000000000, %fd1130, %p149;
	setp.geu.f32 	%p150, %f23, 0f40874800;
	@%p150 bra 	$L__BB2_133;
	shr.u32 	%r585, %r104, 31;
	add.s32 	%r586, %r104, %r585;
	shr.s32 	%r587, %r586, 1;
	shl.b32 	%r588, %r587, 20;
	add.s32 	%r589, %r106, %r588;
	mov.b64 	%fd1131, {%r105, %r589};
	sub.s32 	%r590, %r104, %r587;
	shl.b32 	%r591, %r590, 20;
	add.s32 	%r592, %r591, 1072693248;
	mov.b32 	%r593, 0;
	mov.b64 	%fd1132, {%r593, %r592};
	mul.f64 	%fd1909, %fd1132, %fd1131;
$L__BB2_133:
	mul.f64 	%fd1133, %fd1909, 0d3F8EB851EB851EB8;
	fma.rn.f64 	%fd253, %fd1908, 0d3F8F559B3D07C84B, %fd1133;
	add.f64 	%fd1134, %fd20, 0d4037333333333333;
	div.rn.f64 	%fd254, %fd1134, 0dC025333333333333;
	fma.rn.f64 	%fd1135, %fd254, 0d3FF71547652B82FE, 0d4338000000000000;
	{
	.reg .b32 %temp; 
	mov.b64 	{%r107, %temp}, %fd1135;
	}
	mov.f64 	%fd1136, 0dC338000000000000;
	add.rn.f64 	%fd1137, %fd1135, %fd1136;
	fma.rn.f64 	%fd1138, %fd1137, 0dBFE62E42FEFA39EF, %fd254;
	fma.rn.f64 	%fd1139, %fd1137, 0dBC7ABC9E3B39803F, %fd1138;
	fma.rn.f64 	%fd1140, %fd1139, 0d3E5ADE1569CE2BDF, 0d3E928AF3FCA213EA;
	fma.rn.f64 	%fd1141, %fd1140, %fd1139, 0d3EC71DEE62401315;
	fma.rn.f64 	%fd1142, %fd1141, %fd1139, 0d3EFA01997C89EB71;
	fma.rn.f64 	%fd1143, %fd1142, %fd1139, 0d3F2A01A014761F65;
	fma.rn.f64 	%fd1144, %fd1143, %fd1139, 0d3F56C16C1852B7AF;
	fma.rn.f64 	%fd1145, %fd1144, %fd1139, 0d3F81111111122322;
	fma.rn.f64 	%fd1146, %fd1145, %fd1139, 0d3FA55555555502A1;
	fma.rn.f64 	%fd1147, %fd1146, %fd1139, 0d3FC5555555555511;
	fma.rn.f64 	%fd1148, %fd1147, %fd1139, 0d3FE000000000000B;
	fma.rn.f64 	%fd1149, %fd1148, %fd1139, 0d3FF0000000000000;
	fma.rn.f64 	%fd1150, %fd1149, %fd1139, 0d3FF0000000000000;
	{
	.reg .b32 %temp; 
	mov.b64 	{%r108, %temp}, %fd1150;
	}
	{
	.reg .b32 %temp; 
	mov.b64 	{%temp, %r109}, %fd1150;
	}
	shl.b32 	%r594, %r107, 20;
	add.s32 	%r595, %r594, %r109;
	mov.b64 	%fd1910, {%r108, %r595};
	{
	.reg .b32 %temp; 
	mov.b64 	{%temp, %r596}, %fd254;
	}
	mov.b32 	%f69, %r596;
	abs.f32 	%f24, %f69;
	setp.lt.f32 	%p151, %f24, 0f4086232B;
	@%p151 bra 	$L__BB2_136;
	setp.lt.f64 	%p152, %fd254, 0d0000000000000000;
	add.f64 	%fd1151, %fd254, 0d7FF0000000000000;
	selp.f64 	%fd1910, 0d0000000000000000, %fd1151, %p152;
	setp.geu.f32 	%p153, %f24, 0f40874800;
	@%p153 bra 	$L__BB2_136;
	shr.u32 	%r597, %r107, 31;
	add.s32 	%r598, %r107, %r597;
	shr.s32 	%r599, %r598, 1;
	shl.b32 	%r600, %r599, 20;
	add.s32 	%r601, %r109, %r600;
	mov.b64 	%fd1152, {%r108, %r601};
	sub.s32 	%r602, %r107, %r599;
	shl.b32 	%r603, %r602, 20;
	add.s32 	%r604, %r603, 1072693248;
	mov.b32 	%r605, 0;
	mov.b64 	%fd1153, {%r605, %r604};
	mul.f64 	%fd1910, %fd1153, %fd1152;
$L__BB2_136:
	add.f64 	%fd259, %fd1910, 0d3FF0000000000000;
	div.rn.f64 	%fd260, %fd20, 0d4031000000000000;
	fma.rn.f64 	%fd1154, %fd260, 0d3FF71547652B82FE, 0d4338000000000000;
	{
	.reg .b32 %temp; 
	mov.b64 	{%r110, %temp}, %fd1154;
	}
	mov.f64 	%fd1155, 0dC338000000000000;
	add.rn.f64 	%fd1156, %fd1154, %fd1155;
	fma.rn.f64 	%fd1157, %fd1156, 0dBFE62E42FEFA39EF, %fd260;
	fma.rn.f64 	%fd1158, %fd1156, 0dBC7ABC9E3B39803F, %fd1157;
	fma.rn.f64 	%fd1159, %fd1158, 0d3E5ADE1569CE2BDF, 0d3E928AF3FCA213EA;
	fma.rn.f64 	%fd1160, %fd1159, %fd1158, 0d3EC71DEE62401315;
	fma.rn.f64 	%fd1161, %fd1160, %fd1158, 0d3EFA01997C89EB71;
	fma.rn.f64 	%fd1162, %fd1161, %fd1158, 0d3F2A01A014761F65;
	fma.rn.f64 	%fd1163, %fd1162, %fd1158, 0d3F56C16C1852B7AF;
	fma.rn.f64 	%fd1164, %fd1163, %fd1158, 0d3F81111111122322;
	fma.rn.f64 	%fd1165, %fd1164, %fd1158, 0d3FA55555555502A1;
	fma.rn.f64 	%fd1166, %fd1165, %fd1158, 0d3FC5555555555511;
	fma.rn.f64 	%fd1167, %fd1166, %fd1158, 0d3FE000000000000B;
	fma.rn.f64 	%fd1168, %fd1167, %fd1158, 0d3FF0000000000000;
	fma.rn.f64 	%fd1169, %fd1168, %fd1158, 0d3FF0000000000000;
	{
	.reg .b32 %temp; 
	mov.b64 	{%r111, %temp}, %fd1169;
	}
	{
	.reg .b32 %temp; 
	mov.b64 	{%temp, %r112}, %fd1169;
	}
	shl.b32 	%r606, %r110, 20;
	add.s32 	%r607, %r606, %r112;
	mov.b64 	%fd1911, {%r111, %r607};
	{
	.reg .b32 %temp; 
	mov.b64 	{%temp, %r608}, %fd260;
	}
	mov.b32 	%f70, %r608;
	abs.f32 	%f25, %f70;
	setp.lt.f32 	%p154, %f25, 0f4086232B;
	@%p154 bra 	$L__BB2_139;
	setp.lt.f64 	%p155, %fd260, 0d0000000000000000;
	add.f64 	%fd1170, %fd260, 0d7FF0000000000000;
	selp.f64 	%fd1911, 0d0000000000000000, %fd1170, %p155;
	setp.geu.f32 	%p156, %f25, 0f40874800;
	@%p156 bra 	$L__BB2_139;
	shr.u32 	%r609, %r110, 31;
	add.s32 	%r610, %r110, %r609;
	shr.s32 	%r611, %r610, 1;
	shl.b32 	%r612, %r611, 20;
	add.s32 	%r613, %r112, %r612;
	mov.b64 	%fd1171, {%r111, %r613};
	sub.s32 	%r614, %r110, %r611;
	shl.b32 	%r615, %r614, 20;
	add.s32 	%r616, %r615, 1072693248;
	mov.b32 	%r617, 0;
	mov.b64 	%fd1172, {%r617, %r616};
	mul.f64 	%fd1911, %fd1172, %fd1171;
$L__BB2_139:
	div.rn.f64 	%fd265, %fd20, 0dC03599999999999A;
	fma.rn.f64 	%fd1173, %fd265, 0d3FF71547652B82FE, 0d4338000000000000;
	{
	.reg .b32 %temp; 
	mov.b64 	{%r113, %temp}, %fd1173;
	}
	mov.f64 	%fd1174, 0dC338000000000000;
	add.rn.f64 	%fd1175, %fd1173, %fd1174;
	fma.rn.f64 	%fd1176, %fd1175, 0dBFE62E42FEFA39EF, %fd265;
	fma.rn.f64 	%fd1177, %fd1175, 0dBC7ABC9E3B39803F, %fd1176;
	fma.rn.f64 	%fd1178, %fd1177, 0d3E5ADE1569CE2BDF, 0d3E928AF3FCA213EA;
	fma.rn.f64 	%fd1179, %fd1178, %fd1177, 0d3EC71DEE62401315;
	fma.rn.f64 	%fd1180, %fd1179, %fd1177, 0d3EFA01997C89EB71;
	fma.rn.f64 	%fd1181, %fd1180, %fd1177, 0d3F2A01A014761F65;
	fma.rn.f64 	%fd1182, %fd1181, %fd1177, 0d3F56C16C1852B7AF;
	fma.rn.f64 	%fd1183, %fd1182, %fd1177, 0d3F81111111122322;
	fma.rn.f64 	%fd1184, %fd1183, %fd1177, 0d3FA55555555502A1;
	fma.rn.f64 	%fd1185, %fd1184, %fd1177, 0d3FC5555555555511;
	fma.rn.f64 	%fd1186, %fd1185, %fd1177, 0d3FE000000000000B;
	fma.rn.f64 	%fd1187, %fd1186, %fd1177, 0d3FF0000000000000;
	fma.rn.f64 	%fd1188, %fd1187, %fd1177, 0d3FF0000000000000;
	{
	.reg .b32 %temp; 
	mov.b64 	{%r114, %temp}, %fd1188;
	}
	{
	.reg .b32 %temp; 
	mov.b64 	{%temp, %r115}, %fd1188;
	}
	shl.b32 	%r618, %r113, 20;
	add.s32 	%r619, %r618, %r115;
	mov.b64 	%fd1912, {%r114, %r619};
	{
	.reg .b32 %temp; 
	mov.b64 	{%temp, %r620}, %fd265;
	}
	mov.b32 	%f71, %r620;
	abs.f32 	%f26, %f71;
	setp.lt.f32 	%p157, %f26, 0f4086232B;
	@%p157 bra 	$L__BB2_142;
	setp.lt.f64 	%p158, %fd265, 0d0000000000000000;
	add.f64 	%fd1189, %fd265, 0d7FF0000000000000;
	selp.f64 	%fd1912, 0d0000000000000000, %fd1189, %p158;
	setp.geu.f32 	%p159, %f26, 0f40874800;
	@%p159 bra 	$L__BB2_142;
	shr.u32 	%r621, %r113, 31;
	add.s32 	%r622, %r113, %r621;
	shr.s32 	%r623, %r622, 1;
	shl.b32 	%r624, %r623, 20;
	add.s32 	%r625, %r115, %r624;
	mov.b64 	%fd1190, {%r114, %r625};
	sub.s32 	%r626, %r113, %r623;
	shl.b32 	%r627, %r626, 20;
	add.s32 	%r628, %r627, 1072693248;
	mov.b32 	%r629, 0;
	mov.b64 	%fd1191, {%r629, %r628};
	mul.f64 	%fd1912, %fd1191, %fd1190;
$L__BB2_142:
	mul.f64 	%fd1192, %fd1912, 0d3F23A92A30553261;
	fma.rn.f64 	%fd270, %fd1911, 0d3F713404EA4A8C15, %fd1192;
	div.rn.f64 	%fd271, %fd20, 0d402FCCCCCCCCCCCD;
	fma.rn.f64 	%fd1193, %fd271, 0d3FF71547652B82FE, 0d4338000000000000;
	{
	.reg .b32 %temp; 
	mov.b64 	{%r116, %temp}, %fd1193;
	}
	mov.f64 	%fd1194, 0dC338000000000000;
	add.rn.f64 	%fd1195, %fd1193, %fd1194;
	fma.rn.f64 	%fd1196, %fd1195, 0dBFE62E42FEFA39EF, %fd271;
	fma.rn.f64 	%fd1197, %fd1195, 0dBC7ABC9E3B39803F, %fd1196;
	fma.rn.f64 	%fd1198, %fd1197, 0d3E5ADE1569CE2BDF, 0d3E928AF3FCA213EA;
	fma.rn.f64 	%fd1199, %fd1198, %fd1197, 0d3EC71DEE62401315;
	fma.rn.f64 	%fd1200, %fd1199, %fd1197, 0d3EFA01997C89EB71;
	fma.rn.f64 	%fd1201, %fd1200, %fd1197, 0d3F2A01A014761F65;
	fma.rn.f64 	%fd1202, %fd1201, %fd1197, 0d3F56C16C1852B7AF;
	fma.rn.f64 	%fd1203, %fd1202, %fd1197, 0d3F81111111122322;
	fma.rn.f64 	%fd1204, %fd1203, %fd1197, 0d3FA55555555502A1;
	fma.rn.f64 	%fd1205, %fd1204, %fd1197, 0d3FC5555555555511;
	fma.rn.f64 	%fd1206, %fd1205, %fd1197, 0d3FE000000000000B;
	fma.rn.f64 	%fd1207, %fd1206, %fd1197, 0d3FF0000000000000;
	fma.rn.f64 	%fd1208, %fd1207, %fd1197, 0d3FF0000000000000;
	{
	.reg .b32 %temp; 
	mov.b64 	{%r117, %temp}, %fd1208;
	}
	{
	.reg .b32 %temp; 
	mov.b64 	{%temp, %r118}, %fd1208;
	}
	shl.b32 	%r630, %r116, 20;
	add.s32 	%r631, %r630, %r118;
	mov.b64 	%fd1913, {%r117, %r631};
	{
	.reg .b32 %temp; 
	mov.b64 	{%temp, %r632}, %fd271;
	}
	mov.b32 	%f72, %r632;
	abs.f32 	%f27, %f72;
	setp.lt.f32 	%p160, %f27, 0f4086232B;
	@%p160 bra 	$L__BB2_145;
	setp.lt.f64 	%p161, %fd271, 0d0000000000000000;
	add.f64 	%fd1209, %fd271, 0d7FF0000000000000;
	selp.f64 	%fd1913, 0d0000000000000000, %fd1209, %p161;
	setp.geu.f32 	%p162, %f27, 0f40874800;
	@%p162 bra 	$L__BB2_145;
	shr.u32 	%r633, %r116, 31;
	add.s32 	%r634, %r116, %r633;
	shr.s32 	%r635, %r634, 1;
	shl.b32 	%r636, %r635, 20;
	add.s32 	%r637, %r118, %r636;
	mov.b64 	%fd1210, {%r117, %r637};
	sub.s32 	%r638, %r116, %r635;
	shl.b32 	%r639, %r638, 20;
	add.s32 	%r640, %r639, 1072693248;
	mov.b32 	%r641, 0;
	mov.b64 	%fd1211, {%r641, %r640};
	mul.f64 	%fd1913, %fd1211, %fd1210;
$L__BB2_145:
	div.rn.f64 	%fd276, %fd20, 0dC036800000000000;
	fma.rn.f64 	%fd1212, %fd276, 0d3FF71547652B82FE, 0d4338000000000000;
	{
	.reg .b32 %temp; 
	mov.b64 	{%r119, %temp}, %fd1212;
	}
	mov.f64 	%fd1213, 0dC338000000000000;
	add.rn.f64 	%fd1214, %fd1212, %fd1213;
	fma.rn.f64 	%fd1215, %fd1214, 0dBFE62E42FEFA39EF, %fd276;
	fma.rn.f64 	%fd1216, %fd1214, 0dBC7ABC9E3B39803F, %fd1215;
	fma.rn.f64 	%fd1217, %fd1216, 0d3E5ADE1569CE2BDF, 0d3E928AF3FCA213EA;
	fma.rn.f64 	%fd1218, %fd1217, %fd1216, 0d3EC71DEE62401315;
	fma.rn.f64 	%fd1219, %fd1218, %fd1216, 0d3EFA01997C89EB71;
	fma.rn.f64 	%fd1220, %fd1219, %fd1216, 0d3F2A01A014761F65;
	fma.rn.f64 	%fd1221, %fd1220, %fd1216, 0d3F56C16C1852B7AF;
	fma.rn.f64 	%fd1222, %fd1221, %fd1216, 0d3F81111111122322;
	fma.rn.f64 	%fd1223, %fd1222, %fd1216, 0d3FA55555555502A1;
	fma.rn.f64 	%fd1224, %fd1223, %fd1216, 0d3FC5555555555511;
	fma.rn.f64 	%fd1225, %fd1224, %fd1216, 0d3FE000000000000B;
	fma.rn.f64 	%fd1226, %fd1225, %fd1216, 0d3FF0000000000000;
	fma.rn.f64 	%fd1227, %fd1226, %fd1216, 0d3FF0000000000000;
	{
	.reg .b32 %temp; 
	mov.b64 	{%r120, %temp}, %fd1227;
	}
	{
	.reg .b32 %temp; 
	mov.b64 	{%temp, %r121}, %fd1227;
	}
	shl.b32 	%r642, %r119, 20;
	add.s32 	%r643, %r642, %r121;
	mov.b64 	%fd1914, {%r120, %r643};
	{
	.reg .b32 %temp; 
	mov.b64 	{%temp, %r644}, %fd276;
	}
	mov.b32 	%f73, %r644;
	abs.f32 	%f28, %f73;
	setp.lt.f32 	%p163, %f28, 0f4086232B;
	@%p163 bra 	$L__BB2_148;
	setp.lt.f64 	%p164, %fd276, 0d0000000000000000;
	add.f64 	%fd1228, %fd276, 0d7FF0000000000000;
	selp.f64 	%fd1914, 0d0000000000000000, %fd1228, %p164;
	setp.geu.f32 	%p165, %f28, 0f40874800;
	@%p165 bra 	$L__BB2_148;
	shr.u32 	%r645, %r119, 31;
	add.s32 	%r646, %r119, %r645;
	shr.s32 	%r647, %r646, 1;
	shl.b32 	%r648, %r647, 20;
	add.s32 	%r649, %r121, %r648;
	mov.b64 	%fd1229, {%r120, %r649};
	sub.s32 	%r650, %r119, %r647;
	shl.b32 	%r651, %r650, 20;
	add.s32 	%r652, %r651, 1072693248;
	mov.b32 	%r653, 0;
	mov.b64 	%fd1230, {%r653, %r652};
	mul.f64 	%fd1914, %fd1230, %fd1229;
$L__BB2_148:
	mul.f64 	%fd1231, %fd1914, 0d3F4F75104D551D69;
	fma.rn.f64 	%fd281, %fd1913, 0d3FA30BE0DED288CE, %fd1231;
	add.f64 	%fd1232, %fd20, 0d403C99999999999A;
	div.rn.f64 	%fd282, %fd1232, 0d403119999999999A;
	fma.rn.f64 	%fd1233, %fd282, 0d3FF71547652B82FE, 0d4338000000000000;
	{
	.reg .b32 %temp; 
	mov.b64 	{%r122, %temp}, %fd1233;
	}
	mov.f64 	%fd1234, 0dC338000000000000;
	add.rn.f64 	%fd1235, %fd1233, %fd1234;
	fma.rn.f64 	%fd1236, %fd1235, 0dBFE62E42FEFA39EF, %fd282;
	fma.rn.f64 	%fd1237, %fd1235, 0dBC7ABC9E3B39803F, %fd1236;
	fma.rn.f64 	%fd1238, %fd1237, 0d3E5ADE1569CE2BDF, 0d3E928AF3FCA213EA;
	fma.rn.f64 	%fd1239, %fd1238, %fd1237, 0d3EC71DEE62401315;
	fma.rn.f64 	%fd1240, %fd1239, %fd1237, 0d3EFA01997C89EB71;
	fma.rn.f64 	%fd1241, %fd1240, %fd1237, 0d3F2A01A014761F65;
	fma.rn.f64 	%fd1242, %fd1241, %fd1237, 0d3F56C16C1852B7AF;
	fma.rn.f64 	%fd1243, %fd1242, %fd1237, 0d3F81111111122322;
	fma.rn.f64 	%fd1244, %fd1243, %fd1237, 0d3FA55555555502A1;
	fma.rn.f64 	%fd1245, %fd1244, %fd1237, 0d3FC5555555555511;
	fma.rn.f64 	%fd1246, %fd1245, %fd1237, 0d3FE000000000000B;
	fma.rn.f64 	%fd1247, %fd1246, %fd1237, 0d3FF0000000000000;
	fma.rn.f64 	%fd1248, %fd1247, %fd1237, 0d3FF0000000000000;
	{
	.reg .b32 %temp; 
	mov.b64 	{%r123, %temp}, %fd1248;
	}
	{
	.reg .b32 %temp; 
	mov.b64 	{%temp, %r124}, %fd1248;
	}
	shl.b32 	%r654, %r122, 20;
	add.s32 	%r655, %r654, %r124;
	mov.b64 	%fd1915, {%r123, %r655};
	{
	.reg .b32 %temp; 
	mov.b64 	{%temp, %r656}, %fd282;
	}
	mov.b32 	%f74, %r656;
	abs.f32 	%f29, %f74;
	setp.lt.f32 	%p166, %f29, 0f4086232B;
	@%p166 bra 	$L__BB2_151;
	setp.lt.f64 	%p167, %fd282, 0d0000000000000000;
	add.f64 	%fd1249, %fd282, 0d7FF0000000000000;
	selp.f64 	%fd1915, 0d0000000000000000, %fd1249, %p167;
	setp.geu.f32 	%p168, %f29, 0f40874800;
	@%p168 bra 	$L__BB2_151;
	shr.u32 	%r657, %r122, 31;
	add.s32 	%r658, %r122, %r657;
	shr.s32 	%r659, %r658, 1;
	shl.b32 	%r660, %r659, 20;
	add.s32 	%r661, %r124, %r660;
	mov.b64 	%fd1250, {%r123, %r661};
	sub.s32 	%r662, %r122, %r659;
	shl.b32 	%r663, %r662, 20;
	add.s32 	%r664, %r663, 1072693248;
	mov.b32 	%r665, 0;
	mov.b64 	%fd1251, {%r665, %r664};
	mul.f64 	%fd1915, %fd1251, %fd1250;
$L__BB2_151:
	add.f64 	%fd287, %fd1915, 0d3FF0000000000000;
	div.rn.f64 	%fd288, %fd20, 0dC04B528F5C28F5C3;
	fma.rn.f64 	%fd1252, %fd288, 0d3FF71547652B82FE, 0d4338000000000000;
	{
	.reg .b32 %temp; 
	mov.b64 	{%r125, %temp}, %fd1252;
	}
	mov.f64 	%fd1253, 0dC338000000000000;
	add.rn.f64 	%fd1254, %fd1252, %fd1253;
	fma.rn.f64 	%fd1255, %fd1254, 0dBFE62E42FEFA39EF, %fd288;
	fma.rn.f64 	%fd1256, %fd1254, 0dBC7ABC9E3B39803F, %fd1255;
	fma.rn.f64 	%fd1257, %fd1256, 0d3E5ADE1569CE2BDF, 0d3E928AF3FCA213EA;
	fma.rn.f64 	%fd1258, %fd1257, %fd1256, 0d3EC71DEE62401315;
	fma.rn.f64 	%fd1259, %fd1258, %fd1256, 0d3EFA01997C89EB71;
	fma.rn.f64 	%fd1260, %fd1259, %fd1256, 0d3F2A01A014761F65;
	fma.rn.f64 	%fd1261, %fd1260, %fd1256, 0d3F56C16C1852B7AF;
	fma.rn.f64 	%fd1262, %fd1261, %fd1256, 0d3F81111111122322;
	fma.rn.f64 	%fd1263, %fd1262, %fd1256, 0d3FA55555555502A1;
	fma.rn.f64 	%fd1264, %fd1263, %fd1256, 0d3FC5555555555511;
	fma.rn.f64 	%fd1265, %fd1264, %fd1256, 0d3FE000000000000B;
	fma.rn.f64 	%fd1266, %fd1265, %fd1256, 0d3FF0000000000000;
	fma.rn.f64 	%fd1267, %fd1266, %fd1256, 0d3FF0000000000000;
	{
	.reg .b32 %temp; 
	mov.b64 	{%r126, %temp}, %fd1267;
	}
	{
	.reg .b32 %temp; 
	mov.b64 	{%temp, %r127}, %fd1267;
	}
	shl.b32 	%r666, %r125, 20;
	add.s32 	%r667, %r666, %r127;
	mov.b64 	%fd1916, {%r126, %r667};
	{
	.reg .b32 %temp; 
	mov.b64 	{%temp, %r668}, %fd288;
	}
	mov.b32 	%f75, %r668;
	abs.f32 	%f30, %f75;
	setp.lt.f32 	%p169, %f30, 0f4086232B;
	@%p169 bra 	$L__BB2_154;
	setp.lt.f64 	%p170, %fd288, 0d0000000000000000;
	add.f64 	%fd1268, %fd288, 0d7FF0000000000000;
	selp.f64 	%fd1916, 0d0000000000000000, %fd1268, %p170;
	setp.geu.f32 	%p171, %f30, 0f40874800;
	@%p171 bra 	$L__BB2_154;
	shr.u32 	%r669, %r125, 31;
	add.s32 	%r670, %r125, %r669;
	shr.s32 	%r671, %r670, 1;
	shl.b32 	%r672, %r671, 20;
	add.s32 	%r673, %r127, %r672;
	mov.b64 	%fd1269, {%r126, %r673};
	sub.s32 	%r674, %r125, %r671;
	shl.b32 	%r675, %r674, 20;
	add.s32 	%r676, %r675, 1072693248;
	mov.b32 	%r677, 0;
	mov.b64 	%fd1270, {%r677, %r676};
	mul.f64 	%fd1916, %fd1270, %fd1269;
$L__BB2_154:
	div.rn.f64 	%fd293, %fd20, 0d405A8A0C49BA5E35;
	fma.rn.f64 	%fd1271, %fd293, 0d3FF71547652B82FE, 0d4338000000000000;
	{
	.reg .b32 %temp; 
	mov.b64 	{%r128, %temp}, %fd1271;
	}
	mov.f64 	%fd1272, 0dC338000000000000;
	add.rn.f64 	%fd1273, %fd1271, %fd1272;
	fma.rn.f64 	%fd1274, %fd1273, 0dBFE62E42FEFA39EF, %fd293;
	fma.rn.f64 	%fd1275, %fd1273, 0dBC7ABC9E3B39803F, %fd1274;
	fma.rn.f64 	%fd1276, %fd1275, 0d3E5ADE1569CE2BDF, 0d3E928AF3FCA213EA;
	fma.rn.f64 	%fd1277, %fd1276, %fd1275, 0d3EC71DEE62401315;
	fma.rn.f64 	%fd1278, %fd1277, %fd1275, 0d3EFA01997C89EB71;
	fma.rn.f64 	%fd1279, %fd1278, %fd1275, 0d3F2A01A014761F65;
	fma.rn.f64 	%fd1280, %fd1279, %fd1275, 0d3F56C16C1852B7AF;
	fma.rn.f64 	%fd1281, %fd1280, %fd1275, 0d3F81111111122322;
	fma.rn.f64 	%fd1282, %fd1281, %fd1275, 0d3FA55555555502A1;
	fma.rn.f64 	%fd1283, %fd1282, %fd1275, 0d3FC5555555555511;
	fma.rn.f64 	%fd1284, %fd1283, %fd1275, 0d3FE000000000000B;
	fma.rn.f64 	%fd1285, %fd1284, %fd1275, 0d3FF0000000000000;
	fma.rn.f64 	%fd1286, %fd1285, %fd1275, 0d3FF0000000000000;
	{
	.reg .b32 %temp; 
	mov.b64 	{%r129, %temp}, %fd1286;
	}
	{
	.reg .b32 %temp; 
	mov.b64 	{%temp, %r130}, %fd1286;
	}
	shl.b32 	%r678, %r128, 20;
	add.s32 	%r679, %r678, %r130;
	mov.b64 	%fd1917, {%r129, %r679};
	{
	.reg .b32 %temp; 
	mov.b64 	{%temp, %r680}, %fd293;
	}
	mov.b32 	%f76, %r680;
	abs.f32 	%f31, %f76;
	setp.lt.f32 	%p172, %f31, 0f4086232B;
	@%p172 bra 	$L__BB2_157;
	setp.lt.f64 	%p173, %fd293, 0d0000000000000000;
	add.f64 	%fd1287, %fd293, 0d7FF0000000000000;
	selp.f64 	%fd1917, 0d0000000000000000, %fd1287, %p173;
	setp.geu.f32 	%p174, %f31, 0f40874800;
	@%p174 bra 	$L__BB2_157;
	shr.u32 	%r681, %r128, 31;
	add.s32 	%r682, %r128, %r681;
	shr.s32 	%r683, %r682, 1;
	shl.b32 	%r684, %r683, 20;
	add.s32 	%r685, %r130, %r684;
	mov.b64 	%fd1288, {%r129, %r685};
	sub.s32 	%r686, %r128, %r683;
	shl.b32 	%r687, %r686, 20;
	add.s32 	%r688, %r687, 1072693248;
	mov.b32 	%r689, 0;
	mov.b64 	%fd1289, {%r689, %r688};
	mul.f64 	%fd1917, %fd1289, %fd1288;
$L__BB2_157:
	mul.f64 	%fd1290, %fd1917, 0d3FE4FDF3B645A1CB;
	fma.rn.f64 	%fd298, %fd1916, 0d3FB999999999999A, %fd1290;
	add.f64 	%fd1291, %fd20, 0dC044000000000000;
	div.rn.f64 	%fd299, %fd1291, 0dC022000000000000;
	fma.rn.f64 	%fd1292, %fd299, 0d3FF71547652B82FE, 0d4338000000000000;
	{
	.reg .b32 %temp; 
	mov.b64 	{%r131, %temp}, %fd1292;
	}
	mov.f64 	%fd1293, 0dC338000000000000;
	add.rn.f64 	%fd1294, %fd1292, %fd1293;
	fma.rn.f64 	%fd1295, %fd1294, 0dBFE62E42FEFA39EF, %fd299;
	fma.rn.f64 	%fd1296, %fd1294, 0dBC7ABC9E3B39803F, %fd1295;
	fma.rn.f64 	%fd1297, %fd1296, 0d3E5ADE1569CE2BDF, 0d3E928AF3FCA213EA;
	fma.rn.f64 	%fd1298, %fd1297, %fd1296, 0d3EC71DEE62401315;
	fma.rn.f64 	%fd1299, %fd1298, %fd1296, 0d3EFA01997C89EB71;
	fma.rn.f64 	%fd1300, %fd1299, %fd1296, 0d3F2A01A014761F65;
	fma.rn.f64 	%fd1301, %fd1300, %fd1296, 0d3F56C16C1852B7AF;
	fma.rn.f64 	%fd1302, %fd1301, %fd1296, 0d3F81111111122322;
	fma.rn.f64 	%fd1303, %fd1302, %fd1296, 0d3FA55555555502A1;
	fma.rn.f64 	%fd1304, %fd1303, %fd1296, 0d3FC5555555555511;
	fma.rn.f64 	%fd1305, %fd1304, %fd1296, 0d3FE000000000000B;
	fma.rn.f64 	%fd1306, %fd1305, %fd1296, 0d3FF0000000000000;
	fma.rn.f64 	%fd1307, %fd1306, %fd1296, 0d3FF0000000000000;
	{
	.reg .b32 %temp; 
	mov.b64 	{%r132, %temp}, %fd1307;
	}
	{
	.reg .b32 %temp; 
	mov.b64 	{%temp, %r133}, %fd1307;
	}
	shl.b32 	%r690, %r131, 20;
	add.s32 	%r691, %r690, %r133;
	mov.b64 	%fd1918, {%r132, %r691};
	{
	.reg .b32 %temp; 
	mov.b64 	{%temp, %r692}, %fd299;
	}
	mov.b32 	%f77, %r692;
	abs.f32 	%f32, %f77;
	setp.lt.f32 	%p175, %f32, 0f4086232B;
	@%p175 bra 	$L__BB2_160;
	setp.lt.f64 	%p176, %fd299, 0d0000000000000000;
	add.f64 	%fd1308, %fd299, 0d7FF0000000000000;
	selp.f64 	%fd1918, 0d0000000000000000, %fd1308, %p176;
	setp.geu.f32 	%p177, %f32, 0f40874800;
	@%p177 bra 	$L__BB2_160;
	shr.u32 	%r693, %r131, 31;
	add.s32 	%r694, %r131, %r693;
	shr.s32 	%r695, %r694, 1;
	shl.b32 	%r696, %r695, 20;
	add.s32 	%r697, %r133, %r696;
	mov.b64 	%fd1309, {%r132, %r697};
	sub.s32 	%r698, %r131, %r695;
	shl.b32 	%r699, %r698, 20;
	add.s32 	%r700, %r699, 1072693248;
	mov.b32 	%r701, 0;
	mov.b64 	%fd1310, {%r701, %r700};
	mul.f64 	%fd1918, %fd1310, %fd1309;
$L__BB2_160:
	add.f64 	%fd304, %fd1918, 0d3FF0000000000000;
	div.rn.f64 	%fd305, %fd20, 0dC046800000000000;
	fma.rn.f64 	%fd1311, %fd305, 0d3FF71547652B82FE, 0d4338000000000000;
	{
	.reg .b32 %temp; 
	mov.b64 	{%r134, %temp}, %fd1311;
	}
	mov.f64 	%fd1312, 0dC338000000000000;
	add.rn.f64 	%fd1313, %fd1311, %fd1312;
	fma.rn.f64 	%fd1314, %fd1313, 0dBFE62E42FEFA39EF, %fd305;
	fma.rn.f64 	%fd1315, %fd1313, 0dBC7ABC9E3B39803F, %fd1314;
	fma.rn.f64 	%fd1316, %fd1315, 0d3E5ADE1569CE2BDF, 0d3E928AF3FCA213EA;
	fma.rn.f64 	%fd1317, %fd1316, %fd1315, 0d3EC71DEE62401315;
	fma.rn.f64 	%fd1318, %fd1317, %fd1315, 0d3EFA01997C89EB71;
	fma.rn.f64 	%fd1319, %fd1318, %fd1315, 0d3F2A01A014761F65;
	fma.rn.f64 	%fd1320, %fd1319, %fd1315, 0d3F56C16C1852B7AF;
	fma.rn.f64 	%fd1321, %fd1320, %fd1315, 0d3F81111111122322;
	fma.rn.f64 	%fd1322, %fd1321, %fd1315, 0d3FA55555555502A1;
	fma.rn.f64 	%fd1323, %fd1322, %fd1315, 0d3FC5555555555511;
	fma.rn.f64 	%fd1324, %fd1323, %fd1315, 0d3FE000000000000B;
	fma.rn.f64 	%fd1325, %fd1324, %fd1315, 0d3FF0000000000000;
	fma.rn.f64 	%fd1326, %fd1325, %fd1315, 0d3FF0000000000000;
	{
	.reg .b32 %temp; 
	mov.b64 	{%r135, %temp}, %fd1326;
	}
	{
	.reg .b32 %temp; 
	mov.b64 	{%temp, %r136}, %fd1326;
	}
	shl.b32 	%r702, %r134, 20;
	add.s32 	%r703, %r702, %r136;
	mov.b64 	%fd1919, {%r135, %r703};
	{
	.reg .b32 %temp; 
	mov.b64 	{%temp, %r704}, %fd305;
	}
	mov.b32 	%f78, %r704;
	abs.f32 	%f33, %f78;
	setp.lt.f32 	%p178, %f33, 0f4086232B;
	@%p178 bra 	$L__BB2_163;
	setp.lt.f64 	%p179, %fd305, 0d0000000000000000;
	add.f64 	%fd1327, %fd305, 0d7FF0000000000000;
	selp.f64 	%fd1919, 0d0000000000000000, %fd1327, %p179;
	setp.geu.f32 	%p180, %f33, 0f40874800;
	@%p180 bra 	$L__BB2_163;
	shr.u32 	%r705, %r134, 31;
	add.s32 	%r706, %r134, %r705;
	shr.s32 	%r707, %r706, 1;
	shl.b32 	%r708, %r707, 20;
	add.s32 	%r709, %r136, %r708;
	mov.b64 	%fd1328, {%r135, %r709};
	sub.s32 	%r710, %r134, %r707;
	shl.b32 	%r711, %r710, 20;
	add.s32 	%r712, %r711, 1072693248;
	mov.b32 	%r713, 0;
	mov.b64 	%fd1329, {%r713, %r712};
	mul.f64 	%fd1919, %fd1329, %fd1328;
$L__BB2_163:
	mov.f64 	%fd1330, 0d3F8CAC083126E979;
	div.rn.f64 	%fd1331, %fd1330, %fd304;
	fma.rn.f64 	%fd310, %fd1919, 0d3F50624DD2F1A9FC, %fd1331;
	div.rn.f64 	%fd311, %fd1331, %fd310;
	add.f64 	%fd1332, %fd20, 0d4050000000000000;
	div.rn.f64 	%fd312, %fd1332, 0d402B000000000000;
	fma.rn.f64 	%fd1333, %fd312, 0d3FF71547652B82FE, 0d4338000000000000;
	{
	.reg .b32 %temp; 
	mov.b64 	{%r137, %temp}, %fd1333;
	}
	mov.f64 	%fd1334, 0dC338000000000000;
	add.rn.f64 	%fd1335, %fd1333, %fd1334;
	fma.rn.f64 	%fd1336, %fd1335, 0dBFE62E42FEFA39EF, %fd312;
	fma.rn.f64 	%fd1337, %fd1335, 0dBC7ABC9E3B39803F, %fd1336;
	fma.rn.f64 	%fd1338, %fd1337, 0d3E5ADE1569CE2BDF, 0d3E928AF3FCA213EA;
	fma.rn.f64 	%fd1339, %fd1338, %fd1337, 0d3EC71DEE62401315;
	fma.rn.f64 	%fd1340, %fd1339, %fd1337, 0d3EFA01997C89EB71;
	fma.rn.f64 	%fd1341, %fd1340, %fd1337, 0d3F2A01A014761F65;
	fma.rn.f64 	%fd1342, %fd1341, %fd1337, 0d3F56C16C1852B7AF;
	fma.rn.f64 	%fd1343, %fd1342, %fd1337, 0d3F81111111122322;
	fma.rn.f64 	%fd1344, %fd1343, %fd1337, 0d3FA55555555502A1;
	fma.rn.f64 	%fd1345, %fd1344, %fd1337, 0d3FC5555555555511;
	fma.rn.f64 	%fd1346, %fd1345, %fd1337, 0d3FE000000000000B;
	fma.rn.f64 	%fd1347, %fd1346, %fd1337, 0d3FF0000000000000;
	fma.rn.f64 	%fd1348, %fd1347, %fd1337, 0d3FF0000000000000;
	{
	.reg .b32 %temp; 
	mov.b64 	{%r138, %temp}, %fd1348;
	}
	{
	.reg .b32 %temp; 
	mov.b64 	{%temp, %r139}, %fd1348;
	}
	shl.b32 	%r714, %r137, 20;
	add.s32 	%r715, %r714, %r139;
	mov.b64 	%fd1920, {%r138, %r715};
	{
	.reg .b32 %temp; 
	mov.b64 	{%temp, %r716}, %fd312;
	}
	mov.b32 	%f79, %r716;
	abs.f32 	%f34, %f79;
	setp.lt.f32 	%p181, %f34, 0f4086232B;
	@%p181 bra 	$L__BB2_166;
	setp.lt.f64 	%p182, %fd312, 0d0000000000000000;
	add.f64 	%fd1349, %fd312, 0d7FF0000000000000;
	selp.f64 	%fd1920, 0d0000000000000000, %fd1349, %p182;
	setp.geu.f32 	%p183, %f34, 0f40874800;
	@%p183 bra 	$L__BB2_166;
	shr.u32 	%r717, %r137, 31;
	add.s32 	%r718, %r137, %r717;
	shr.s32 	%r719, %r718, 1;
	shl.b32 	%r720, %r719, 20;
	add.s32 	%r721, %r139, %r720;
	mov.b64 	%fd1350, {%r138, %r721};
	sub.s32 	%r722, %r137, %r719;
	shl.b32 	%r723, %r722, 20;
	add.s32 	%r724, %r723, 1072693248;
	mov.b32 	%r725, 0;
	mov.b64 	%fd1351, {%r725, %r724};
	mul.f64 	%fd1920, %fd1351, %fd1350;
$L__BB2_166:
	add.f64 	%fd317, %fd1920, 0d3FF0000000000000;
	add.f64 	%fd1352, %fd20, 0d40782E6666666666;
	div.rn.f64 	%fd318, %fd1352, 0dC046A6A7EF9DB22D;
	fma.rn.f64 	%fd1353, %fd318, 0d3FF71547652B82FE, 0d4338000000000000;
	{
	.reg .b32 %temp; 
	mov.b64 	{%r140, %temp}, %fd1353;
	}
	mov.f64 	%fd1354, 0dC338000000000000;
	add.rn.f64 	%fd1355, %fd1353, %fd1354;
	fma.rn.f64 	%fd1356, %fd1355, 0dBFE62E42FEFA39EF, %fd318;
	fma.rn.f64 	%fd1357, %fd1355, 0dBC7ABC9E3B39803F, %fd1356;
	fma.rn.f64 	%fd1358, %fd1357, 0d3E5ADE1569CE2BDF, 0d3E928AF3FCA213EA;
	fma.rn.f64 	%fd1359, %fd1358, %fd1357, 0d3EC71DEE62401315;
	fma.rn.f64 	%fd1360, %fd1359, %fd1357, 0d3EFA01997C89EB71;
	fma.rn.f64 	%fd1361, %fd1360, %fd1357, 0d3F2A01A014761F65;
	fma.rn.f64 	%fd1362, %fd1361, %fd1357, 0d3F56C16C1852B7AF;
	fma.rn.f64 	%fd1363, %fd1362, %fd1357, 0d3F81111111122322;
	fma.rn.f64 	%fd1364, %fd1363, %fd1357, 0d3FA55555555502A1;
	fma.rn.f64 	%fd1365, %fd1364, %fd1357, 0d3FC5555555555511;
	fma.rn.f64 	%fd1366, %fd1365, %fd1357, 0d3FE000000000000B;
	fma.rn.f64 	%fd1367, %fd1366, %fd1357, 0d3FF0000000000000;
	fma.rn.f64 	%fd1368, %fd1367, %fd1357, 0d3FF0000000000000;
	{
	.reg .b32 %temp; 
	mov.b64 	{%r141, %temp}, %fd1368;
	}
	{
	.reg .b32 %temp; 
	mov.b64 	{%temp, %r142}, %fd1368;
	}
	shl.b32 	%r726, %r140, 20;
	add.s32 	%r727, %r726, %r142;
	mov.b64 	%fd1921, {%r141, %r727};
	{
	.reg .b32 %temp; 
	mov.b64 	{%temp, %r728}, %fd318;
	}
	mov.b32 	%f80, %r728;
	abs.f32 	%f35, %f80;
	setp.lt.f32 	%p184, %f35, 0f4086232B;
	@%p184 bra 	$L__BB2_169;
	setp.lt.f64 	%p185, %fd318, 0d0000000000000000;
	add.f64 	%fd1369, %fd318, 0d7FF0000000000000;
	selp.f64 	%fd1921, 0d0000000000000000, %fd1369, %p185;
	setp.geu.f32 	%p186, %f35, 0f40874800;
	@%p186 bra 	$L__BB2_169;
	shr.u32 	%r729, %r140, 31;
	add.s32 	%r730, %r140, %r729;
	shr.s32 	%r731, %r730, 1;
	shl.b32 	%r732, %r731, 20;
	add.s32 	%r733, %r142, %r732;
	mov.b64 	%fd1370, {%r141, %r733};
	sub.s32 	%r734, %r140, %r731;
	shl.b32 	%r735, %r734, 20;
	add.s32 	%r736, %r735, 1072693248;
	mov.b32 	%r737, 0;
	mov.b64 	%fd1371, {%r737, %r736};
	mul.f64 	%fd1921, %fd1371, %fd1370;
$L__BB2_169:
	add.f64 	%fd1372, %fd20, 0dC052451EB851EB85;
	div.rn.f64 	%fd323, %fd1372, 0d40333B22D0E56042;
	fma.rn.f64 	%fd1373, %fd323, 0d3FF71547652B82FE, 0d4338000000000000;
	{
	.reg .b32 %temp; 
	mov.b64 	{%r143, %temp}, %fd1373;
	}
	mov.f64 	%fd1374, 0dC338000000000000;
	add.rn.f64 	%fd1375, %fd1373, %fd1374;
	fma.rn.f64 	%fd1376, %fd1375, 0dBFE62E42FEFA39EF, %fd323;
	fma.rn.f64 	%fd1377, %fd1375, 0dBC7ABC9E3B39803F, %fd1376;
	fma.rn.f64 	%fd1378, %fd1377, 0d3E5ADE1569CE2BDF, 0d3E928AF3FCA213EA;
	fma.rn.f64 	%fd1379, %fd1378, %fd1377, 0d3EC71DEE62401315;
	fma.rn.f64 	%fd1380, %fd1379, %fd1377, 0d3EFA01997C89EB71;
	fma.rn.f64 	%fd1381, %fd1380, %fd1377, 0d3F2A01A014761F65;
	fma.rn.f64 	%fd1382, %fd1381, %fd1377, 0d3F56C16C1852B7AF;
	fma.rn.f64 	%fd1383, %fd1382, %fd1377, 0d3F81111111122322;
	fma.rn.f64 	%fd1384, %fd1383, %fd1377, 0d3FA55555555502A1;
	fma.rn.f64 	%fd1385, %fd1384, %fd1377, 0d3FC5555555555511;
	fma.rn.f64 	%fd1386, %fd1385, %fd1377, 0d3FE000000000000B;
	fma.rn.f64 	%fd1387, %fd1386, %fd1377, 0d3FF0000000000000;
	fma.rn.f64 	%fd1388, %fd1387, %fd1377, 0d3FF0000000000000;
	{
	.reg .b32 %temp; 
	mov.b64 	{%r144, %temp}, %fd1388;
	}
	{
	.reg .b32 %temp; 
	mov.b64 	{%temp, %r145}, %fd1388;
	}
	shl.b32 	%r738, %r143, 20;
	add.s32 	%r739, %r738, %r145;
	mov.b64 	%fd1922, {%r144, %r739};
	{
	.reg .b32 %temp; 
	mov.b64 	{%temp, %r740}, %fd323;
	}
	mov.b32 	%f81, %r740;
	abs.f32 	%f36, %f81;
	setp.lt.f32 	%p187, %f36, 0f4086232B;
	@%p187 bra 	$L__BB2_172;
	setp.lt.f64 	%p188, %fd323, 0d0000000000000000;
	add.f64 	%fd1389, %fd323, 0d7FF0000000000000;
	selp.f64 	%fd1922, 0d0000000000000000, %fd1389, %p188;
	setp.geu.f32 	%p189, %f36, 0f40874800;
	@%p189 bra 	$L__BB2_172;
	shr.u32 	%r741, %r143, 31;
	add.s32 	%r742, %r143, %r741;
	shr.s32 	%r743, %r742, 1;
	shl.b32 	%r744, %r743, 20;
	add.s32 	%r745, %r145, %r744;
	mov.b64 	%fd1390, {%r144, %r745};
	sub.s32 	%r746, %r143, %r743;
	shl.b32 	%r747, %r746, 20;
	add.s32 	%r748, %r747, 1072693248;
	mov.b32 	%r749, 0;
	mov.b64 	%fd1391, {%r749, %r748};
	mul.f64 	%fd1922, %fd1391, %fd1390;
$L__BB2_172:
	add.f64 	%fd328, %fd1921, %fd1922;
	add.f64 	%fd1392, %fd20, 0d404C800000000000;
	div.rn.f64 	%fd329, %fd1392, 0dC014000000000000;
	fma.rn.f64 	%fd1393, %fd329, 0d3FF71547652B82FE, 0d4338000000000000;
	{
	.reg .b32 %temp; 
	mov.b64 	{%r146, %temp}, %fd1393;
	}
	mov.f64 	%fd1394, 0dC338000000000000;
	add.rn.f64 	%fd1395, %fd1393, %fd1394;
	fma.rn.f64 	%fd1396, %fd1395, 0dBFE62E42FEFA39EF, %fd329;
	fma.rn.f64 	%fd1397, %fd1395, 0dBC7ABC9E3B39803F, %fd1396;
	fma.rn.f64 	%fd1398, %fd1397, 0d3E5ADE1569CE2BDF, 0d3E928AF3FCA213EA;
	fma.rn.f64 	%fd1399, %fd1398, %fd1397, 0d3EC71DEE62401315;
	fma.rn.f64 	%fd1400, %fd1399, %fd1397, 0d3EFA01997C89EB71;
	fma.rn.f64 	%fd1401, %fd1400, %fd1397, 0d3F2A01A014761F65;
	fma.rn.f64 	%fd1402, %fd1401, %fd1397, 0d3F56C16C1852B7AF;
	fma.rn.f64 	%fd1403, %fd1402, %fd1397, 0d3F81111111122322;
	fma.rn.f64 	%fd1404, %fd1403, %fd1397, 0d3FA55555555502A1;
	fma.rn.f64 	%fd1405, %fd1404, %fd1397, 0d3FC5555555555511;
	fma.rn.f64 	%fd1406, %fd1405, %fd1397, 0d3FE000000000000B;
	fma.rn.f64 	%fd1407, %fd1406, %fd1397, 0d3FF0000000000000;
	fma.rn.f64 	%fd1408, %fd1407, %fd1397, 0d3FF0000000000000;
	{
	.reg .b32 %temp; 
	mov.b64 	{%r147, %temp}, %fd1408;
	}
	{
	.reg .b32 %temp; 
	mov.b64 	{%temp, %r148}, %fd1408;
	}
	shl.b32 	%r750, %r146, 20;
	add.s32 	%r751, %r750, %r148;
	mov.b64 	%fd1923, {%r147, %r751};
	{
	.reg .b32 %temp; 
	mov.b64 	{%temp, %r752}, %fd329;
	}
	mov.b32 	%f82, %r752;
	abs.f32 	%f37, %f82;
	setp.lt.f32 	%p190, %f37, 0f4086232B;
	@%p190 bra 	$L__BB2_175;
	setp.lt.f64 	%p191, %fd329, 0d0000000000000000;
	add.f64 	%fd1409, %fd329, 0d7FF0000000000000;
	selp.f64 	%fd1923, 0d0000000000000000, %fd1409, %p191;
	setp.geu.f32 	%p192, %f37, 0f40874800;
	@%p192 bra 	$L__BB2_175;
	shr.u32 	%r753, %r146, 31;
	add.s32 	%r754, %r146, %r753;
	shr.s32 	%r755, %r754, 1;
	shl.b32 	%r756, %r755, 20;
	add.s32 	%r757, %r148, %r756;
	mov.b64 	%fd1410, {%r147, %r757};
	sub.s32 	%r758, %r146, %r755;
	shl.b32 	%r759, %r758, 20;
	add.s32 	%r760, %r759, 1072693248;
	mov.b32 	%r761, 0;
	mov.b64 	%fd1411, {%r761, %r760};
	mul.f64 	%fd1923, %fd1411, %fd1410;
$L__BB2_175:
	add.f64 	%fd334, %fd1923, 0d3FF0000000000000;
	div.rn.f64 	%fd335, %fd20, 0dC026000000000000;
	fma.rn.f64 	%fd1412, %fd335, 0d3FF71547652B82FE, 0d4338000000000000;
	{
	.reg .b32 %temp; 
	mov.b64 	{%r149, %temp}, %fd1412;
	}
	mov.f64 	%fd1413, 0dC338000000000000;
	add.rn.f64 	%fd1414, %fd1412, %fd1413;
	fma.rn.f64 	%fd1415, %fd1414, 0dBFE62E42FEFA39EF, %fd335;
	fma.rn.f64 	%fd1416, %fd1414, 0dBC7ABC9E3B39803F, %fd1415;
	fma.rn.f64 	%fd1417, %fd1416, 0d3E5ADE1569CE2BDF, 0d3E928AF3FCA213EA;
	fma.rn.f64 	%fd1418, %fd1417, %fd1416, 0d3EC71DEE62401315;
	fma.rn.f64 	%fd1419, %fd1418, %fd1416, 0d3EFA01997C89EB71;
	fma.rn.f64 	%fd1420, %fd1419, %fd1416, 0d3F2A01A014761F65;
	fma.rn.f64 	%fd1421, %fd1420, %fd1416, 0d3F56C16C1852B7AF;
	fma.rn.f64 	%fd1422, %fd1421, %fd1416, 0d3F81111111122322;
	fma.rn.f64 	%fd1423, %fd1422, %fd1416, 0d3FA55555555502A1;
	fma.rn.f64 	%fd1424, %fd1423, %fd1416, 0d3FC5555555555511;
	fma.rn.f64 	%fd1425, %fd1424, %fd1416, 0d3FE000000000000B;
	fma.rn.f64 	%fd1426, %fd1425, %fd1416, 0d3FF0000000000000;
	fma.rn.f64 	%fd1427, %fd1426, %fd1416, 0d3FF0000000000000;
	{
	.reg .b32 %temp; 
	mov.b64 	{%r150, %temp}, %fd1427;
	}
	{
	.reg .b32 %temp; 
	mov.b64 	{%temp, %r151}, %fd1427;
	}
	shl.b32 	%r762, %r149, 20;
	add.s32 	%r763, %r762, %r151;
	mov.b64 	%fd1924, {%r150, %r763};
	{
	.reg .b32 %temp; 
	mov.b64 	{%temp, %r764}, %fd335;
	}
	mov.b32 	%f83, %r764;
	abs.f32 	%f38, %f83;
	setp.lt.f32 	%p193, %f38, 0f4086232B;
	@%p193 bra 	$L__BB2_178;
	setp.lt.f64 	%p194, %fd335, 0d0000000000000000;
	add.f64 	%fd1428, %fd335, 0d7FF0000000000000;
	selp.f64 	%fd1924, 0d0000000000000000, %fd1428, %p194;
	setp.geu.f32 	%p195, %f38, 0f40874800;
	@%p195 bra 	$L__BB2_178;
	shr.u32 	%r765, %r149, 31;
	add.s32 	%r766, %r149, %r765;
	shr.s32 	%r767, %r766, 1;
	shl.b32 	%r768, %r767, 20;
	add.s32 	%r769, %r151, %r768;
	mov.b64 	%fd1429, {%r150, %r769};
	sub.s32 	%r770, %r149, %r767;
	shl.b32 	%r771, %r770, 20;
	add.s32 	%r772, %r771, 1072693248;
	mov.b32 	%r773, 0;
	mov.b64 	%fd1430, {%r773, %r772};
	mul.f64 	%fd1924, %fd1430, %fd1429;
$L__BB2_178:
	div.rn.f64 	%fd340, %fd20, 0dC085E00000000000;
	fma.rn.f64 	%fd1431, %fd340, 0d3FF71547652B82FE, 0d4338000000000000;
	{
	.reg .b32 %temp; 
	mov.b64 	{%r152, %temp}, %fd1431;
	}
	mov.f64 	%fd1432, 0dC338000000000000;
	add.rn.f64 	%fd1433, %fd1431, %fd1432;
	fma.rn.f64 	%fd1434, %fd1433, 0dBFE62E42FEFA39EF, %fd340;
	fma.rn.f64 	%fd1435, %fd1433, 0dBC7ABC9E3B39803F, %fd1434;
	fma.rn.f64 	%fd1436, %fd1435, 0d3E5ADE1569CE2BDF, 0d3E928AF3FCA213EA;
	fma.rn.f64 	%fd1437, %fd1436, %fd1435, 0d3EC71DEE62401315;
	fma.rn.f64 	%fd1438, %fd1437, %fd1435, 0d3EFA01997C89EB71;
	fma.rn.f64 	%fd1439, %fd1438, %fd1435, 0d3F2A01A014761F65;
	fma.rn.f64 	%fd1440, %fd1439, %fd1435, 0d3F56C16C1852B7AF;
	fma.rn.f64 	%fd1441, %fd1440, %fd1435, 0d3F81111111122322;
	fma.rn.f64 	%fd1442, %fd1441, %fd1435, 0d3FA55555555502A1;
	fma.rn.f64 	%fd1443, %fd1442, %fd1435, 0d3FC5555555555511;
	fma.rn.f64 	%fd1444, %fd1443, %fd1435, 0d3FE000000000000B;
	fma.rn.f64 	%fd1445, %fd1444, %fd1435, 0d3FF0000000000000;
	fma.rn.f64 	%fd1446, %fd1445, %fd1435, 0d3FF0000000000000;
	{
	.reg .b32 %temp; 
	mov.b64 	{%r153, %temp}, %fd1446;
	}
	{
	.reg .b32 %temp; 
	mov.b64 	{%temp, %r154}, %fd1446;
	}
	shl.b32 	%r774, %r152, 20;
	add.s32 	%r775, %r774, %r154;
	mov.b64 	%fd1931, {%r153, %r775};
	{
	.reg .b32 %temp; 
	mov.b64 	{%temp, %r776}, %fd340;
	}
	mov.b32 	%f84, %r776;
	abs.f32 	%f39, %f84;
	setp.lt.f32 	%p196, %f39, 0f4086232B;
	mov.f64 	%fd1925, %fd1931;
	@%p196 bra 	$L__BB2_181;
	setp.lt.f64 	%p197, %fd340, 0d0000000000000000;
	add.f64 	%fd1447, %fd340, 0d7FF0000000000000;
	selp.f64 	%fd1925, 0d0000000000000000, %fd1447, %p197;
	setp.geu.f32 	%p198, %f39, 0f40874800;
	@%p198 bra 	$L__BB2_181;
	shr.u32 	%r777, %r152, 31;
	add.s32 	%r778, %r152, %r777;
	shr.s32 	%r779, %r778, 1;
	shl.b32 	%r780, %r779, 20;
	add.s32 	%r781, %r154, %r780;
	mov.b64 	%fd1448, {%r153, %r781};
	sub.s32 	%r782, %r152, %r779;
	shl.b32 	%r783, %r782, 20;
	add.s32 	%r784, %r783, 1072693248;
	mov.b32 	%r785, 0;
	mov.b64 	%fd1449, {%r785, %r784};
	mul.f64 	%fd1925, %fd1449, %fd1448;
$L__BB2_181:
	mul.f64 	%fd1450, %fd1925, 0d3FC999999999999A;
	fma.rn.f64 	%fd345, %fd1924, 0d3FC3333333333333, %fd1450;
	mul.f64 	%fd346, %fd20, 0d3FC0000000000000;
	fma.rn.f64 	%fd1451, %fd346, 0d3FF71547652B82FE, 0d4338000000000000;
	{
	.reg .b32 %temp; 
	mov.b64 	{%r155, %temp}, %fd1451;
	}
	mov.f64 	%fd1452, 0dC338000000000000;
	add.rn.f64 	%fd1453, %fd1451, %fd1452;
	fma.rn.f64 	%fd1454, %fd1453, 0dBFE62E42FEFA39EF, %fd346;
	fma.rn.f64 	%fd1455, %fd1453, 0dBC7ABC9E3B39803F, %fd1454;
	fma.rn.f64 	%fd1456, %fd1455, 0d3E5ADE1569CE2BDF, 0d3E928AF3FCA213EA;
	fma.rn.f64 	%fd1457, %fd1456, %fd1455, 0d3EC71DEE62401315;
	fma.rn.f64 	%fd1458, %fd1457, %fd1455, 0d3EFA01997C89EB71;
	fma.rn.f64 	%fd1459, %fd1458, %fd1455, 0d3F2A01A014761F65;
	fma.rn.f64 	%fd1460, %fd1459, %fd1455, 0d3F56C16C1852B7AF;
	fma.rn.f64 	%fd1461, %fd1460, %fd1455, 0d3F81111111122322;
	fma.rn.f64 	%fd1462, %fd1461, %fd1455, 0d3FA55555555502A1;
	fma.rn.f64 	%fd1463, %fd1462, %fd1455, 0d3FC5555555555511;
	fma.rn.f64 	%fd1464, %fd1463, %fd1455, 0d3FE000000000000B;
	fma.rn.f64 	%fd1465, %fd1464, %fd1455, 0d3FF0000000000000;
	fma.rn.f64 	%fd1466, %fd1465, %fd1455, 0d3FF0000000000000;
	{
	.reg .b32 %temp; 
	mov.b64 	{%r156, %temp}, %fd1466;
	}
	{
	.reg .b32 %temp; 
	mov.b64 	{%temp, %r157}, %fd1466;
	}
	shl.b32 	%r786, %r155, 20;
	add.s32 	%r787, %r786, %r157;
	mov.b64 	%fd1926, {%r156, %r787};
	{
	.reg .b32 %temp; 
	mov.b64 	{%temp, %r788}, %fd346;
	}
	mov.b32 	%f85, %r788;
	abs.f32 	%f40, %f85;
	setp.lt.f32 	%p199, %f40, 0f4086232B;
	@%p199 bra 	$L__BB2_184;
	setp.lt.f64 	%p200, %fd346, 0d0000000000000000;
	add.f64 	%fd1467, %fd346, 0d7FF0000000000000;
	selp.f64 	%fd1926, 0d0000000000000000, %fd1467, %p200;
	setp.geu.f32 	%p201, %f40, 0f40874800;
	@%p201 bra 	$L__BB2_184;
	shr.u32 	%r789, %r155, 31;
	add.s32 	%r790, %r155, %r789;
	shr.s32 	%r791, %r790, 1;
	shl.b32 	%r792, %r791, 20;
	add.s32 	%r793, %r157, %r792;
	mov.b64 	%fd1468, {%r156, %r793};
	sub.s32 	%r794, %r155, %r791;
	shl.b32 	%r795, %r794, 20;
	add.s32 	%r796, %r795, 1072693248;
	mov.b32 	%r797, 0;
	mov.b64 	%fd1469, {%r797, %r796};
	mul.f64 	%fd1926, %fd1469, %fd1468;
$L__BB2_184:
	div.rn.f64 	%fd351, %fd20, 0d4049000000000000;
	fma.rn.f64 	%fd1470, %fd351, 0d3FF71547652B82FE, 0d4338000000000000;
	{
	.reg .b32 %temp; 
	mov.b64 	{%r158, %temp}, %fd1470;
	}
	mov.f64 	%fd1471, 0dC338000000000000;
	add.rn.f64 	%fd1472, %fd1470, %fd1471;
	fma.rn.f64 	%fd1473, %fd1472, 0dBFE62E42FEFA39EF, %fd351;
	fma.rn.f64 	%fd1474, %fd1472, 0dBC7ABC9E3B39803F, %fd1473;
	fma.rn.f64 	%fd1475, %fd1474, 0d3E5ADE1569CE2BDF, 0d3E928AF3FCA213EA;
	fma.rn.f64 	%fd1476, %fd1475, %fd1474, 0d3EC71DEE62401315;
	fma.rn.f64 	%fd1477, %fd1476, %fd1474, 0d3EFA01997C89EB71;
	fma.rn.f64 	%fd1478, %fd1477, %fd1474, 0d3F2A01A014761F65;
	fma.rn.f64 	%fd1479, %fd1478, %fd1474, 0d3F56C16C1852B7AF;
	fma.rn.f64 	%fd1480, %fd1479, %fd1474, 0d3F81111111122322;
	fma.rn.f64 	%fd1481, %fd1480, %fd1474, 0d3FA55555555502A1;
	fma.rn.f64 	%fd1482, %fd1481, %fd1474, 0d3FC5555555555511;
	fma.rn.f64 	%fd1483, %fd1482, %fd1474, 0d3FE000000000000B;
	fma.rn.f64 	%fd1484, %fd1483, %fd1474, 0d3FF0000000000000;
	fma.rn.f64 	%fd1485, %fd1484, %fd1474, 0d3FF0000000000000;
	{
	.reg .b32 %temp; 
	mov.b64 	{%r159, %temp}, %fd1485;
	}
	{
	.reg .b32 %temp; 
	mov.b64 	{%temp, %r160}, %fd1485;
	}
	shl.b32 	%r798, %r158, 20;
	add.s32 	%r799, %r798, %r160;
	mov.b64 	%fd1927, {%r159, %r799};
	{
	.reg .b32 %temp; 
	mov.b64 	{%temp, %r800}, %fd351;
	}
	mov.b32 	%f86, %r800;
	abs.f32 	%f41, %f86;
	setp.lt.f32 	%p202, %f41, 0f4086232B;
	@%p202 bra 	$L__BB2_187;
	setp.lt.f64 	%p203, %fd351, 0d0000000000000000;
	add.f64 	%fd1486, %fd351, 0d7FF0000000000000;
	selp.f64 	%fd1927, 0d0000000000000000, %fd1486, %p203;
	setp.geu.f32 	%p204, %f41, 0f40874800;
	@%p204 bra 	$L__BB2_187;
	shr.u32 	%r801, %r158, 31;
	add.s32 	%r802, %r158, %r801;
	shr.s32 	%r803, %r802, 1;
	shl.b32 	%r804, %r803, 20;
	add.s32 	%r805, %r160, %r804;
	mov.b64 	%fd1487, {%r159, %r805};
	sub.s32 	%r806, %r158, %r803;
	shl.b32 	%r807, %r806, 20;
	add.s32 	%r808, %r807, 1072693248;
	mov.b32 	%r809, 0;
	mov.b64 	%fd1488, {%r809, %r808};
	mul.f64 	%fd1927, %fd1488, %fd1487;
$L__BB2_187:
	mul.f64 	%fd1489, %fd1927, 0d402E000000000000;
	fma.rn.f64 	%fd1490, %fd1926, 0d4030000000000000, %fd1489;
	rcp.rn.f64 	%fd1491, %fd1490;
	rcp.rn.f64 	%fd1492, %fd345;
	add.f64 	%fd356, %fd1492, %fd1491;
	div.rn.f64 	%fd357, %fd20, 0d402A000000000000;
	fma.rn.f64 	%fd1493, %fd357, 0d3FF71547652B82FE, 0d4338000000000000;
	{
	.reg .b32 %temp; 
	mov.b64 	{%r161, %temp}, %fd1493;
	}
	mov.f64 	%fd1494, 0dC338000000000000;
	add.rn.f64 	%fd1495, %fd1493, %fd1494;
	fma.rn.f64 	%fd1496, %fd1495, 0dBFE62E42FEFA39EF, %fd357;
	fma.rn.f64 	%fd1497, %fd1495, 0dBC7ABC9E3B39803F, %fd1496;
	fma.rn.f64 	%fd1498, %fd1497, 0d3E5ADE1569CE2BDF, 0d3E928AF3FCA213EA;
	fma.rn.f64 	%fd1499, %fd1498, %fd1497, 0d3EC71DEE62401315;
	fma.rn.f64 	%fd1500, %fd1499, %fd1497, 0d3EFA01997C89EB71;
	fma.rn.f64 	%fd1501, %fd1500, %fd1497, 0d3F2A01A014761F65;
	fma.rn.f64 	%fd1502, %fd1501, %fd1497, 0d3F56C16C1852B7AF;
	fma.rn.f64 	%fd1503, %fd1502, %fd1497, 0d3F81111111122322;
	fma.rn.f64 	%fd1504, %fd1503, %fd1497, 0d3FA55555555502A1;
	fma.rn.f64 	%fd1505, %fd1504, %fd1497, 0d3FC5555555555511;
	fma.rn.f64 	%fd1506, %fd1505, %fd1497, 0d3FE000000000000B;
	fma.rn.f64 	%fd1507, %fd1506, %fd1497, 0d3FF0000000000000;
	fma.rn.f64 	%fd1508, %fd1507, %fd1497, 0d3FF0000000000000;
	{
	.reg .b32 %temp; 
	mov.b64 	{%r162, %temp}, %fd1508;
	}
	{
	.reg .b32 %temp; 
	mov.b64 	{%temp, %r163}, %fd1508;
	}
	shl.b32 	%r810, %r161, 20;
	add.s32 	%r811, %r810, %r163;
	mov.b64 	%fd1928, {%r162, %r811};
	{
	.reg .b32 %temp; 
	mov.b64 	{%temp, %r812}, %fd357;
	}
	mov.b32 	%f87, %r812;
	abs.f32 	%f42, %f87;
	setp.lt.f32 	%p205, %f42, 0f4086232B;
	@%p205 bra 	$L__BB2_190;
	setp.lt.f64 	%p206, %fd357, 0d0000000000000000;
	add.f64 	%fd1509, %fd357, 0d7FF0000000000000;
	selp.f64 	%fd1928, 0d0000000000000000, %fd1509, %p206;
	setp.geu.f32 	%p207, %f42, 0f40874800;
	@%p207 bra 	$L__BB2_190;
	shr.u32 	%r813, %r161, 31;
	add.s32 	%r814, %r161, %r813;
	shr.s32 	%r815, %r814, 1;
	shl.b32 	%r816, %r815, 20;
	add.s32 	%r817, %r163, %r816;
	mov.b64 	%fd1510, {%r162, %r817};
	sub.s32 	%r818, %r161, %r815;
	shl.b32 	%r819, %r818, 20;
	add.s32 	%r820, %r819, 1072693248;
	mov.b32 	%r821, 0;
	mov.b64 	%fd1511, {%r821, %r820};
	mul.f64 	%fd1928, %fd1511, %fd1510;
$L__BB2_190:
	div.rn.f64 	%fd362, %fd20, 0d4051800000000000;
	fma.rn.f64 	%fd1512, %fd362, 0d3FF71547652B82FE, 0d4338000000000000;
	{
	.reg .b32 %temp; 
	mov.b64 	{%r164, %temp}, %fd1512;
	}
	mov.f64 	%fd1513, 0dC338000000000000;
	add.rn.f64 	%fd1514, %fd1512, %fd1513;
	fma.rn.f64 	%fd1515, %fd1514, 0dBFE62E42FEFA39EF, %fd362;
	fma.rn.f64 	%fd1516, %fd1514, 0dBC7ABC9E3B39803F, %fd1515;
	fma.rn.f64 	%fd1517, %fd1516, 0d3E5ADE1569CE2BDF, 0d3E928AF3FCA213EA;
	fma.rn.f64 	%fd1518, %fd1517, %fd1516, 0d3EC71DEE62401315;
	fma.rn.f64 	%fd1519, %fd1518, %fd1516, 0d3EFA01997C89EB71;
	fma.rn.f64 	%fd1520, %fd1519, %fd1516, 0d3F2A01A014761F65;
	fma.rn.f64 	%fd1521, %fd1520, %fd1516, 0d3F56C16C1852B7AF;
	fma.rn.f64 	%fd1522, %fd1521, %fd1516, 0d3F81111111122322;
	fma.rn.f64 	%fd1523, %fd1522, %fd1516, 0d3FA55555555502A1;
	fma.rn.f64 	%fd1524, %fd1523, %fd1516, 0d3FC5555555555511;
	fma.rn.f64 	%fd1525, %fd1524, %fd1516, 0d3FE000000000000B;
	fma.rn.f64 	%fd1526, %fd1525, %fd1516, 0d3FF0000000000000;
	fma.rn.f64 	%fd1527, %fd1526, %fd1516, 0d3FF0000000000000;
	{
	.reg .b32 %temp; 
	mov.b64 	{%r165, %temp}, %fd1527;
	}
	{
	.reg .b32 %temp; 
	mov.b64 	{%temp, %r166}, %fd1527;
	}
	shl.b32 	%r822, %r164, 20;
	add.s32 	%r823, %r822, %r166;
	mov.b64 	%fd1929, {%r165, %r823};
	{
	.reg .b32 %temp; 
	mov.b64 	{%temp, %r824}, %fd362;
	}
	mov.b32 	%f88, %r824;
	abs.f32 	%f43, %f88;
	setp.lt.f32 	%p208, %f43, 0f4086232B;
	@%p208 bra 	$L__BB2_193;
	setp.lt.f64 	%p209, %fd362, 0d0000000000000000;
	add.f64 	%fd1528, %fd362, 0d7FF0000000000000;
	selp.f64 	%fd1929, 0d0000000000000000, %fd1528, %p209;
	setp.geu.f32 	%p210, %f43, 0f40874800;
	@%p210 bra 	$L__BB2_193;
	shr.u32 	%r825, %r164, 31;
	add.s32 	%r826, %r164, %r825;
	shr.s32 	%r827, %r826, 1;
	shl.b32 	%r828, %r827, 20;
	add.s32 	%r829, %r166, %r828;
	mov.b64 	%fd1529, {%r165, %r829};
	sub.s32 	%r830, %r164, %r827;
	shl.b32 	%r831, %r830, 20;
	add.s32 	%r832, %r831, 1072693248;
	mov.b32 	%r833, 0;
	mov.b64 	%fd1530, {%r833, %r832};
	mul.f64 	%fd1929, %fd1530, %fd1529;
$L__BB2_193:
	mul.f64 	%fd1531, %fd1929, 0d4085E00000000000;
	fma.rn.f64 	%fd367, %fd1928, 0d40A8380000000000, %fd1531;
	div.rn.f64 	%fd368, %fd20, 0dC024000000000000;
	fma.rn.f64 	%fd1532, %fd368, 0d3FF71547652B82FE, 0d4338000000000000;
	{
	.reg .b32 %temp; 
	mov.b64 	{%r167, %temp}, %fd1532;
	}
	mov.f64 	%fd1533, 0dC338000000000000;
	add.rn.f64 	%fd1534, %fd1532, %fd1533;
	fma.rn.f64 	%fd1535, %fd1534, 0dBFE62E42FEFA39EF, %fd368;
	fma.rn.f64 	%fd1536, %fd1534, 0dBC7ABC9E3B39803F, %fd1535;
	fma.rn.f64 	%fd1537, %fd1536, 0d3E5ADE1569CE2BDF, 0d3E928AF3FCA213EA;
	fma.rn.f64 	%fd1538, %fd1537, %fd1536, 0d3EC71DEE62401315;
	fma.rn.f64 	%fd1539, %fd1538, %fd1536, 0d3EFA01997C89EB71;
	fma.rn.f64 	%fd1540, %fd1539, %fd1536, 0d3F2A01A014761F65;
	fma.rn.f64 	%fd1541, %fd1540, %fd1536, 0d3F56C16C1852B7AF;
	fma.rn.f64 	%fd1542, %fd1541, %fd1536, 0d3F81111111122322;
	fma.rn.f64 	%fd1543, %fd1542, %fd1536, 0d3FA55555555502A1;
	fma.rn.f64 	%fd1544, %fd1543, %fd1536, 0d3FC5555555555511;
	fma.rn.f64 	%fd1545, %fd1544, %fd1536, 0d3FE000000000000B;
	fma.rn.f64 	%fd1546, %fd1545, %fd1536, 0d3FF0000000000000;
	fma.rn.f64 	%fd1547, %fd1546, %fd1536, 0d3FF0000000000000;
	{
	.reg .b32 %temp; 
	mov.b64 	{%r168, %temp}, %fd1547;
	}
	{
	.reg .b32 %temp; 
	mov.b64 	{%temp, %r169}, %fd1547;
	}
	shl.b32 	%r834, %r167, 20;
	add.s32 	%r835, %r834, %r169;
	mov.b64 	%fd1930, {%r168, %r835};
	{
	.reg .b32 %temp; 
	mov.b64 	{%temp, %r836}, %fd368;
	}
	mov.b32 	%f89, %r836;
	abs.f32 	%f44, %f89;
	setp.lt.f32 	%p211, %f44, 0f4086232B;
	@%p211 bra 	$L__BB2_196;
	setp.lt.f64 	%p212, %fd368, 0d0000000000000000;
	add.f64 	%fd1548, %fd368, 0d7FF0000000000000;
	selp.f64 	%fd1930, 0d0000000000000000, %fd1548, %p212;
	setp.geu.f32 	%p213, %f44, 0f40874800;
	@%p213 bra 	$L__BB2_196;
	shr.u32 	%r837, %r167, 31;
	add.s32 	%r838, %r167, %r837;
	shr.s32 	%r839, %r838, 1;
	shl.b32 	%r840, %r839, 20;
	add.s32 	%r841, %r169, %r840;
	mov.b64 	%fd1549, {%r168, %r841};
	sub.s32 	%r842, %r167, %r839;
	shl.b32 	%r843, %r842, 20;
	add.s32 	%r844, %r843, 1072693248;
	mov.b32 	%r845, 0;
	mov.b64 	%fd1550, {%r845, %r844};
	mul.f64 	%fd1930, %fd1550, %fd1549;
$L__BB2_196:
	@%p196 bra 	$L__BB2_199;
	setp.lt.f64 	%p215, %fd340, 0d0000000000000000;
	add.f64 	%fd1551, %fd340, 0d7FF0000000000000;
	selp.f64 	%fd1931, 0d0000000000000000, %fd1551, %p215;
	setp.geu.f32 	%p216, %f39, 0f40874800;
	@%p216 bra 	$L__BB2_199;
	shr.u32 	%r846, %r152, 31;
	add.s32 	%r847, %r152, %r846;
	shr.s32 	%r848, %r847, 1;
	shl.b32 	%r849, %r848, 20;
	add.s32 	%r850, %r154, %r849;
	mov.b64 	%fd1552, {%r153, %r850};
	sub.s32 	%r851, %r152, %r848;
	shl.b32 	%r852, %r851, 20;
	add.s32 	%r853, %r852, 1072693248;
	mov.b32 	%r854, 0;
	mov.b64 	%fd1553, {%r854, %r853};
	mul.f64 	%fd1931, %fd1553, %fd1552;
$L__BB2_199:
	mul.f64 	%fd1554, %fd1931, 0d4049000000000000;
	fma.rn.f64 	%fd376, %fd1930, 0d4057C00000000000, %fd1554;
	div.rn.f64 	%fd377, %fd20, 0dC014000000000000;
	fma.rn.f64 	%fd1555, %fd377, 0d3FF71547652B82FE, 0d4338000000000000;
	{
	.reg .b32 %temp; 
	mov.b64 	{%r170, %temp}, %fd1555;
	}
	mov.f64 	%fd1556, 0dC338000000000000;
	add.rn.f64 	%fd1557, %fd1555, %fd1556;
	fma.rn.f64 	%fd1558, %fd1557, 0dBFE62E42FEFA39EF, %fd377;
	fma.rn.f64 	%fd1559, %fd1557, 0dBC7ABC9E3B39803F, %fd1558;
	fma.rn.f64 	%fd1560, %fd1559, 0d3E5ADE1569CE2BDF, 0d3E928AF3FCA213EA;
	fma.rn.f64 	%fd1561, %fd1560, %fd1559, 0d3EC71DEE62401315;
	fma.rn.f64 	%fd1562, %fd1561, %fd1559, 0d3EFA01997C89EB71;
	fma.rn.f64 	%fd1563, %fd1562, %fd1559, 0d3F2A01A014761F65;
	fma.rn.f64 	%fd1564, %fd1563, %fd1559, 0d3F56C16C1852B7AF;
	fma.rn.f64 	%fd1565, %fd1564, %fd1559, 0d3F81111111122322;
	fma.rn.f64 	%fd1566, %fd1565, %fd1559, 0d3FA55555555502A1;
	fma.rn.f64 	%fd1567, %fd1566, %fd1559, 0d3FC5555555555511;
	fma.rn.f64 	%fd1568, %fd1567, %fd1559, 0d3FE000000000000B;
	fma.rn.f64 	%fd1569, %fd1568, %fd1559, 0d3FF0000000000000;
	fma.rn.f64 	%fd1570, %fd1569, %fd1559, 0d3FF0000000000000;
	{
	.reg .b32 %temp; 
	mov.b64 	{%r171, %temp}, %fd1570;
	}
	{
	.reg .b32 %temp; 
	mov.b64 	{%temp, %r172}, %fd1570;
	}
	shl.b32 	%r855, %r170, 20;
	add.s32 	%r856, %r855, %r172;
	mov.b64 	%fd1932, {%r171, %r856};
	{
	.reg .b32 %temp; 
	mov.b64 	{%temp, %r857}, %fd377;
	}
	mov.b32 	%f90, %r857;
	abs.f32 	%f45, %f90;
	setp.lt.f32 	%p217, %f45, 0f4086232B;
	@%p217 bra 	$L__BB2_202;
	setp.lt.f64 	%p218, %fd377, 0d0000000000000000;
	add.f64 	%fd1571, %fd377, 0d7FF0000000000000;
	selp.f64 	%fd1932, 0d0000000000000000, %fd1571, %p218;
	setp.geu.f32 	%p219, %f45, 0f40874800;
	@%p219 bra 	$L__BB2_202;
	shr.u32 	%r858, %r170, 31;
	add.s32 	%r859, %r170, %r858;
	shr.s32 	%r860, %r859, 1;
	shl.b32 	%r861, %r860, 20;
	add.s32 	%r862, %r172, %r861;
	mov.b64 	%fd1572, {%r171, %r862};
	sub.s32 	%r863, %r170, %r860;
	shl.b32 	%r864, %r863, 20;
	add.s32 	%r865, %r864, 1072693248;
	mov.b32 	%r866, 0;
	mov.b64 	%fd1573, {%r866, %r865};
	mul.f64 	%fd1932, %fd1573, %fd1572;
$L__BB2_202:
	rcp.rn.f64 	%fd1574, %fd367;
	add.f64 	%fd1575, %fd1932, 0d3FF0000000000000;
	mov.f64 	%fd1576, 0d3F2E03F705857AFF;
	div.rn.f64 	%fd1577, %fd1576, %fd1575;
	rcp.rn.f64 	%fd1578, %fd376;
	add.f64 	%fd1579, %fd1578, %fd1577;
	add.f64 	%fd382, %fd1574, %fd1579;
	div.rn.f64 	%fd383, %fd1574, %fd382;
	mov.f64 	%fd1580, 0d3FDCCCCCCCCCCCCD;
	div.rn.f64 	%fd384, %fd1580, %fd149;
	{
	.reg .b32 %temp; 
	mov.b64 	{%temp, %r173}, %fd384;
	}
	mov.f64 	%fd1581, 0d4004000000000000;
	{
	.reg .b32 %temp; 
	mov.b64 	{%temp, %r174}, %fd1581;
	}
	abs.f64 	%fd385, %fd384;
	setp.neu.f64 	%p220, %fd384, 0d0000000000000000;
	@%p220 bra 	$L__BB2_204;
	and.b32  	%r867, %r174, 2146435072;
	setp.eq.s32 	%p222, %r867, 1074790400;
	selp.b32 	%r868, %r173, 0, %p222;
	setp.lt.s32 	%p223, %r174, 0;
	or.b32  	%r869, %r868, 2146435072;
	selp.b32 	%r870, %r869, %r868, %p223;
	mov.b32 	%r871, 0;
	mov.b64 	%fd1934, {%r871, %r870};
	bra.uni 	$L__BB2_205;
$L__BB2_204:
	setp.lt.s32 	%p221, %r173, 0;
	{ // callseq 6, 0
	.param .b64 param0;
	st.param.f64 	[param0], %fd385;
	.param .b64 param1;
	st.param.f64 	[param1], 0d4004000000000000;
	.param .b64 retval0;
	call.uni (retval0), 
	__internal_accurate_pow, 
	(
	param0, 
	param1
	);
	ld.param.f64 	%fd1582, [retval0];
	} // callseq 6
	selp.f64 	%fd1934, 0dFFF8000000000000, %fd1582, %p221;
$L__BB2_205:
	add.f64 	%fd1584, %fd384, 0d4004000000000000;
	{
	.reg .b32 %temp; 
	mov.b64 	{%temp, %r872}, %fd1584;
	}
	and.b32  	%r873, %r872, 2146435072;
	setp.ne.s32 	%p224, %r873, 2146435072;
	@%p224 bra 	$L__BB2_210;
	setp.num.f64 	%p225, %fd384, %fd384;
	@%p225 bra 	$L__BB2_208;
	mov.f64 	%fd1585, 0d4004000000000000;
	add.rn.f64 	%fd1934, %fd384, %fd1585;
	bra.uni 	$L__BB2_210;
$L__BB2_208:
	setp.neu.f64 	%p226, %fd385, 0d7FF0000000000000;
	@%p226 bra 	$L__BB2_210;
	setp.lt.s32 	%p227, %r173, 0;
	and.b32  	%r874, %r174, 2146435072;
	setp.eq.s32 	%p228, %r874, 1074790400;
	setp.lt.s32 	%p229, %r174, 0;
	selp.b32 	%r875, 0, 2146435072, %p229;
	and.b32  	%r876, %r174, 2147483647;
	setp.ne.s32 	%p230, %r876, 1071644672;
	or.b32  	%r877, %r875, -2147483648;
	selp.b32 	%r878, %r877, %r875, %p230;
	selp.b32 	%r879, %r878, %r875, %p228;
	selp.b32 	%r880, %r879, %r875, %p227;
	mov.b32 	%r881, 0;
	mov.b64 	%fd1934, {%r881, %r880};
$L__BB2_210:
	ld.param.u64 	%rd18, [_Z12computeStateP4cellPddS0_P6cellGs_param_3];
	rcp.rn.f64 	%fd1586, %fd259;
	add.f64 	%fd1587, %fd103, 0d3F36F0068DB8BAC7;
	mov.f64 	%fd1588, 0d3F36F0068DB8BAC7;
	div.rn.f64 	%fd1589, %fd1588, %fd1587;
	div.rn.f64 	%fd1590, %fd173, 0d4044000000000000;
	mul.f64 	%fd1591, %fd174, 0d3F53A92A30553261;
	mul.f64 	%fd1592, %fd174, 0d3F87C1BDA5119CE0;
	mov.f64 	%fd1593, 0d3F889374BC6A7EFA;
	div.rn.f64 	%fd1594, %fd1593, %fd176;
	sub.f64 	%fd1595, %fd103, %fd143;
	div.rn.f64 	%fd1596, %fd1595, 0d3FA47AE147AE147B;
	mul.f64 	%fd1597, %fd144, 0dBFDC8B4395810625;
	mov.f64 	%fd1598, 0d3FF0000000000000;
	sub.f64 	%fd1599, %fd1598, %fd144;
	mul.f64 	%fd1600, %fd143, 0d4056333333333333;
	fma.rn.f64 	%fd1601, %fd1600, %fd1599, %fd1597;
	mul.f64 	%fd1602, %fd143, 0d406C766666666666;
	add.f64 	%fd1603, %fd145, %fd146;
	sub.f64 	%fd1604, %fd1598, %fd1603;
	mul.f64 	%fd1605, %fd145, 0dBF7EC2CE4649906D;
	fma.rn.f64 	%fd1606, %fd1602, %fd1604, %fd1605;
	mul.f64 	%fd1607, %fd147, 0d3FE15810624DD2F2;
	sub.f64 	%fd1608, %fd1598, %fd147;
	mul.f64 	%fd1609, %fd1602, %fd1608;
	sub.f64 	%fd1610, %fd1609, %fd1607;
	mul.f64 	%fd1611, %fd148, 0d3FE15810624DD2F2;
	sub.f64 	%fd1612, %fd1598, %fd148;
	mul.f64 	%fd1613, %fd103, 0d406C766666666666;
	mul.f64 	%fd1614, %fd1613, %fd1612;
	sub.f64 	%fd1615, %fd1614, %fd1611;
	mul.f64 	%fd1616, %fd150, 0dBFDC7AE147AE147B;
	sub.f64 	%fd1617, %fd1598, %fd150;
	mul.f64 	%fd1618, %fd149, 0d3FE116872B020C4A;
	fma.rn.f64 	%fd1619, %fd1618, %fd1617, %fd1616;
	sub.f64 	%fd1620, %fd149, %fd103;
	mul.f64 	%fd1621, %fd151, %fd1620;
	setp.eq.s32 	%p231, %r36, 1062207488;
	setp.eq.f64 	%p232, %fd384, 0d3FF0000000000000;
	add.f64 	%fd1622, %fd1934, 0d3FF0000000000000;
	mov.f64 	%fd1623, 0dC02C000000000000;
	div.rn.f64 	%fd1624, %fd1623, %fd1622;
	add.f64 	%fd1625, %fd1624, 0d402E000000000000;
	selp.f64 	%fd1626, 0d4020000000000000, %fd1625, %p232;
	mov.f64 	%fd1627, 0d4024000000000000;
	div.rn.f64 	%fd392, %fd1627, %fd1626;
	mul.f64 	%fd1628, %fd1626, 0d3FE0000000000000;
	add.f64 	%fd1629, %fd47, %fd48;
	add.f64 	%fd1630, %fd1629, %fd72;
	add.f64 	%fd1631, %fd1630, %fd73;
	add.f64 	%fd1632, %fd1631, %fd74;
	add.f64 	%fd1633, %fd1632, %fd91;
	add.f64 	%fd1634, %fd22, %fd1633;
	add.f64 	%fd1635, %fd23, %fd1634;
	add.f64 	%fd1636, %fd1635, %fd97;
	add.f64 	%fd1637, %fd1636, %fd140;
	add.f64 	%fd1638, %fd141, %fd1637;
	add.f64 	%fd1639, %fd142, %fd1638;
	cvta.to.global.u64 	%rd12, %rd4;
	mul.wide.s32 	%rd13, %r1, 8;
	add.s64 	%rd14, %rd12, %rd13;
	st.global.f64 	[%rd14], %fd1639;
	ld.global.f64 	%fd1640, [%rd1+8];
	rcp.rn.f64 	%fd1641, %fd191;
	sub.f64 	%fd1642, %fd1641, %fd1640;
	add.f64 	%fd1643, %fd184, 0d40183D70A3D70A3D;
	div.rn.f64 	%fd1644, %fd1642, %fd1643;
	fma.rn.f64 	%fd1645, %fd424, %fd1644, %fd1640;
	abs.f64 	%fd1646, %fd1645;
	setp.ne.f64 	%p233, %fd1646, 0d7FF0000000000000;
	selp.f64 	%fd1647, %fd1645, %fd1640, %p233;
	cvta.to.global.u64 	%rd15, %rd18;
	mul.wide.s32 	%rd16, %r1, 232;
	add.s64 	%rd17, %rd15, %rd16;
	add.s64 	%rd2, %rd17, 8;
	st.global.f64 	[%rd17+8], %fd1647;
	ld.global.f64 	%fd1648, [%rd1+16];
	rcp.rn.f64 	%fd1649, %fd183;
	sub.f64 	%fd1650, %fd1649, %fd1648;
	add.f64 	%fd1651, %fd177, 0d400607357E670E2C;
	div.rn.f64 	%fd1652, %fd1650, %fd1651;
	fma.rn.f64 	%fd1653, %fd424, %fd1652, %fd1648;
	abs.f64 	%fd1654, %fd1653;
	setp.ne.f64 	%p234, %fd1654, 0d7FF0000000000000;
	selp.f64 	%fd1655, %fd1653, %fd1648, %p234;
	st.global.f64 	[%rd17+16], %fd1655;
	ld.global.f64 	%fd1656, [%rd1+24];
	fma.rn.f64 	%fd1657, %fd424, %fd1610, %fd1656;
	abs.f64 	%fd1658, %fd1657;
	setp.ne.f64 	%p235, %fd1658, 0d7FF0000000000000;
	selp.f64 	%fd1659, %fd1657, %fd1656, %p235;
	st.global.f64 	[%rd17+24], %fd1659;
	ld.global.f64 	%fd1660, [%rd1+32];
	fma.rn.f64 	%fd1661, %fd424, %fd1615, %fd1660;
	abs.f64 	%fd1662, %fd1661;
	setp.ne.f64 	%p236, %fd1662, 0d7FF0000000000000;
	selp.f64 	%fd1663, %fd1661, %fd1660, %p236;
	st.global.f64 	[%rd17+32], %fd1663;
	ld.global.f64 	%fd1664, [%rd1+40];
	fma.rn.f64 	%fd1665, %fd424, %fd1619, %fd1664;
	abs.f64 	%fd1666, %fd1665;
	setp.ne.f64 	%p237, %fd1666, 0d7FF0000000000000;
	selp.f64 	%fd1667, %fd1665, %fd1664, %p237;
	st.global.f64 	[%rd17+40], %fd1667;
	ld.global.f64 	%fd1668, [%rd1+48];
	fma.rn.f64 	%fd1669, %fd424, %fd1601, %fd1668;
	abs.f64 	%fd1670, %fd1669;
	setp.ne.f64 	%p238, %fd1670, 0d7FF0000000000000;
	selp.f64 	%fd1671, %fd1669, %fd1668, %p238;
	st.global.f64 	[%rd17+48], %fd1671;
	ld.global.f64 	%fd1672, [%rd1+56];
	fma.rn.f64 	%fd1673, %fd424, %fd1606, %fd1672;
	abs.f64 	%fd1674, %fd1673;
	setp.ne.f64 	%p239, %fd1674, 0d7FF0000000000000;
	selp.f64 	%fd1675, %fd1673, %fd1672, %p239;
	st.global.f64 	[%rd17+56], %fd1675;
	ld.global.f64 	%fd1676, [%rd1+64];
	mul.f64 	%fd1677, %fd146, 0dBFE8083126E978D5;
	fma.rn.f64 	%fd1678, %fd1604, 0d4016C51EB851EB86, %fd1677;
	fma.rn.f64 	%fd1679, %fd424, %fd1678, %fd1676;
	abs.f64 	%fd1680, %fd1679;
	setp.ne.f64 	%p240, %fd1680, 0d7FF0000000000000;
	selp.f64 	%fd1681, %fd1679, %fd1676, %p240;
	st.global.f64 	[%rd17+64], %fd1681;
	ld.global.f64 	%fd1682, [%rd1+72];
	fma.rn.f64 	%fd1683, %fd1619, 0d4024000000000000, %fd1621;
	sub.f64 	%fd1684, %fd1590, %fd1683;
	fma.rn.f64 	%fd1685, %fd424, %fd1684, %fd1682;
	abs.f64 	%fd1686, %fd1685;
	setp.ne.f64 	%p241, %fd1686, 0d7FF0000000000000;
	selp.f64 	%fd1687, %fd1685, %fd1682, %p241;
	st.global.f64 	[%rd17+72], %fd1687;
	ld.global.f64 	%fd1688, [%rd1+80];
	mul.f64 	%fd1689, %fd1590, %fd1591;
	div.rn.f64 	%fd1690, %fd1689, %fd1592;
	sub.f64 	%fd1691, %fd1594, %fd1690;
	fma.rn.f64 	%fd1692, %fd424, %fd1691, %fd1688;
	abs.f64 	%fd1693, %fd1692;
	setp.ne.f64 	%p242, %fd1693, 0d7FF0000000000000;
	selp.f64 	%fd1694, %fd1692, %fd1688, %p242;
	st.global.f64 	[%rd17+80], %fd1694;
	ld.global.f64 	%fd1695, [%rd1+88];
	mul.f64 	%fd1696, %fd1621, %fd1591;
	div.rn.f64 	%fd1697, %fd1696, 0d3FA1F85932784770;
	add.f64 	%fd1698, %fd1629, %fd141;
	add.f64 	%fd1699, %fd140, %fd140;
	sub.f64 	%fd1700, %fd1698, %fd1699;
	div.rn.f64 	%fd1701, %fd1700, 0d40BA74D629EACE84;
	add.f64 	%fd1702, %fd1701, %fd1596;
	fma.rn.f64 	%fd1703, %fd1615, 0d3FA70A3D70A3D70A, %fd1702;
	sub.f64 	%fd1704, %fd1697, %fd1703;
	fma.rn.f64 	%fd1705, %fd424, %fd1704, %fd1695;
	abs.f64 	%fd1706, %fd1705;
	setp.ne.f64 	%p243, %fd1706, 0d7FF0000000000000;
	selp.f64 	%fd1707, %fd1705, %fd1695, %p243;
	st.global.f64 	[%rd17+88], %fd1707;
	ld.global.f64 	%fd1708, [%rd1+96];
	mul.f64 	%fd1709, %fd1596, 0d3FA1F85932784770;
	mul.f64 	%fd1710, %fd1594, %fd1592;
	sub.f64 	%fd1711, %fd1709, %fd1710;
	div.rn.f64 	%fd1712, %fd1711, %fd175;
	mul.f64 	%fd1713, %fd1610, 0d3FA70A3D70A3D70A;
	fma.rn.f64 	%fd1714, %fd1601, 0d3F9FBE76C8B43958, %fd1713;
	fma.rn.f64 	%fd1715, %fd1606, 0d3FAFBE76C8B43958, %fd1714;
	sub.f64 	%fd1716, %fd1712, %fd1715;
	fma.rn.f64 	%fd1717, %fd424, %fd1716, %fd1708;
	abs.f64 	%fd1718, %fd1717;
	setp.ne.f64 	%p244, %fd1718, 0d7FF0000000000000;
	selp.f64 	%fd1719, %fd1717, %fd1708, %p244;
	st.global.f64 	[%rd17+96], %fd1719;
	ld.global.f64 	%fd1720, [%rd1+104];
	rcp.rn.f64 	%fd1721, %fd172;
	sub.f64 	%fd1722, %fd1721, %fd1720;
	rcp.rn.f64 	%fd1723, %fd197;
	div.rn.f64 	%fd1724, %fd1722, %fd1723;
	fma.rn.f64 	%fd1725, %fd424, %fd1724, %fd1720;
	abs.f64 	%fd1726, %fd1725;
	setp.ne.f64 	%p245, %fd1726, 0d7FF0000000000000;
	selp.f64 	%fd1727, %fd1725, %fd1720, %p245;
	st.global.f64 	[%rd17+104], %fd1727;
	ld.global.f64 	%fd1728, [%rd1+112];
	sub.f64 	%fd1729, %fd1589, %fd1728;
	div.rn.f64 	%fd1730, %fd1589, 0d3F95810624DD2F1B;
	div.rn.f64 	%fd1731, %fd1729, %fd1730;
	fma.rn.f64 	%fd1732, %fd424, %fd1731, %fd1728;
	abs.f64 	%fd1733, %fd1732;
	setp.ne.f64 	%p246, %fd1733, 0d7FF0000000000000;
	selp.f64 	%fd1734, %fd1732, %fd1728, %p246;
	st.global.f64 	[%rd17+112], %fd1734;
	ld.global.f64 	%fd1735, [%rd1+120];
	rcp.rn.f64 	%fd1736, %fd203;
	sub.f64 	%fd1737, %fd1736, %fd1735;
	div.rn.f64 	%fd1738, %fd1737, %fd217;
	fma.rn.f64 	%fd1739, %fd424, %fd1738, %fd1735;
	abs.f64 	%fd1740, %fd1739;
	setp.ne.f64 	%p247, %fd1740, 0d7FF0000000000000;
	selp.f64 	%fd1741, %fd1739, %fd1735, %p247;
	st.global.f64 	[%rd17+120], %fd1741;
	ld.global.f64 	%fd1742, [%rd1+128];
	rcp.rn.f64 	%fd1743, %fd224;
	sub.f64 	%fd1744, %fd1743, %fd1742;
	rcp.rn.f64 	%fd1745, %fd235;
	div.rn.f64 	%fd1746, %fd1744, %fd1745;
	fma.rn.f64 	%fd1747, %fd424, %fd1746, %fd1742;
	abs.f64 	%fd1748, %fd1747;
	setp.ne.f64 	%p248, %fd1748, 0d7FF0000000000000;
	selp.f64 	%fd1749, %fd1747, %fd1742, %p248;
	st.global.f64 	[%rd17+128], %fd1749;
	ld.global.f64 	%fd1750, [%rd1+136];
	rcp.rn.f64 	%fd1751, %fd242;
	sub.f64 	%fd1752, %fd1751, %fd1750;
	rcp.rn.f64 	%fd1753, %fd253;
	div.rn.f64 	%fd1754, %fd1752, %fd1753;
	fma.rn.f64 	%fd1755, %fd424, %fd1754, %fd1750;
	abs.f64 	%fd1756, %fd1755;
	setp.ne.f64 	%p249, %fd1756, 0d7FF0000000000000;
	selp.f64 	%fd1757, %fd1755, %fd1750, %p249;
	st.global.f64 	[%rd17+136], %fd1757;
	ld.global.f64 	%fd1758, [%rd1+144];
	sub.f64 	%fd1759, %fd1586, %fd1758;
	mov.f64 	%fd1760, 0d3FEB16F773139DED;
	div.rn.f64 	%fd1761, %fd1760, %fd281;
	div.rn.f64 	%fd1762, %fd1759, %fd1761;
	fma.rn.f64 	%fd1763, %fd424, %fd1762, %fd1758;
	abs.f64 	%fd1764, %fd1763;
	setp.ne.f64 	%p250, %fd1764, 0d7FF0000000000000;
	selp.f64 	%fd1765, %fd1763, %fd1758, %p250;
	st.global.f64 	[%rd17+144], %fd1765;
	ld.global.f64 	%fd1766, [%rd1+152];
	sub.f64 	%fd1767, %fd1586, %fd1766;
	div.rn.f64 	%fd1768, %fd1760, %fd270;
	div.rn.f64 	%fd1769, %fd1767, %fd1768;
	fma.rn.f64 	%fd1770, %fd424, %fd1769, %fd1766;
	abs.f64 	%fd1771, %fd1770;
	setp.ne.f64 	%p251, %fd1771, 0d7FF0000000000000;
	selp.f64 	%fd1772, %fd1770, %fd1766, %p251;
	st.global.f64 	[%rd17+152], %fd1772;
	ld.global.f64 	%fd1773, [%rd1+160];
	rcp.rn.f64 	%fd1774, %fd287;
	sub.f64 	%fd1775, %fd1774, %fd1773;
	rcp.rn.f64 	%fd1776, %fd298;
	div.rn.f64 	%fd1777, %fd1775, %fd1776;
	fma.rn.f64 	%fd1778, %fd424, %fd1777, %fd1773;
	abs.f64 	%fd1779, %fd1778;
	setp.ne.f64 	%p252, %fd1779, 0d7FF0000000000000;
	selp.f64 	%fd1780, %fd1778, %fd1773, %p252;
	st.global.f64 	[%rd17+160], %fd1780;
	ld.global.f64 	%fd1781, [%rd1+168];
	sub.f64 	%fd1782, %fd311, %fd1781;
	rcp.rn.f64 	%fd1783, %fd310;
	div.rn.f64 	%fd1784, %fd1782, %fd1783;
	fma.rn.f64 	%fd1785, %fd424, %fd1784, %fd1781;
	abs.f64 	%fd1786, %fd1785;
	setp.ne.f64 	%p253, %fd1786, 0d7FF0000000000000;
	selp.f64 	%fd1787, %fd1785, %fd1781, %p253;
	st.global.f64 	[%rd17+168], %fd1787;
	ld.global.f64 	%fd1788, [%rd1+176];
	rcp.rn.f64 	%fd1789, %fd317;
	sub.f64 	%fd1790, %fd1789, %fd1788;
	mov.f64 	%fd1791, 0d3FE6EED21002AC83;
	div.rn.f64 	%fd1792, %fd1791, %fd328;
	div.rn.f64 	%fd1793, %fd1790, %fd1792;
	fma.rn.f64 	%fd1794, %fd424, %fd1793, %fd1788;
	abs.f64 	%fd1795, %fd1794;
	setp.ne.f64 	%p254, %fd1795, 0d7FF0000000000000;
	selp.f64 	%fd1796, %fd1794, %fd1788, %p254;
	st.global.f64 	[%rd17+176], %fd1796;
	ld.global.f64 	%fd1797, [%rd1+184];
	rcp.rn.f64 	%fd1798, %fd334;
	sub.f64 	%fd1799, %fd1798, %fd1797;
	rcp.rn.f64 	%fd1800, %fd356;
	div.rn.f64 	%fd1801, %fd1799, %fd1800;
	fma.rn.f64 	%fd1802, %fd424, %fd1801, %fd1797;
	abs.f64 	%fd1803, %fd1802;
	setp.ne.f64 	%p255, %fd1803, 0d7FF0000000000000;
	selp.f64 	%fd1804, %fd1802, %fd1797, %p255;
	st.global.f64 	[%rd17+184], %fd1804;
	ld.global.f64 	%fd1805, [%rd1+192];
	sub.f64 	%fd1806, %fd383, %fd1805;
	mov.f64 	%fd1807, 0d401A99999999999A;
	div.rn.f64 	%fd1808, %fd1807, %fd382;
	div.rn.f64 	%fd1809, %fd1806, %fd1808;
	fma.rn.f64 	%fd1810, %fd424, %fd1809, %fd1805;
	abs.f64 	%fd1811, %fd1810;
	setp.ne.f64 	%p256, %fd1811, 0d7FF0000000000000;
	selp.f64 	%fd1812, %fd1810, %fd1805, %p256;
	st.global.f64 	[%rd17+192], %fd1812;
	ld.global.f64 	%fd393, [%rd1+200];
	ld.global.f64 	%fd394, [%rd1+88];
	mul.f64 	%fd395, %fd1628, %fd394;
	ld.global.f64 	%fd396, [%rd1+208];
	mul.f64 	%fd397, %fd395, %fd396;
	{
	.reg .b32 %temp; 
	mov.b64 	{%temp, %r175}, %fd394;
	}
	abs.f64 	%fd398, %fd394;
	{ // callseq 7, 0
	.param .b64 param0;
	st.param.f64 	[param0], %fd398;
	.param .b64 param1;
	st.param.f64 	[param1], 0d4000000000000000;
	.param .b64 retval0;
	call.uni (retval0), 
	__internal_accurate_pow, 
	(
	param0, 
	param1
	);
	ld.param.f64 	%fd1813, [retval0];
	} // callseq 7
	setp.lt.s32 	%p257, %r175, 0;
	neg.f64 	%fd1815, %fd1813;
	selp.f64 	%fd1816, %fd1815, %fd1813, %p231;
	selp.f64 	%fd1942, %fd1816, %fd1813, %p257;
	setp.neu.f64 	%p258, %fd394, 0d0000000000000000;
	mov.f64 	%fd1936, %fd1942;
	@%p258 bra 	$L__BB2_212;
	setp.eq.s32 	%p259, %r36, 1062207488;
	selp.b32 	%r883, %r175, 0, %p259;
	setp.lt.s32 	%p260, %r256, 0;
	or.b32  	%r884, %r883, 2146435072;
	selp.b32 	%r885, %r884, %r883, %p260;
	mov.b32 	%r886, 0;
	mov.b64 	%fd1936, {%r886, %r885};
$L__BB2_212:
	add.f64 	%fd1817, %fd394, 0d4000000000000000;
	{
	.reg .b32 %temp; 
	mov.b64 	{%temp, %r887}, %fd1817;
	}
	and.b32  	%r176, %r887, 2146435072;
	setp.ne.s32 	%p261, %r176, 2146435072;
	@%p261 bra 	$L__BB2_217;
	setp.num.f64 	%p262, %fd394, %fd394;
	@%p262 bra 	$L__BB2_215;
	mov.f64 	%fd1818, 0d4000000000000000;
	add.rn.f64 	%fd1936, %fd394, %fd1818;
	bra.uni 	$L__BB2_217;
$L__BB2_215:
	setp.neu.f64 	%p263, %fd398, 0d7FF0000000000000;
	@%p263 bra 	$L__BB2_217;
	setp.lt.s32 	%p264, %r175, 0;
	setp.eq.s32 	%p265, %r36, 1062207488;
	setp.lt.s32 	%p266, %r256, 0;
	selp.b32 	%r889, 0, 2146435072, %p266;
	and.b32  	%r890, %r256, 2147483647;
	setp.ne.s32 	%p267, %r890, 1071644672;
	or.b32  	%r891, %r889, -2147483648;
	selp.b32 	%r892, %r891, %r889, %p267;
	selp.b32 	%r893, %r892, %r889, %p265;
	selp.b32 	%r894, %r893, %r889, %p264;
	mov.b32 	%r895, 0;
	mov.b64 	%fd1936, {%r895, %r894};
$L__BB2_217:
	setp.neu.f64 	%p268, %fd394, 0d0000000000000000;
	setp.eq.f64 	%p269, %fd394, 0d3FF0000000000000;
	selp.f64 	%fd1819, 0d3FF0000000000000, %fd1936, %p269;
	mul.f64 	%fd1820, %fd392, %fd1819;
	ld.global.f64 	%fd405, [%rd1+224];
	mul.f64 	%fd1821, %fd405, %fd1820;
	mul.f64 	%fd1822, %fd393, 0d3FAEB851EB851EB8;
	sub.f64 	%fd1823, %fd1822, %fd1821;
	fma.rn.f64 	%fd1824, %fd393, 0dBF747AE147AE147B, %fd397;
	sub.f64 	%fd1825, %fd1824, %fd1823;
	fma.rn.f64 	%fd1826, %fd424, %fd1825, %fd393;
	abs.f64 	%fd1827, %fd1826;
	setp.ne.f64 	%p270, %fd1827, 0d7FF0000000000000;
	selp.f64 	%fd1828, %fd1826, %fd393, %p270;
	st.global.f64 	[%rd2+192], %fd1828;
	mov.f64 	%fd1938, %fd1942;
	@%p268 bra 	$L__BB2_219;
	setp.eq.s32 	%p271, %r36, 1062207488;
	selp.b32 	%r896, %r175, 0, %p271;
	setp.lt.s32 	%p272, %r256, 0;
	or.b32  	%r897, %r896, 2146435072;
	selp.b32 	%r898, %r897, %r896, %p272;
	mov.b32 	%r899, 0;
	mov.b64 	%fd1938, {%r899, %r898};
$L__BB2_219:
	setp.ne.s32 	%p273, %r176, 2146435072;
	@%p273 bra 	$L__BB2_224;
	setp.num.f64 	%p274, %fd394, %fd394;
	@%p274 bra 	$L__BB2_222;
	mov.f64 	%fd1829, 0d4000000000000000;
	add.rn.f64 	%fd1938, %fd394, %fd1829;
	bra.uni 	$L__BB2_224;
$L__BB2_222:
	setp.neu.f64 	%p275, %fd398, 0d7FF0000000000000;
	@%p275 bra 	$L__BB2_224;
	setp.lt.s32 	%p276, %r175, 0;
	setp.eq.s32 	%p277, %r36, 1062207488;
	setp.lt.s32 	%p278, %r256, 0;
	selp.b32 	%r901, 0, 2146435072, %p278;
	and.b32  	%r902, %r256, 2147483647;
	setp.ne.s32 	%p279, %r902, 1071644672;
	or.b32  	%r903, %r901, -2147483648;
	selp.b32 	%r904, %r903, %r901, %p279;
	selp.b32 	%r905, %r904, %r901, %p277;
	selp.b32 	%r906, %r905, %r901, %p276;
	mov.b32 	%r907, 0;
	mov.b64 	%fd1938, {%r907, %r906};
$L__BB2_224:
	setp.eq.f64 	%p280, %fd394, 0d3FF0000000000000;
	setp.neu.f64 	%p281, %fd394, 0d0000000000000000;
	selp.f64 	%fd1830, 0d3FF0000000000000, %fd1938, %p280;
	mul.f64 	%fd1831, %fd392, %fd1830;
	ld.global.f64 	%fd411, [%rd1+216];
	mul.f64 	%fd1832, %fd396, 0dBFAEB851EB851EB8;
	fma.rn.f64 	%fd1833, %fd411, %fd1831, %fd1832;
	ld.global.f64 	%fd412, [%rd1+200];
	mul.f64 	%fd1834, %fd412, 0d3F747AE147AE147B;
	sub.f64 	%fd1835, %fd397, %fd1834;
	sub.f64 	%fd1836, %fd1833, %fd1835;
	fma.rn.f64 	%fd1837, %fd424, %fd1836, %fd396;
	abs.f64 	%fd1838, %fd1837;
	setp.ne.f64 	%p282, %fd1838, 0d7FF0000000000000;
	selp.f64 	%fd1839, %fd1837, %fd396, %p282;
	st.global.f64 	[%rd2+200], %fd1839;
	mul.f64 	%fd413, %fd405, 0d3F747AE147AE147B;
	mov.f64 	%fd1940, %fd1942;
	@%p281 bra 	$L__BB2_226;
	setp.eq.s32 	%p283, %r36, 1062207488;
	selp.b32 	%r908, %r175, 0, %p283;
	setp.lt.s32 	%p284, %r256, 0;
	or.b32  	%r909, %r908, 2146435072;
	selp.b32 	%r910, %r909, %r908, %p284;
	mov.b32 	%r911, 0;
	mov.b64 	%fd1940, {%r911, %r910};
$L__BB2_226:
	setp.ne.s32 	%p285, %r176, 2146435072;
	@%p285 bra 	$L__BB2_231;
	setp.num.f64 	%p286, %fd394, %fd394;
	@%p286 bra 	$L__BB2_229;
	mov.f64 	%fd1840, 0d4000000000000000;
	add.rn.f64 	%fd1940, %fd394, %fd1840;
	bra.uni 	$L__BB2_231;
$L__BB2_229:
	setp.neu.f64 	%p287, %fd398, 0d7FF0000000000000;
	@%p287 bra 	$L__BB2_231;
	setp.lt.s32 	%p288, %r175, 0;
	setp.eq.s32 	%p289, %r36, 1062207488;
	setp.lt.s32 	%p290, %r256, 0;
	selp.b32 	%r913, 0, 2146435072, %p290;
	and.b32  	%r914, %r256, 2147483647;
	setp.ne.s32 	%p291, %r914, 1071644672;
	or.b32  	%r915, %r913, -2147483648;
	selp.b32 	%r916, %r915, %r913, %p291;
	selp.b32 	%r917, %r916, %r913, %p289;
	selp.b32 	%r918, %r917, %r913, %p288;
	mov.b32 	%r919, 0;
	mov.b64 	%fd1940, {%r919, %r918};
$L__BB2_231:
	setp.eq.f64 	%p292, %fd394, 0d3FF0000000000000;
	setp.neu.f64 	%p293, %fd394, 0d0000000000000000;
	selp.f64 	%fd1841, 0d3FF0000000000000, %fd1940, %p292;
	mul.f64 	%fd1842, %fd392, %fd1841;
	ld.global.f64 	%fd1843, [%rd1+208];
	mul.f64 	%fd1844, %fd1843, 0dBFAEB851EB851EB8;
	fma.rn.f64 	%fd1845, %fd411, %fd1842, %fd1844;
	mul.f64 	%fd1846, %fd411, %fd395;
	sub.f64 	%fd1847, %fd413, %fd1846;
	sub.f64 	%fd1848, %fd1847, %fd1845;
	fma.rn.f64 	%fd1849, %fd424, %fd1848, %fd411;
	abs.f64 	%fd1850, %fd1849;
	setp.ne.f64 	%p294, %fd1850, 0d7FF0000000000000;
	selp.f64 	%fd1851, %fd1849, %fd411, %p294;
	st.global.f64 	[%rd2+208], %fd1851;
	@%p293 bra 	$L__BB2_233;
	setp.eq.s32 	%p295, %r36, 1062207488;
	selp.b32 	%r920, %r175, 0, %p295;
	setp.lt.s32 	%p296, %r256, 0;
	or.b32  	%r921, %r920, 2146435072;
	selp.b32 	%r922, %r921, %r920, %p296;
	mov.b32 	%r923, 0;
	mov.b64 	%fd1942, {%r923, %r922};
$L__BB2_233:
	setp.ne.s32 	%p297, %r176, 2146435072;
	@%p297 bra 	$L__BB2_238;
	setp.num.f64 	%p298, %fd394, %fd394;
	@%p298 bra 	$L__BB2_236;
	mov.f64 	%fd1852, 0d4000000000000000;
	add.rn.f64 	%fd1942, %fd394, %fd1852;
	bra.uni 	$L__BB2_238;
$L__BB2_236:
	setp.neu.f64 	%p299, %fd398, 0d7FF0000000000000;
	@%p299 bra 	$L__BB2_238;
	setp.lt.s32 	%p300, %r175, 0;
	setp.eq.s32 	%p301, %r36, 1062207488;
	setp.lt.s32 	%p302, %r256, 0;
	selp.b32 	%r925, 0, 2146435072, %p302;
	and.b32  	%r926, %r256, 2147483647;
	setp.ne.s32 	%p303, %r926, 1071644672;
	or.b32  	%r927, %r925, -2147483648;
	selp.b32 	%r928, %r927, %r925, %p303;
	selp.b32 	%r929, %r928, %r925, %p301;
	selp.b32 	%r930, %r929, %r925, %p300;
	mov.b32 	%r931, 0;
	mov.b64 	%fd1942, {%r931, %r930};
$L__BB2_238:
	setp.eq.f64 	%p304, %fd394, 0d3FF0000000000000;
	mul.f64 	%fd1853, %fd412, 0d3FAEB851EB851EB8;
	selp.f64 	%fd1854, 0d3FF0000000000000, %fd1942, %p304;
	mul.f64 	%fd1855, %fd392, %fd1854;
	mul.f64 	%fd1856, %fd405, %fd1855;
	sub.f64 	%fd1857, %fd1853, %fd1856;
	ld.global.f64 	%fd1858, [%rd1+216];
	mul.f64 	%fd1859, %fd395, %fd1858;
	sub.f64 	%fd1860, %fd413, %fd1859;
	sub.f64 	%fd1861, %fd1857, %fd1860;
	fma.rn.f64 	%fd1862, %fd424, %fd1861, %fd405;
	abs.f64 	%fd1863, %fd1862;
	setp.ne.f64 	%p305, %fd1863, 0d7FF0000000000000;
	selp.f64 	%fd1864, %fd1862, %fd405, %p305;
	st.global.f64 	[%rd2+216], %fd1864;
	ret;

}
	// .globl	_Z11updateStateP4cellS0_
.visible .entry _Z11updateStateP4cellS0_(
	.param .u64 .ptr .align 1 _Z11updateStateP4cellS0__param_0,
	.param .u64 .ptr .align 1 _Z11updateStateP4cellS0__param_1
)
{
	.reg .b32 	%r<5>;
	.reg .b64 	%rd<8>;
	.reg .b64 	%fd<29>;

	ld.param.u64 	%rd1, [_Z11updateStateP4cellS0__param_0];
	ld.param.u64 	%rd2, [_Z11updateStateP4cellS0__param_1];
	cvta.to.global.u64 	%rd3, %rd1;
	cvta.to.global.u64 	%rd4, %rd2;
	mov.u32 	%r1, %ctaid.x;
	mov.u32 	%r2, %ntid.x;
	mov.u32 	%r3, %tid.x;
	mad.lo.s32 	%r4, %r1, %r2, %r3;
	mul.wide.s32 	%rd5, %r4, 232;
	add.s64 	%rd6, %rd4, %rd5;
	ld.global.f64 	%fd1, [%rd6+8];
	add.s64 	%rd7, %rd3, %rd5;
	st.global.f64 	[%rd7+8], %fd1;
	ld.global.f64 	%fd2, [%rd6+16];
	st.global.f64 	[%rd7+16], %fd2;
	ld.global.f64 	%fd3, [%rd6+24];
	st.global.f64 	[%rd7+24], %fd3;
	ld.global.f64 	%fd4, [%rd6+32];
	st.global.f64 	[%rd7+32], %fd4;
	ld.global.f64 	%fd5, [%rd6+40];
	st.global.f64 	[%rd7+40], %fd5;
	ld.global.f64 	%fd6, [%rd6+48];
	st.global.f64 	[%rd7+48], %fd6;
	ld.global.f64 	%fd7, [%rd6+56];
	st.global.f64 	[%rd7+56], %fd7;
	ld.global.f64 	%fd8, [%rd6+64];
	st.global.f64 	[%rd7+64], %fd8;
	ld.global.f64 	%fd9, [%rd6+72];
	st.global.f64 	[%rd7+72], %fd9;
	ld.global.f64 	%fd10, [%rd6+80];
	st.global.f64 	[%rd7+80], %fd10;
	ld.global.f64 	%fd11, [%rd6+88];
	st.global.f64 	[%rd7+88], %fd11;
	ld.global.f64 	%fd12, [%rd6+96];
	st.global.f64 	[%rd7+96], %fd12;
	ld.global.f64 	%fd13, [%rd6+104];
	st.global.f64 	[%rd7+104], %fd13;
	ld.global.f64 	%fd14, [%rd6+112];
	st.global.f64 	[%rd7+112], %fd14;
	ld.global.f64 	%fd15, [%rd6+120];
	st.global.f64 	[%rd7+120], %fd15;
	ld.global.f64 	%fd16, [%rd6+128];
	st.global.f64 	[%rd7+128], %fd16;
	ld.global.f64 	%fd17, [%rd6+136];
	st.global.f64 	[%rd7+136], %fd17;
	ld.global.f64 	%fd18, [%rd6+144];
	st.global.f64 	[%rd7+144], %fd18;
	ld.global.f64 	%fd19, [%rd6+152];
	st.global.f64 	[%rd7+152], %fd19;
	ld.global.f64 	%fd20, [%rd6+160];
	st.global.f64 	[%rd7+160], %fd20;
	ld.global.f64 	%fd21, [%rd6+168];
	st.global.f64 	[%rd7+168], %fd21;
	ld.global.f64 	%fd22, [%rd6+176];
	st.global.f64 	[%rd7+176], %fd22;
	ld.global.f64 	%fd23, [%rd6+184];
	st.global.f64 	[%rd7+184], %fd23;
	ld.global.f64 	%fd24, [%rd6+192];
	st.global.f64 	[%rd7+192], %fd24;
	ld.global.f64 	%fd25, [%rd6+200];
	st.global.f64 	[%rd7+200], %fd25;
	ld.global.f64 	%fd26, [%rd6+208];
	st.global.f64 	[%rd7+208], %fd26;
	ld.global.f64 	%fd27, [%rd6+216];
	st.global.f64 	[%rd7+216], %fd27;
	ld.global.f64 	%fd28, [%rd6+224];
	st.global.f64 	[%rd7+224], %fd28;
	ret;

}
	// .globl	_Z14computeVoltageP4cellPdS1_di
.visible .entry _Z14computeVoltageP4cellPdS1_di(
	.param .u64 .ptr .align 1 _Z14computeVoltageP4cellPdS1_di_param_0,
	.param .u64 .ptr .align 1 _Z14computeVoltageP4cellPdS1_di_param_1,
	.param .u64 .ptr .align 1 _Z14computeVoltageP4cellPdS1_di_param_2,
	.param .f64 _Z14computeVoltageP4cellPdS1_di_param_3,
	.param .u32 _Z14computeVoltageP4cellPdS1_di_param_4
)
{
	.reg .pred 	%p<6>;
	.reg .b32 	%r<12>;
	.reg .b64 	%rd<16>;
	.reg .b64 	%fd<41>;

	ld.param.u64 	%rd5, [_Z14computeVoltageP4cellPdS1_di_param_0];
	ld.param.u64 	%rd3, [_Z14computeVoltageP4cellPdS1_di_param_1];
	ld.param.u64 	%rd4, [_Z14computeVoltageP4cellPdS1_di_param_2];
	ld.param.f64 	%fd15, [_Z14computeVoltageP4cellPdS1_di_param_3];
	cvta.to.global.u64 	%rd1, %rd5;
	mov.u32 	%r3, %ctaid.x;
	mov.u32 	%r4, %ntid.x;
	mov.u32 	%r5, %tid.x;
	mad.lo.s32 	%r1, %r3, %r4, %r5;
	setp.gt.s32 	%p1, %r1, 49;
	mul.wide.s32 	%rd6, %r1, 232;
	add.s64 	%rd2, %rd1, %rd6;
	@%p1 bra 	$L__BB4_2;
	ld.global.f64 	%fd35, [%rd2];
	mov.f64 	%fd36, 0d0000000000000000;
	bra.uni 	$L__BB4_3;
$L__BB4_2:
	add.s32 	%r6, %r1, -50;
	mul.wide.u32 	%rd7, %r6, 232;
	add.s64 	%rd8, %rd1, %rd7;
	ld.global.f64 	%fd18, [%rd8];
	mul.wide.u32 	%rd9, %r1, 232;
	add.s64 	%rd10, %rd1, %rd9;
	ld.global.f64 	%fd35, [%rd10];
	sub.f64 	%fd36, %fd18, %fd35;
	setp.gt.u32 	%p2, %r1, 2449;
	mov.f64 	%fd37, 0d0000000000000000;
	@%p2 bra 	$L__BB4_4;
$L__BB4_3:
	ld.global.f64 	%fd19, [%rd2+11600];
	sub.f64 	%fd37, %fd19, %fd35;
$L__BB4_4:
	mul.hi.s32 	%r7, %r1, 1374389535;
	shr.u32 	%r8, %r7, 31;
	shr.s32 	%r9, %r7, 4;
	add.s32 	%r10, %r9, %r8;
	mul.lo.s32 	%r11, %r10, 50;
	sub.s32 	%r2, %r1, %r11;
	setp.eq.s32 	%p3, %r2, 0;
	mov.f64 	%fd39, 0d0000000000000000;
	@%p3 bra 	$L__BB4_6;
	ld.global.f64 	%fd22, [%rd2+-232];
	sub.f64 	%fd39, %fd22, %fd35;
	setp.gt.s32 	%p4, %r2, 48;
	mov.f64 	%fd40, 0d0000000000000000;
	@%p4 bra 	$L__BB4_7;
$L__BB4_6:
	ld.global.f64 	%fd23, [%rd2+232];
	sub.f64 	%fd40, %fd23, %fd35;
$L__BB4_7:
	cvta.to.global.u64 	%rd11, %rd4;
	add.f64 	%fd24, %fd39, %fd40;
	add.f64 	%fd25, %fd36, %fd24;
	add.f64 	%fd26, %fd37, %fd25;
	mul.wide.s32 	%rd12, %r1, 8;
	add.s64 	%rd13, %rd11, %rd12;
	ld.global.f64 	%fd27, [%rd13];
	mul.f64 	%fd28, %fd27, 0dBFA0000000000000;
	fma.rn.f64 	%fd29, %fd26, 0d3F6999999999999A, %fd28;
	fma.rn.f64 	%fd30, %fd15, %fd29, %fd35;
	abs.f64 	%fd31, %fd30;
	setp.ne.f64 	%p5, %fd31, 0d7FF0000000000000;
	selp.f64 	%fd32, %fd30, %fd35, %p5;
	cvta.to.global.u64 	%rd14, %rd3;
	add.s64 	%rd15, %rd14, %rd12;
	st.global.f64 	[%rd15], %fd32;
	ret;

}
	// .globl	_Z13updateVoltageP4cellPd
.visible .entry _Z13updateVoltageP4cellPd(
	.param .u64 .ptr .align 1 _Z13updateVoltageP4cellPd_param_0,
	.param .u64 .ptr .align 1 _Z13updateVoltageP4cellPd_param_1
)
{
	.reg .b32 	%r<5>;
	.reg .b64 	%rd<9>;
	.reg .b64 	%fd<2>;

	ld.param.u64 	%rd1, [_Z13updateVoltageP4cellPd_param_0];
	ld.param.u64 	%rd2, [_Z13updateVoltageP4cellPd_param_1];
	cvta.to.global.u64 	%rd3, %rd1;
	cvta.to.global.u64 	%rd4, %rd2;
	mov.u32 	%r1, %ctaid.x;
	mov.u32 	%r2, %ntid.x;
	mov.u32 	%r3, %tid.x;
	mad.lo.s32 	%r4, %r1, %r2, %r3;
	mul.wide.s32 	%rd5, %r4, 8;
	add.s64 	%rd6, %rd4, %rd5;
	ld.global.f64 	%fd1, [%rd6];
	mul.wide.s32 	%rd7, %r4, 232;
	add.s64 	%rd8, %rd3, %rd7;
	st.global.f64 	[%rd8], %fd1;
	ret;

}
.func  (.param .b64 func_retval0) __internal_accurate_pow(
	.param .b64 __internal_accurate_pow_param_0,
	.param .b64 __internal_accurate_pow_param_1
)
{
	.reg .pred 	%p<8>;
	.reg .b32 	%r<49>;
	.reg .b32 	%f<3>;
	.reg .b64 	%fd<109>;

	ld.param.f64 	%fd10, [__internal_accurate_pow_param_0];
	ld.param.f64 	%fd11, [__internal_accurate_pow_param_1];
	{
	.reg .b32 %temp; 
	mov.b64 	{%temp, %r46}, %fd10;
	}
	{
	.reg .b32 %temp; 
	mov.b64 	{%r45, %temp}, %fd10;
	}
	shr.u32 	%r47, %r46, 20;
	setp.gt.u32 	%p1, %r46, 1048575;
	@%p1 bra 	$L__BB6_2;
	mul.f64 	%fd12, %fd10, 0d4350000000000000;
	{
	.reg .b32 %temp; 
	mov.b64 	{%temp, %r46}, %fd12;
	}
	{
	.reg .b32 %temp; 
	mov.b64 	{%r45, %temp}, %fd12;
	}
	shr.u32 	%r16, %r46, 20;
	add.s32 	%r47, %r16, -54;
$L__BB6_2:
	add.s32 	%r48, %r47, -1023;
	and.b32  	%r17, %r46, -2146435073;
	or.b32  	%r18, %r17, 1072693248;
	mov.b64 	%fd107, {%r45, %r18};
	setp.lt.u32 	%p2, %r18, 1073127583;
	@%p2 bra 	$L__BB6_4;
	{
	.reg .b32 %temp; 
	mov.b64 	{%r19, %temp}, %fd107;
	}
	{
	.reg .b32 %temp; 
	mov.b64 	{%temp, %r20}, %fd107;
	}
	add.s32 	%r21, %r20, -1048576;
	mov.b64 	%fd107, {%r19, %r21};
	add.s32 	%r48, %r47, -1022;
$L__BB6_4:
	add.f64 	%fd13, %fd107, 0dBFF0000000000000;
	add.f64 	%fd14, %fd107, 0d3FF0000000000000;
	rcp.approx.ftz.f64 	%fd15, %fd14;
	neg.f64 	%fd16, %fd14;
	fma.rn.f64 	%fd17, %fd16, %fd15, 0d3FF0000000000000;
	fma.rn.f64 	%fd18, %fd17, %fd17, %fd17;
	fma.rn.f64 	%fd19, %fd18, %fd15, %fd15;
	mul.f64 	%fd20, %fd13, %fd19;
	fma.rn.f64 	%fd21, %fd13, %fd19, %fd20;
	mul.f64 	%fd22, %fd21, %fd21;
	fma.rn.f64 	%fd23, %fd22, 0d3EB0F5FF7D2CAFE2, 0d3ED0F5D241AD3B5A;
	fma.rn.f64 	%fd24, %fd23, %fd22, 0d3EF3B20A75488A3F;
	fma.rn.f64 	%fd25, %fd24, %fd22, 0d3F1745CDE4FAECD5;
	fma.rn.f64 	%fd26, %fd25, %fd22, 0d3F3C71C7258A578B;
	fma.rn.f64 	%fd27, %fd26, %fd22, 0d3F6249249242B910;
	fma.rn.f64 	%fd28, %fd27, %fd22, 0d3F89999999999DFB;
	sub.f64 	%fd29, %fd13, %fd21;
	add.f64 	%fd30, %fd29, %fd29;
	neg.f64 	%fd31, %fd21;
	fma.rn.f64 	%fd32, %fd31, %fd13, %fd30;
	mul.f64 	%fd33, %fd19, %fd32;
	fma.rn.f64 	%fd34, %fd22, %fd28, 0d3FB5555555555555;
	mov.f64 	%fd35, 0d3FB5555555555555;
	sub.f64 	%fd36, %fd35, %fd34;
	fma.rn.f64 	%fd37, %fd22, %fd28, %fd36;
	add.f64 	%fd38, %fd37, 0dBC46A4CB00B9E7B0;
	add.f64 	%fd39, %fd34, %fd38;
	sub.f64 	%fd40, %fd34, %fd39;
	add.f64 	%fd41, %fd38, %fd40;
	mul.rn.f64 	%fd42, %fd21, %fd21;
	neg.f64 	%fd43, %fd42;
	fma.rn.f64 	%fd44, %fd21, %fd21, %fd43;
	{
	.reg .b32 %temp; 
	mov.b64 	{%r22, %temp}, %fd33;
	}
	{
	.reg .b32 %temp; 
	mov.b64 	{%temp, %r23}, %fd33;
	}
	add.s32 	%r24, %r23, 1048576;
	mov.b64 	%fd45, {%r22, %r24};
	fma.rn.f64 	%fd46, %fd21, %fd45, %fd44;
	mul.rn.f64 	%fd47, %fd42, %fd21;
	neg.f64 	%fd48, %fd47;
	fma.rn.f64 	%fd49, %fd42, %fd21, %fd48;
	fma.rn.f64 	%fd50, %fd42, %fd33, %fd49;
	fma.rn.f64 	%fd51, %fd46, %fd21, %fd50;
	mul.rn.f64 	%fd52, %fd39, %fd47;
	neg.f64 	%fd53, %fd52;
	fma.rn.f64 	%fd54, %fd39, %fd47, %fd53;
	fma.rn.f64 	%fd55, %fd39, %fd51, %fd54;
	fma.rn.f64 	%fd56, %fd41, %fd47, %fd55;
	add.f64 	%fd57, %fd52, %fd56;
	sub.f64 	%fd58, %fd52, %fd57;
	add.f64 	%fd59, %fd56, %fd58;
	add.f64 	%fd60, %fd21, %fd57;
	sub.f64 	%fd61, %fd21, %fd60;
	add.f64 	%fd62, %fd57, %fd61;
	add.f64 	%fd63, %fd59, %fd62;
	add.f64 	%fd64, %fd33, %fd63;
	add.f64 	%fd65, %fd60, %fd64;
	sub.f64 	%fd66, %fd60, %fd65;
	add.f64 	%fd67, %fd64, %fd66;
	xor.b32  	%r25, %r48, -2147483648;
	mov.b32 	%r26, 1127219200;
	mov.b64 	%fd68, {%r25, %r26};
	mov.b32 	%r27, -2147483648;
	mov.b64 	%fd69, {%r27, %r26};
	sub.f64 	%fd70, %fd68, %fd69;
	fma.rn.f64 	%fd71, %fd70, 0d3FE62E42FEFA39EF, %fd65;
	fma.rn.f64 	%fd72, %fd70, 0dBFE62E42FEFA39EF, %fd71;
	sub.f64 	%fd73, %fd72, %fd65;
	sub.f64 	%fd74, %fd67, %fd73;
	fma.rn.f64 	%fd75, %fd70, 0d3C7ABC9E3B39803F, %fd74;
	add.f64 	%fd76, %fd71, %fd75;
	sub.f64 	%fd77, %fd71, %fd76;
	add.f64 	%fd78, %fd75, %fd77;
	{
	.reg .b32 %temp; 
	mov.b64 	{%temp, %r28}, %fd11;
	}
	{
	.reg .b32 %temp; 
	mov.b64 	{%r29, %temp}, %fd11;
	}
	shl.b32 	%r30, %r28, 1;
	setp.gt.u32 	%p3, %r30, -33554433;
	and.b32  	%r31, %r28, -15728641;
	selp.b32 	%r32, %r31, %r28, %p3;
	mov.b64 	%fd79, {%r29, %r32};
	mul.rn.f64 	%fd80, %fd76, %fd79;
	neg.f64 	%fd81, %fd80;
	fma.rn.f64 	%fd82, %fd76, %fd79, %fd81;
	fma.rn.f64 	%fd83, %fd78, %fd79, %fd82;
	add.f64 	%fd4, %fd80, %fd83;
	sub.f64 	%fd84, %fd80, %fd4;
	add.f64 	%fd5, %fd83, %fd84;
	fma.rn.f64 	%fd85, %fd4, 0d3FF71547652B82FE, 0d4338000000000000;
	{
	.reg .b32 %temp; 
	mov.b64 	{%r13, %temp}, %fd85;
	}
	mov.f64 	%fd86, 0dC338000000000000;
	add.rn.f64 	%fd87, %fd85, %fd86;
	fma.rn.f64 	%fd88, %fd87, 0dBFE62E42FEFA39EF, %fd4;
	fma.rn.f64 	%fd89, %fd87, 0dBC7ABC9E3B39803F, %fd88;
	fma.rn.f64 	%fd90, %fd89, 0d3E5ADE1569CE2BDF, 0d3E928AF3FCA213EA;
	fma.rn.f64 	%fd91, %fd90, %fd89, 0d3EC71DEE62401315;
	fma.rn.f64 	%fd92, %fd91, %fd89, 0d3EFA01997C89EB71;
	fma.rn.f64 	%fd93, %fd92, %fd89, 0d3F2A01A014761F65;
	fma.rn.f64 	%fd94, %fd93, %fd89, 0d3F56C16C1852B7AF;
	fma.rn.f64 	%fd95, %fd94, %fd89, 0d3F81111111122322;
	fma.rn.f64 	%fd96, %fd95, %fd89, 0d3FA55555555502A1;
	fma.rn.f64 	%fd97, %fd96, %fd89, 0d3FC5555555555511;
	fma.rn.f64 	%fd98, %fd97, %fd89, 0d3FE000000000000B;
	fma.rn.f64 	%fd99, %fd98, %fd89, 0d3FF0000000000000;
	fma.rn.f64 	%fd100, %fd99, %fd89, 0d3FF0000000000000;
	{
	.reg .b32 %temp; 
	mov.b64 	{%r14, %temp}, %fd100;
	}
	{
	.reg .b32 %temp; 
	mov.b64 	{%temp, %r15}, %fd100;
	}
	shl.b32 	%r33, %r13, 20;
	add.s32 	%r34, %r33, %r15;
	mov.b64 	%fd108, {%r14, %r34};
	{
	.reg .b32 %temp; 
	mov.b64 	{%temp, %r35}, %fd4;
	}
	mov.b32 	%f2, %r35;
	abs.f32 	%f1, %f2;
	setp.lt.f32 	%p4, %f1, 0f4086232B;
	@%p4 bra 	$L__BB6_7;
	setp.lt.f64 	%p5, %fd4, 0d0000000000000000;
	add.f64 	%fd101, %fd4, 0d7FF0000000000000;
	selp.f64 	%fd108, 0d0000000000000000, %fd101, %p5;
	setp.geu.f32 	%p6, %f1, 0f40874800;
	@%p6 bra 	$L__BB6_7;
	shr.u32 	%r36, %r13, 31;
	add.s32 	%r37, %r13, %r36;
	shr.s32 	%r38, %r37, 1;
	shl.b32 	%r39, %r38, 20;
	add.s32 	%r40, %r15, %r39;
	mov.b64 	%fd102, {%r14, %r40};
	sub.s32 	%r41, %r13, %r38;
	shl.b32 	%r42, %r41, 20;
	add.s32 	%r43, %r42, 1072693248;
	mov.b32 	%r44, 0;
	mov.b64 	%fd103, {%r44, %r43};
	mul.f64 	%fd108, %fd103, %fd102;
$L__BB6_7:
	abs.f64 	%fd104, %fd108;
	setp.eq.f64 	%p7, %fd104, 0d7FF0000000000000;
	fma.rn.f64 	%fd105, %fd108, %fd5, %fd108;
	selp.f64 	%fd106, %fd108, %fd105, %p7;
	st.param.f64 	[func_retval0], %fd106;
	ret;

}


// ===== COMPILED SASS (sm_100) =====

	.target	sm_100

	.elftype	@"ET_EXEC"


//--------------------- .note.nv.tkinfo           --------------------------
	.section	.note.nv.tkinfo,"",@"SHT_NOTE"
	.sectionflags	@"SHF_NOTE_NV_TKINFO"
	.tkinfo
        /*0018*/ 	.word	0x00000002
        /*0030*/ 	.string	""
        /*0030*/ 	.string	"ptxas"
        /*0030*/ 	.string	"Cuda compilation tools, release 13.0, V13.0.88"
        /*0030*/ 	.string	"Build cuda_13.0.r13.0/compiler.36424714_0"
        /*0030*/ 	.string	"-arch sm_100 -m 64 "



//--------------------- .note.nv.cuinfo           --------------------------
	.section	.note.nv.cuinfo,"",@"SHT_NOTE"
	.sectionflags	@"SHF_NOTE_NV_CUINFO"
        /*0018*/ 	.short	0x0002
        /*001a*/ 	.short	0x0064
        /*001c*/ 	.short	0x0082
	.zero		2


//--------------------- .nv.info                  --------------------------
	.section	.nv.info,"",@"SHT_CUDA_INFO"
	.align	4


	//----- nvinfo : EIATTR_REGCOUNT
	.align		4
        /*0000*/ 	.byte	0x04, 0x2f
        /*0002*/ 	.short	(.L_10 - .L_9)
	.align		4
.L_9:
        /*0004*/ 	.word	index@(_Z19assignHeterogeneityP6cellGsPf)
        /*0008*/ 	.word	0x00000013


	//----- nvinfo : EIATTR_FRAME_SIZE
	.align		4
.L_10:
        /*000c*/ 	.byte	0x04, 0x11
        /*000e*/ 	.short	(.L_12 - .L_11)
	.align		4
.L_11:
        /*0010*/ 	.word	index@(_Z19assignHeterogeneityP6cellGsPf)
        /*0014*/ 	.word	0x00000000


	//----- nvinfo : EIATTR_REGCOUNT
	.align		4
.L_12:
        /*0018*/ 	.byte	0x04, 0x2f
        /*001a*/ 	.short	(.L_14 - .L_13)
	.align		4
.L_13:
        /*001c*/ 	.word	index@(_Z17initialConditionsP4cellPf)
        /*0020*/ 	.word	0x00000013


	//----- nvinfo : EIATTR_FRAME_SIZE
	.align		4
.L_14:
        /*0024*/ 	.byte	0x04, 0x11
        /*0026*/ 	.short	(.L_16 - .L_15)
	.align		4
.L_15:
        /*0028*/ 	.word	index@(_Z17initialConditionsP4cellPf)
        /*002c*/ 	.word	0x00000000


	//----- nvinfo : EIATTR_REGCOUNT
	.align		4
.L_16:
        /*0030*/ 	.byte	0x04, 0x2f
        /*0032*/ 	.short	(.L_18 - .L_17)
	.align		4
.L_17:
        /*0034*/ 	.word	index@(_Z12computeStateP4cellPddS0_P6cellGs)
        /*0038*/ 	.word	0x0000008e


	//----- nvinfo : EIATTR_FRAME_SIZE
	.align		4
.L_18:
        /*003c*/ 	.byte	0x04, 0x11
        /*003e*/ 	.short	(.L_20 - .L_19)
	.align		4
.L_19:
        /*0040*/ 	.word	index@($_Z12computeStateP4cellPddS0_P6cellGs$__internal_accurate_pow)
        /*0044*/ 	.word	0x00000000


	//----- nvinfo : EIATTR_FRAME_SIZE
	.align		4
.L_20:
        /*0048*/ 	.byte	0x04, 0x11
        /*004a*/ 	.short	(.L_22 - .L_21)
	.align		4
.L_21:
        /*004c*/ 	.word	index@($__internal_1_$__cuda_sm20_div_rn_f64_full)
        /*0050*/ 	.word	0x00000000


	//----- nvinfo : EIATTR_FRAME_SIZE
	.align		4
.L_22:
        /*0054*/ 	.byte	0x04, 0x11
        /*0056*/ 	.short	(.L_24 - .L_23)
	.align		4
.L_23:
        /*0058*/ 	.word	index@($__internal_0_$__cuda_sm20_dblrcp_rn_slowpath_v3)
        /*005c*/ 	.word	0x00000000


	//----- nvinfo : EIATTR_FRAME_SIZE
	.align		4
.L_24:
        /*0060*/ 	.byte	0x04, 0x11
        /*0062*/ 	.short	(.L_26 - .L_25)
	.align		4
.L_25:
        /*0064*/ 	.word	index@(_Z12computeStateP4cellPddS0_P6cellGs)
        /*0068*/ 	.word	0x00000000


	//----- nvinfo : EIATTR_REGCOUNT
	.align		4
.L_26:
        /*006c*/ 	.byte	0x04, 0x2f
        /*006e*/ 	.short	(.L_28 - .L_27)
	.align		4
.L_27:
        /*0070*/ 	.word	index@(_Z11updateStateP4cellS0_)
        /*0074*/ 	.word	0x00000014


	//----- nvinfo : EIATTR_FRAME_SIZE
	.align		4
.L_28:
        /*0078*/ 	.byte	0x04, 0x11
        /*007a*/ 	.short	(.L_30 - .L_29)
	.align		4
.L_29:
        /*007c*/ 	.word	index@(_Z11updateStateP4cellS0_)
        /*0080*/ 	.word	0x00000000


	//----- nvinfo : EIATTR_REGCOUNT
	.align		4
.L_30:
        /*0084*/ 	.byte	0x04, 0x2f
        /*0086*/ 	.short	(.L_32 - .L_31)
	.align		4
.L_31:
        /*0088*/ 	.word	index@(_Z14computeVoltageP4cellPdS1_di)
        /*008c*/ 	.word	0x00000010


	//----- nvinfo : EIATTR_FRAME_SIZE
	.align		4
.L_32:
        /*0090*/ 	.byte	0x04, 0x11
        /*0092*/ 	.short	(.L_34 - .L_33)
	.align		4
.L_33:
        /*0094*/ 	.word	index@(_Z14computeVoltageP4cellPdS1_di)
        /*0098*/ 	.word	0x00000000


	//----- nvinfo : EIATTR_REGCOUNT
	.align		4
.L_34:
        /*009c*/ 	.byte	0x04, 0x2f
        /*009e*/ 	.short	(.L_36 - .L_35)
	.align		4
.L_35:
        /*00a0*/ 	.word	index@(_Z13updateVoltageP4cellPd)
        /*00a4*/ 	.word	0x0000000a


	//----- nvinfo : EIATTR_FRAME_SIZE
	.align		4
.L_36:
        /*00a8*/ 	.byte	0x04, 0x11
        /*00aa*/ 	.short	(.L_38 - .L_37)
	.align		4
.L_37:
        /*00ac*/ 	.word	index@(_Z13updateVoltageP4cellPd)
        /*00b0*/ 	.word	0x00000000


	//----- nvinfo : EIATTR_MIN_STACK_SIZE
	.align		4
.L_38:
        /*00b4*/ 	.byte	0x04, 0x12
        /*00b6*/ 	.short	(.L_40 - .L_39)
	.align		4
.L_39:
        /*00b8*/ 	.word	index@(_Z13updateVoltageP4cellPd)
        /*00bc*/ 	.word	0x00000000


	//----- nvinfo : EIATTR_MIN_STACK_SIZE
	.align		4
.L_40:
        /*00c0*/ 	.byte	0x04, 0x12
        /*00c2*/ 	.short	(.L_42 - .L_41)
	.align		4
.L_41:
        /*00c4*/ 	.word	index@(_Z14computeVoltageP4cellPdS1_di)
        /*00c8*/ 	.word	0x00000000


	//----- nvinfo : EIATTR_MIN_STACK_SIZE
	.align		4
.L_42:
        /*00cc*/ 	.byte	0x04, 0x12
        /*00ce*/ 	.short	(.L_44 - .L_43)
	.align		4
.L_43:
        /*00d0*/ 	.word	index@(_Z11updateStateP4cellS0_)
        /*00d4*/ 	.word	0x00000000


	//----- nvinfo : EIATTR_MIN_STACK_SIZE
	.align		4
.L_44:
        /*00d8*/ 	.byte	0x04, 0x12
        /*00da*/ 	.short	(.L_46 - .L_45)
	.align		4
.L_45:
        /*00dc*/ 	.word	index@(_Z12computeStateP4cellPddS0_P6cellGs)
        /*00e0*/ 	.word	0x00000000


	//----- nvinfo : EIATTR_MIN_STACK_SIZE
	.align		4
.L_46:
        /*00e4*/ 	.byte	0x04, 0x12
        /*00e6*/ 	.short	(.L_48 - .L_47)
	.align		4
.L_47:
        /*00e8*/ 	.word	index@(_Z17initialConditionsP4cellPf)
        /*00ec*/ 	.word	0x00000000


	//----- nvinfo : EIATTR_MIN_STACK_SIZE
	.align		4
.L_48:
        /*00f0*/ 	.byte	0x04, 0x12
        /*00f2*/ 	.short	(.L_50 - .L_49)
	.align		4
.L_49:
        /*00f4*/ 	.word	index@(_Z19assignHeterogeneityP6cellGsPf)
        /*00f8*/ 	.word	0x00000000
.L_50:


//--------------------- .nv.compat                --------------------------
	.section	.nv.compat,"",@"SHT_CUDA_COMPAT_INFO"
	.align	4
        /*0000*/ 	.byte	0x02, 0x09, 0x00, 0x00, 0x02, 0x02, 0x01, 0x00, 0x02, 0x05, 0x05, 0x00, 0x03, 0x07, 0x01, 0x01
        /*0010*/ 	.byte	0x02, 0x03, 0x00, 0x00, 0x02, 0x06, 0x01, 0x00, 0x04, 0x0b, 0x08, 0x00, 0x01, 0x00, 0x00, 0x00
        /*0020*/ 	.byte	0x00, 0x00, 0x00, 0x00


//--------------------- .nv.info._Z13updateVoltageP4cellPd --------------------------
	.section	.nv.info._Z13updateVoltageP4cellPd,"",@"SHT_CUDA_INFO"
	.sectionflags	@""
	.align	4


	//----- nvinfo : EIATTR_CUDA_API_VERSION
	.align		4
        /*0000*/ 	.byte	0x04, 0x37
        /*0002*/ 	.short	(.L_52 - .L_51)
.L_51:
        /*0004*/ 	.word	0x00000082


	//----- nvinfo : EIATTR_KPARAM_INFO
	.align		4
.L_52:
        /*0008*/ 	.byte	0x04, 0x17
        /*000a*/ 	.short	(.L_54 - .L_53)
.L_53:
        /*000c*/ 	.word	0x00000000
        /*0010*/ 	.short	0x0001
        /*0012*/ 	.short	0x0008
        /*0014*/ 	.byte	0x00, 0xf5, 0x21, 0x00


	//----- nvinfo : EIATTR_KPARAM_INFO
	.align		4
.L_54:
        /*0018*/ 	.byte	0x04, 0x17
        /*001a*/ 	.short	(.L_56 - .L_55)
.L_55:
        /*001c*/ 	.word	0x00000000
        /*0020*/ 	.short	0x0000
        /*0022*/ 	.short	0x0000
        /*0024*/ 	.byte	0x00, 0xf5, 0x21, 0x00


	//----- nvinfo : EIATTR_SPARSE_MMA_MASK
	.align		4
.L_56:
        /*0028*/ 	.byte	0x03, 0x50
        /*002a*/ 	.short	0x0000


	//----- nvinfo : EIATTR_MAXREG_COUNT
	.align		4
        /*002c*/ 	.byte	0x03, 0x1b
        /*002e*/ 	.short	0x00ff


	//----- nvinfo : EIATTR_MERCURY_ISA_VERSION
	.align		4
        /*0030*/ 	.byte	0x03, 0x5f
        /*0032*/ 	.short	0x0101


	//----- nvinfo : EIATTR_VRC_CTA_INIT_COUNT
	.align		4
        /*0034*/ 	.byte	0x02, 0x4a
	.zero		1
	.zero		1


	//----- nvinfo : EIATTR_EXIT_INSTR_OFFSETS
	.align		4
        /*0038*/ 	.byte	0x04, 0x1c
        /*003a*/ 	.short	(.L_58 - .L_57)


	//   ....[0]....
.L_57:
        /*003c*/ 	.word	0x000000c0


	//----- nvinfo : EIATTR_CBANK_PARAM_SIZE
	.align		4
.L_58:
        /*0040*/ 	.byte	0x03, 0x19
        /*0042*/ 	.short	0x0010


	//----- nvinfo : EIATTR_PARAM_CBANK
	.align		4
        /*0044*/ 	.byte	0x04, 0x0a
        /*0046*/ 	.short	(.L_60 - .L_59)
	.align		4
.L_59:
        /*0048*/ 	.word	index@(.nv.constant0._Z13updateVoltageP4cellPd)
        /*004c*/ 	.short	0x0380
        /*004e*/ 	.short	0x0010


	//----- nvinfo : EIATTR_SW_WAR
	.align		4
.L_60:
        /*0050*/ 	.byte	0x04, 0x36
        /*0052*/ 	.short	(.L_62 - .L_61)
.L_61:
        /*0054*/ 	.word	0x00000008
.L_62:


//--------------------- .nv.info._Z14computeVoltageP4cellPdS1_di --------------------------
	.section	.nv.info._Z14computeVoltageP4cellPdS1_di,"",@"SHT_CUDA_INFO"
	.sectionflags	@""
	.align	4


	//----- nvinfo : EIATTR_CUDA_API_VERSION
	.align		4
        /*0000*/ 	.byte	0x04, 0x37
        /*0002*/ 	.short	(.L_64 - .L_63)
.L_63:
        /*0004*/ 	.word	0x00000082


	//----- nvinfo : EIATTR_KPARAM_INFO
	.align		4
.L_64:
        /*0008*/ 	.byte	0x04, 0x17
        /*000a*/ 	.short	(.L_66 - .L_65)
.L_65:
        /*000c*/ 	.word	0x00000000
        /*0010*/ 	.short	0x0004
        /*0012*/ 	.short	0x0020
        /*0014*/ 	.byte	0x00, 0xf0, 0x11, 0x00


	//----- nvinfo : EIATTR_KPARAM_INFO
	.align		4
.L_66:
        /*0018*/ 	.byte	0x04, 0x17
        /*001a*/ 	.short	(.L_68 - .L_67)
.L_67:
        /*001c*/ 	.word	0x00000000
        /*0020*/ 	.short	0x0003
        /*0022*/ 	.short	0x0018
        /*0024*/ 	.byte	0x00, 0xf0, 0x21, 0x00


	//----- nvinfo : EIATTR_KPARAM_INFO
	.align		4
.L_68:
        /*0028*/ 	.byte	0x04, 0x17
        /*002a*/ 	.short	(.L_70 - .L_69)
.L_69:
        /*002c*/ 	.word	0x00000000
        /*0030*/ 	.short	0x0002
        /*0032*/ 	.short	0x0010
        /*0034*/ 	.byte	0x00, 0xf5, 0x21, 0x00


	//----- nvinfo : EIATTR_KPARAM_INFO
	.align		4
.L_70:
        /*0038*/ 	.byte	0x04, 0x17
        /*003a*/ 	.short	(.L_72 - .L_71)
.L_71:
        /*003c*/ 	.word	0x00000000
        /*0040*/ 	.short	0x0001
        /*0042*/ 	.short	0x0008
        /*0044*/ 	.byte	0x00, 0xf5, 0x21, 0x00


	//----- nvinfo : EIATTR_KPARAM_INFO
	.align		4
.L_72:
        /*0048*/ 	.byte	0x04, 0x17
        /*004a*/ 	.short	(.L_74 - .L_73)
.L_73:
        /*004c*/ 	.word	0x00000000
        /*0050*/ 	.short	0x0000
        /*0052*/ 	.short	0x0000
        /*0054*/ 	.byte	0x00, 0xf5, 0x21, 0x00


	//----- nvinfo : EIATTR_SPARSE_MMA_MASK
	.align		4
.L_74:
        /*0058*/ 	.byte	0x03, 0x50
        /*005a*/ 	.short	0x0000


	//----- nvinfo : EIATTR_MAXREG_COUNT
	.align		4
        /*005c*/ 	.byte	0x03, 0x1b
        /*005e*/ 	.short	0x00ff


	//----- nvinfo : EIATTR_MERCURY_ISA_VERSION
	.align		4
        /*0060*/ 	.byte	0x03, 0x5f
        /*0062*/ 	.short	0x0101


	//----- nvinfo : EIATTR_VRC_CTA_INIT_COUNT
	.align		4
        /*0064*/ 	.byte	0x02, 0x4a
	.zero		1
	.zero		1


	//----- nvinfo : EIATTR_EXIT_INSTR_OFFSETS
	.align		4
        /*0068*/ 	.byte	0x04, 0x1c
        /*006a*/ 	.short	(.L_76 - .L_75)


	//   ....[0]....
.L_75:
        /*006c*/ 	.word	0x00000440


	//----- nvinfo : EIATTR_CRS_STACK_SIZE
	.align		4
.L_76:
        /*0070*/ 	.byte	0x04, 0x1e
        /*0072*/ 	.short	(.L_78 - .L_77)
.L_77:
        /*0074*/ 	.word	0x00000000


	//----- nvinfo : EIATTR_CBANK_PARAM_SIZE
	.align		4
.L_78:
        /*0078*/ 	.byte	0x03, 0x19
        /*007a*/ 	.short	0x0024


	//----- nvinfo : EIATTR_PARAM_CBANK
	.align		4
        /*007c*/ 	.byte	0x04, 0x0a
        /*007e*/ 	.short	(.L_80 - .L_79)
	.align		4
.L_79:
        /*0080*/ 	.word	index@(.nv.constant0._Z14computeVoltageP4cellPdS1_di)
        /*0084*/ 	.short	0x0380
        /*0086*/ 	.short	0x0024


	//----- nvinfo : EIATTR_SW_WAR
	.align		4
.L_80:
        /*0088*/ 	.byte	0x04, 0x36
        /*008a*/ 	.short	(.L_82 - .L_81)
.L_81:
        /*008c*/ 	.word	0x00000008
.L_82:


//--------------------- .nv.info._Z11updateStateP4cellS0_ --------------------------
	.section	.nv.info._Z11updateStateP4cellS0_,"",@"SHT_CUDA_INFO"
	.sectionflags	@""
	.align	4


	//----- nvinfo : EIATTR_CUDA_API_VERSION
	.align		4
        /*0000*/ 	.byte	0x04, 0x37
        /*0002*/ 	.short	(.L_84 - .L_83)
.L_83:
        /*0004*/ 	.word	0x00000082


	//----- nvinfo : EIATTR_KPARAM_INFO
	.align		4
.L_84:
        /*0008*/ 	.byte	0x04, 0x17
        /*000a*/ 	.short	(.L_86 - .L_85)
.L_85:
        /*000c*/ 	.word	0x00000000
        /*0010*/ 	.short	0x0001
        /*0012*/ 	.short	0x0008
        /*0014*/ 	.byte	0x00, 0xf5, 0x21, 0x00


	//----- nvinfo : EIATTR_KPARAM_INFO
	.align		4
.L_86:
        /*0018*/ 	.byte	0x04, 0x17
        /*001a*/ 	.short	(.L_88 - .L_87)
.L_87:
        /*001c*/ 	.word	0x00000000
        /*0020*/ 	.short	0x0000
        /*0022*/ 	.short	0x0000
        /*0024*/ 	.byte	0x00, 0xf5, 0x21, 0x00


	//----- nvinfo : EIATTR_SPARSE_MMA_MASK
	.align		4
.L_88:
        /*0028*/ 	.byte	0x03, 0x50
        /*002a*/ 	.short	0x0000


	//----- nvinfo : EIATTR_MAXREG_COUNT
	.align		4
        /*002c*/ 	.byte	0x03, 0x1b
        /*002e*/ 	.short	0x00ff


	//----- nvinfo : EIATTR_MERCURY_ISA_VERSION
	.align		4
        /*0030*/ 	.byte	0x03, 0x5f
        /*0032*/ 	.short	0x0101


	//----- nvinfo : EIATTR_VRC_CTA_INIT_COUNT
	.align		4
        /*0034*/ 	.byte	0x02, 0x4a
	.zero		1
	.zero		1


	//----- nvinfo : EIATTR_EXIT_INSTR_OFFSETS
	.align		4
        /*0038*/ 	.byte	0x04, 0x1c
        /*003a*/ 	.short	(.L_90 - .L_89)


	//   ....[0]....
.L_89:
        /*003c*/ 	.word	0x00000420


	//----- nvinfo : EIATTR_CBANK_PARAM_SIZE
	.align		4
.L_90:
        /*0040*/ 	.byte	0x03, 0x19
        /*0042*/ 	.short	0x0010


	//----- nvinfo : EIATTR_PARAM_CBANK
	.align		4
        /*0044*/ 	.byte	0x04, 0x0a
        /*0046*/ 	.short	(.L_92 - .L_91)
	.align		4
.L_91:
        /*0048*/ 	.word	index@(.nv.constant0._Z11updateStateP4cellS0_)
        /*004c*/ 	.short	0x0380
        /*004e*/ 	.short	0x0010


	//----- nvinfo : EIATTR_SW_WAR
	.align		4
.L_92:
        /*0050*/ 	.byte	0x04, 0x36
        /*0052*/ 	.short	(.L_94 - .L_93)
.L_93:
        /*0054*/ 	.word	0x00000008
.L_94:


//--------------------- .nv.info._Z12computeStateP4cellPddS0_P6cellGs --------------------------
	.section	.nv.info._Z12computeStateP4cellPddS0_P6cellGs,"",@"SHT_CUDA_INFO"
	.sectionflags	@""
	.align	4


	//----- nvinfo : EIATTR_CUDA_API_VERSION
	.align		4
        /*0000*/ 	.byte	0x04, 0x37
        /*0002*/ 	.short	(.L_96 - .L_95)
.L_95:
        /*0004*/ 	.word	0x00000082


	//----- nvinfo : EIATTR_KPARAM_INFO
	.align		4
.L_96:
        /*0008*/ 	.byte	0x04, 0x17
        /*000a*/ 	.short	(.L_98 - .L_97)
.L_97:
        /*000c*/ 	.word	0x00000000
        /*0010*/ 	.short	0x0004
        /*0012*/ 	.short	0x0020
        /*0014*/ 	.byte	0x00, 0xf5, 0x21, 0x00


	//----- nvinfo : EIATTR_KPARAM_INFO
	.align		4
.L_98:
        /*0018*/ 	.byte	0x04, 0x17
        /*001a*/ 	.short	(.L_100 - .L_99)
.L_99:
        /*001c*/ 	.word	0x00000000
        /*0020*/ 	.short	0x0003
        /*0022*/ 	.short	0x0018
        /*0024*/ 	.byte	0x00, 0xf5, 0x21, 0x00


	//----- nvinfo : EIATTR_KPARAM_INFO
	.align		4
.L_100:
        /*0028*/ 	.byte	0x04, 0x17
        /*002a*/ 	.short	(.L_102 - .L_101)
.L_101:
        /*002c*/ 	.word	0x00000000
        /*0030*/ 	.short	0x0002
        /*0032*/ 	.short	0x0010
        /*0034*/ 	.byte	0x00, 0xf0, 0x21, 0x00


	//----- nvinfo : EIATTR_KPARAM_INFO
	.align		4
.L_102:
        /*0038*/ 	.byte	0x04, 0x17
        /*003a*/ 	.short	(.L_104 - .L_103)
.L_103:
        /*003c*/ 	.word	0x00000000
        /*0040*/ 	.short	0x0001
        /*0042*/ 	.short	0x0008
        /*0044*/ 	.byte	0x00, 0xf5, 0x21, 0x00


	//----- nvinfo : EIATTR_KPARAM_INFO
	.align		4
.L_104:
        /*0048*/ 	.byte	0x04, 0x17
        /*004a*/ 	.short	(.L_106 - .L_105)
.L_105:
        /*004c*/ 	.word	0x00000000
        /*0050*/ 	.short	0x0000
        /*0052*/ 	.short	0x0000
        /*0054*/ 	.byte	0x00, 0xf5, 0x21, 0x00


	//----- nvinfo : EIATTR_SPARSE_MMA_MASK
	.align		4
.L_106:
        /*0058*/ 	.byte	0x03, 0x50
        /*005a*/ 	.short	0x0000


	//----- nvinfo : EIATTR_MAXREG_COUNT
	.align		4
        /*005c*/ 	.byte	0x03, 0x1b
        /*005e*/ 	.short	0x00ff


	//----- nvinfo : EIATTR_MERCURY_ISA_VERSION
	.align		4
        /*0060*/ 	.byte	0x03, 0x5f
        /*0062*/ 	.short	0x0101


	//----- nvinfo : EIATTR_VRC_CTA_INIT_COUNT
	.align		4
        /*0064*/ 	.byte	0x02, 0x4a
	.zero		1
	.zero		1


	//----- nvinfo : EIATTR_EXIT_INSTR_OFFSETS
	.align		4
        /*0068*/ 	.byte	0x04, 0x1c
        /*006a*/ 	.short	(.L_108 - .L_107)


	//   ....[0]....
.L_107:
        /*006c*/ 	.word	0x00017ab0


	//----- nvinfo : EIATTR_CRS_STACK_SIZE
	.align		4
.L_108:
        /*0070*/ 	.byte	0x04, 0x1e
        /*0072*/ 	.short	(.L_110 - .L_109)
.L_109:
        /*0074*/ 	.word	0x00000000


	//----- nvinfo : EIATTR_CBANK_PARAM_SIZE
	.align		4
.L_110:
        /*0078*/ 	.byte	0x03, 0x19
        /*007a*/ 	.short	0x0028


	//----- nvinfo : EIATTR_PARAM_CBANK
	.align		4
        /*007c*/ 	.byte	0x04, 0x0a
        /*007e*/ 	.short	(.L_112 - .L_111)
	.align		4
.L_111:
        /*0080*/ 	.word	index@(.nv.constant0._Z12computeStateP4cellPddS0_P6cellGs)
        /*0084*/ 	.short	0x0380
        /*0086*/ 	.short	0x0028


	//----- nvinfo : EIATTR_SW_WAR
	.align		4
.L_112:
        /*0088*/ 	.byte	0x04, 0x36
        /*008a*/ 	.short	(.L_114 - .L_113)
.L_113:
        /*008c*/ 	.word	0x00000008
.L_114:


//--------------------- .nv.info._Z17initialConditionsP4cellPf --------------------------
	.section	.nv.info._Z17initialConditionsP4cellPf,"",@"SHT_CUDA_INFO"
	.sectionflags	@""
	.align	4


	//----- nvinfo : EIATTR_CUDA_API_VERSION
	.align		4
        /*0000*/ 	.byte	0x04, 0x37
        /*0002*/ 	.short	(.L_116 - .L_115)
.L_115:
        /*0004*/ 	.word	0x00000082


	//----- nvinfo : EIATTR_KPARAM_INFO
	.align		4
.L_116:
        /*0008*/ 	.byte	0x04, 0x17
        /*000a*/ 	.short	(.L_118 - .L_117)
.L_117:
        /*000c*/ 	.word	0x00000000
        /*0010*/ 	.short	0x0001
        /*0012*/ 	.short	0x0008
        /*0014*/ 	.byte	0x00, 0xf5, 0x21, 0x00


	//----- nvinfo : EIATTR_KPARAM_INFO
	.align		4
.L_118:
        /*0018*/ 	.byte	0x04, 0x17
        /*001a*/ 	.short	(.L_120 - .L_119)
.L_119:
        /*001c*/ 	.word	0x00000000
        /*0020*/ 	.short	0x0000
        /*0022*/ 	.short	0x0000
        /*0024*/ 	.byte	0x00, 0xf5, 0x21, 0x00


	//----- nvinfo : EIATTR_SPARSE_MMA_MASK
	.align		4
.L_120:
        /*0028*/ 	.byte	0x03, 0x50
        /*002a*/ 	.short	0x0000


	//----- nvinfo : EIATTR_MAXREG_COUNT
	.align		4
        /*002c*/ 	.byte	0x03, 0x1b
        /*002e*/ 	.short	0x00ff


	//----- nvinfo : EIATTR_MERCURY_ISA_VERSION
	.align		4
        /*0030*/ 	.byte	0x03, 0x5f
        /*0032*/ 	.short	0x0101


	//----- nvinfo : EIATTR_VRC_CTA_INIT_COUNT
	.align		4
        /*0034*/ 	.byte	0x02, 0x4a
	.zero		1
	.zero		1


	//----- nvinfo : EIATTR_EXIT_INSTR_OFFSETS
	.align		4
        /*0038*/ 	.byte	0x04, 0x1c
        /*003a*/ 	.short	(.L_122 - .L_121)


	//   ....[0]....
.L_121:
        /*003c*/ 	.word	0x00000610


	//----- nvinfo : EIATTR_CBANK_PARAM_SIZE
	.align		4
.L_122:
        /*0040*/ 	.byte	0x03, 0x19
        /*0042*/ 	.short	0x0010


	//----- nvinfo : EIATTR_PARAM_CBANK
	.align		4
        /*0044*/ 	.byte	0x04, 0x0a
        /*0046*/ 	.short	(.L_124 - .L_123)
	.align		4
.L_123:
        /*0048*/ 	.word	index@(.nv.constant0._Z17initialConditionsP4cellPf)
        /*004c*/ 	.short	0x0380
        /*004e*/ 	.short	0x0010


	//----- nvinfo : EIATTR_SW_WAR
	.align		4
.L_124:
        /*0050*/ 	.byte	0x04, 0x36
        /*0052*/ 	.short	(.L_126 - .L_125)
.L_125:
        /*0054*/ 	.word	0x00000008
.L_126:


//--------------------- .nv.info._Z19assignHeterogeneityP6cellGsPf --------------------------
	.section	.nv.info._Z19assignHeterogeneityP6cellGsPf,"",@"SHT_CUDA_INFO"
	.sectionflags	@""
	.align	4


	//----- nvinfo : EIATTR_CUDA_API_VERSION
	.align		4
        /*0000*/ 	.byte	0x04, 0x37
        /*0002*/ 	.short	(.L_128 - .L_127)
.L_127:
        /*0004*/ 	.word	0x00000082


	//----- nvinfo : EIATTR_KPARAM_INFO
	.align		4
.L_128:
        /*0008*/ 	.byte	0x04, 0x17
        /*000a*/ 	.short	(.L_130 - .L_129)
.L_129:
        /*000c*/ 	.word	0x00000000
        /*0010*/ 	.short	0x0001
        /*0012*/ 	.short	0x0008
        /*0014*/ 	.byte	0x00, 0xf5, 0x21, 0x00


	//----- nvinfo : EIATTR_KPARAM_INFO
	.align		4
.L_130:
        /*0018*/ 	.byte	0x04, 0x17
        /*001a*/ 	.short	(.L_132 - .L_131)
.L_131:
        /*001c*/ 	.word	0x00000000
        /*0020*/ 	.short	0x0000
        /*0022*/ 	.short	0x0000
        /*0024*/ 	.byte	0x00, 0xf5, 0x21, 0x00


	//----- nvinfo : EIATTR_SPARSE_MMA_MASK
	.align		4
.L_132:
        /*0028*/ 	.byte	0x03, 0x50
        /*002a*/ 	.short	0x0000


	//----- nvinfo : EIATTR_MAXREG_COUNT
	.align		4
        /*002c*/ 	.byte	0x03, 0x1b
        /*002e*/ 	.short	0x00ff


	//----- nvinfo : EIATTR_MERCURY_ISA_VERSION
	.align		4
        /*0030*/ 	.byte	0x03, 0x5f
        /*0032*/ 	.short	0x0101


	//----- nvinfo : EIATTR_VRC_CTA_INIT_COUNT
	.align		4
        /*0034*/ 	.byte	0x02, 0x4a
	.zero		1
	.zero		1


	//----- nvinfo : EIATTR_EXIT_INSTR_OFFSETS
	.align		4
        /*0038*/ 	.byte	0x04, 0x1c
        /*003a*/ 	.short	(.L_134 - .L_133)


	//   ....[0]....
.L_133:
        /*003c*/ 	.word	0x000002e0


	//----- nvinfo : EIATTR_CBANK_PARAM_SIZE
	.align		4
.L_134:
        /*0040*/ 	.byte	0x03, 0x19
        /*0042*/ 	.short	0x0010


	//----- nvinfo : EIATTR_PARAM_CBANK
	.align		4
        /*0044*/ 	.byte	0x04, 0x0a
        /*0046*/ 	.short	(.L_136 - .L_135)
	.align		4
.L_135:
        /*0048*/ 	.word	index@(.nv.constant0._Z19assignHeterogeneityP6cellGsPf)
        /*004c*/ 	.short	0x0380
        /*004e*/ 	.short	0x0010


	//----- nvinfo : EIATTR_SW_WAR
	.align		4
.L_136:
        /*0050*/ 	.byte	0x04, 0x36
        /*0052*/ 	.short	(.L_138 - .L_137)
.L_137:
        /*0054*/ 	.word	0x00000008
.L_138:


//--------------------- .nv.callgraph             --------------------------
	.section	.nv.callgraph,"",@"SHT_CUDA_CALLGRAPH"
	.align	4
	.sectionentsize	8
	.align		4
        /*0000*/ 	.word	0x00000000
	.align		4
        /*0004*/ 	.word	0xffffffff
	.align		4
        /*0008*/ 	.word	0x00000000
	.align		4
        /*000c*/ 	.word	0xfffffffe
	.align		4
        /*0010*/ 	.word	0x00000000
	.align		4
        /*0014*/ 	.word	0xfffffffd
	.align		4
        /*0018*/ 	.word	0x00000000
	.align		4
        /*001c*/ 	.word	0xfffffffc


//--------------------- .nv.constant4             --------------------------
	.section	.nv.constant4,"a",@progbits
	.align	8
	.align		8
.nv.constant4:
        /*0000*/ 	.dword	precalc_xorwow_matrix
	.align		8
        /*0008*/ 	.dword	precalc_xorwow_offset_matrix
	.align		8
        /*0010*/ 	.dword	mrg32k3aM1
	.align		8
        /*0018*/ 	.dword	mrg32k3aM2
	.align		8
        /*0020*/ 	.dword	mrg32k3aM1SubSeq
	.align		8
        /*0028*/ 	.dword	mrg32k3aM2SubSeq
	.align		8
        /*0030*/ 	.dword	mrg32k3aM1Seq
	.align		8
        /*0038*/ 	.dword	mrg32k3aM2Seq


//--------------------- .nv.constant3             --------------------------
	.section	.nv.constant3,"a",@progbits
	.align	8
.nv.constant3:
	.type		__cr_lgamma_table,@object
	.size		__cr_lgamma_table,(.L_8 - __cr_lgamma_table)
__cr_lgamma_table:
        /*0000*/ 	.byte	0x00, 0x00, 0x00, 0x00, 0x00, 0x00, 0x00, 0x00, 0x00, 0x00, 0x00, 0x00, 0x00, 0x00, 0x00, 0x00
        /*0010*/ 	.byte	0xef, 0x39, 0xfa, 0xfe, 0x42, 0x2e, 0xe6, 0x3f, 0x02, 0x20, 0x2a, 0xfa, 0x0b, 0xab, 0xfc, 0x3f
        /*0020*/ 	.byte	0xf9, 0x2c, 0x92, 0x7c, 0xa7, 0x6c, 0x09, 0x40, 0xc9, 0x79, 0x44, 0x3c, 0x64, 0x26, 0x13, 0x40
        /*0030*/ 	.byte	0xca, 0x01, 0xcf, 0x3a, 0x27, 0x51, 0x1a, 0x40, 0x30, 0xcc, 0x2d, 0xf3, 0xe1, 0x0c, 0x21, 0x40
        /*0040*/ 	.byte	0x0d, 0xb7, 0xfc, 0x82, 0x8e, 0x35, 0x25, 0x40
.L_8:


//--------------------- .text._Z13updateVoltageP4cellPd --------------------------
	.section	.text._Z13updateVoltageP4cellPd,"ax",@progbits
	.align	128
        .global         _Z13updateVoltageP4cellPd
        .type           _Z13updateVoltageP4cellPd,@function
        .size           _Z13updateVoltageP4cellPd,(.L_x_371 - _Z13updateVoltageP4cellPd)
        .other          _Z13updateVoltageP4cellPd,@"STO_CUDA_ENTRY STV_DEFAULT"
_Z13updateVoltageP4cellPd:
.text._Z13updateVoltageP4cellPd:
[----:B------:R-:W-:Y:S01]  /*0000*/  LDC R1, c[0x0][0x37c] ;  /* 0x0000df00ff017b82 */ /* 0x000fe20000000800 */
[----:B------:R-:W0:Y:S07]  /*0010*/  S2R R0, SR_TID.X ;  /* 0x0000000000007919 */ /* 0x000e2e0000002100 */
[----:B------:R-:W0:Y:S01]  /*0020*/  S2UR UR6, SR_CTAID.X ;  /* 0x00000000000679c3 */ /* 0x000e220000002500 */
[----:B------:R-:W1:Y:S07]  /*0030*/  LDCU.64 UR4, c[0x0][0x358] ;  /* 0x00006b00ff0477ac */ /* 0x000e6e0008000a00 */
[----:B------:R-:W0:Y:S08]  /*0040*/  LDC R7, c[0x0][0x360] ;  /* 0x0000d800ff077b82 */ /* 0x000e300000000800 */
[----:B------:R-:W2:Y:S08]  /*0050*/  LDC.64 R2, c[0x0][0x388] ;  /* 0x0000e200ff027b82 */ /* 0x000eb00000000a00 */
[----:B------:R-:W3:Y:S01]  /*0060*/  LDC.64 R4, c[0x0][0x380] ;  /* 0x0000e000ff047b82 */ /* 0x000ee20000000a00 */
[----:B0-----:R-:W-:-:S04]  /*0070*/  IMAD R7, R7, UR6, R0 ;  /* 0x0000000607077c24 */ /* 0x001fc8000f8e0200 */
[----:B--2---:R-:W-:-:S06]  /*0080*/  IMAD.WIDE R2, R7, 0x8, R2 ;  /* 0x0000000807027825 */ /* 0x004fcc00078e0202 */
[----:B-1----:R-:W2:Y:S01]  /*0090*/  LDG.E.64 R2, desc[UR4][R2.64] ;  /* 0x0000000402027981 */ /* 0x002ea2000c1e1b00 */
[----:B---3--:R-:W-:-:S05]  /*00a0*/  IMAD.WIDE R4, R7, 0xe8, R4 ;  /* 0x000000e807047825 */ /* 0x008fca00078e0204 */
[----:B--2---:R-:W-:Y:S01]  /*00b0*/  STG.E.64 desc[UR4][R4.64], R2 ;  /* 0x0000000204007986 */ /* 0x004fe2000c101b04 */
[----:B------:R-:W-:Y:S05]  /*00c0*/  EXIT ;  /* 0x000000000000794d */ /* 0x000fea0003800000 */
.L_x_0:
[----:B------:R-:W-:-:S00]  /*00d0*/  BRA `(.L_x_0) ;  /* 0xfffffffc00fc7947 */ /* 0x000fc0000383ffff */
[----:B------:R-:W-:-:S00]  /*00e0*/  NOP ;  /* 0x0000000000007918 */ /* 0x000fc00000000000 */
        /* <DEDUP_REMOVED lines=9> */
.L_x_371:


//--------------------- .text._Z14computeVoltageP4cellPdS1_di --------------------------
	.section	.text._Z14computeVoltageP4cellPdS1_di,"ax",@progbits
	.align	128
        .global         _Z14computeVoltageP4cellPdS1_di
        .type           _Z14computeVoltageP4cellPdS1_di,@function
        .size           _Z14computeVoltageP4cellPdS1_di,(.L_x_372 - _Z14computeVoltageP4cellPdS1_di)
        .other          _Z14computeVoltageP4cellPdS1_di,@"STO_CUDA_ENTRY STV_DEFAULT"
_Z14computeVoltageP4cellPdS1_di:
.text._Z14computeVoltageP4cellPdS1_di:
[----:B------:R-:W-:Y:S01]  /*0000*/  LDC R1, c[0x0][0x37c] ;  /* 0x0000df00ff017b82 */ /* 0x000fe20000000800 */
[----:B------:R-:W0:Y:S07]  /*0010*/  S2R R3, SR_TID.X ;  /* 0x0000000000037919 */ /* 0x000e2e0000002100 */
[----:B------:R-:W0:Y:S01]  /*0020*/  S2UR UR6, SR_CTAID.X ;  /* 0x00000000000679c3 */ /* 0x000e220000002500 */
[----:B------:R-:W-:Y:S01]  /*0030*/  BSSY.RECONVERGENT B1, `(.L_x_1) ;  /* 0x0000019000017945 */ /* 0x000fe20003800200 */
[----:B------:R-:W1:Y:S03]  /*0040*/  LDCU.64 UR4, c[0x0][0x358] ;  /* 0x00006b00ff0477ac */ /* 0x000e660008000a00 */
[----:B------:R-:W-:Y:S03]  /*0050*/  BSSY.RELIABLE B0, `(.L_x_2) ;  /* 0x0000014000007945 */ /* 0x000fe60003800100 */
[----:B------:R-:W0:Y:S08]  /*0060*/  LDC R0, c[0x0][0x360] ;  /* 0x0000d800ff007b82 */ /* 0x000e300000000800 */
[----:B------:R-:W2:Y:S01]  /*0070*/  LDC.64 R10, c[0x0][0x380] ;  /* 0x0000e000ff0a7b82 */ /* 0x000ea20000000a00 */
[----:B0-----:R-:W-:-:S05]  /*0080*/  IMAD R0, R0, UR6, R3 ;  /* 0x0000000600007c24 */ /* 0x001fca000f8e0203 */
[C---:B------:R-:W-:Y:S01]  /*0090*/  ISETP.GT.AND P0, PT, R0.reuse, 0x31, PT ;  /* 0x000000310000780c */ /* 0x040fe20003f04270 */
[----:B--2---:R-:W-:-:S12]  /*00a0*/  IMAD.WIDE R6, R0, 0xe8, R10 ;  /* 0x000000e800067825 */ /* 0x004fd800078e020a */
[----:B-1----:R-:W-:Y:S05]  /*00b0*/  @P0 BRA `(.L_x_3) ;  /* 0x00000000000c0947 */ /* 0x002fea0003800000 */
[----:B------:R0:W5:Y:S01]  /*00c0*/  LDG.E.64 R2, desc[UR4][R6.64] ;  /* 0x0000000406027981 */ /* 0x000162000c1e1b00 */
[----:B------:R-:W-:Y:S01]  /*00d0*/  CS2R R8, SRZ ;  /* 0x0000000000087805 */ /* 0x000fe2000001ff00 */
[----:B------:R-:W-:Y:S06]  /*00e0*/  BRA `(.L_x_4) ;  /* 0x0000000000287947 */ /* 0x000fec0003800000 */
.L_x_3:
[C---:B------:R-:W-:Y:S02]  /*00f0*/  VIADD R5, R0.reuse, 0xffffffce ;  /* 0xffffffce00057836 */ /* 0x040fe40000000000 */
[----:B------:R-:W-:-:S04]  /*0100*/  IMAD.WIDE.U32 R2, R0, 0xe8, R10 ;  /* 0x000000e800027825 */ /* 0x000fc800078e000a */
[----:B------:R-:W-:Y:S02]  /*0110*/  IMAD.WIDE.U32 R10, R5, 0xe8, R10 ;  /* 0x000000e8050a7825 */ /* 0x000fe400078e000a */
[----:B------:R-:W2:Y:S04]  /*0120*/  LDG.E.64 R2, desc[UR4][R2.64] ;  /* 0x0000000402027981 */ /* 0x000ea8000c1e1b00 */
[----:B------:R-:W2:Y:S01]  /*0130*/  LDG.E.64 R10, desc[UR4][R10.64] ;  /* 0x000000040a0a7981 */ /* 0x000ea2000c1e1b00 */
[----:B------:R-:W-:Y:S02]  /*0140*/  ISETP.GT.U32.AND P0, PT, R0, 0x991, PT ;  /* 0x000009910000780c */ /* 0x000fe40003f04070 */
[----:B------:R-:W-:-:S11]  /*0150*/  CS2R R4, SRZ ;  /* 0x0000000000047805 */ /* 0x000fd6000001ff00 */
[----:B------:R-:W-:Y:S05]  /*0160*/  @P0 BREAK.RELIABLE B0 ;  /* 0x0000000000000942 */ /* 0x000fea0003800100 */
[----:B--2---:R-:W-:Y:S01]  /*0170*/  DADD R8, R10, -R2 ;  /* 0x000000000a087229 */ /* 0x004fe20000000802 */
[----:B------:R-:W-:Y:S10]  /*0180*/  @P0 BRA `(.L_x_5) ;  /* 0x00000000000c0947 */ /* 0x000ff40003800000 */
.L_x_4:
[----:B------:R-:W-:Y:S05]  /*0190*/  BSYNC.RELIABLE B0 ;  /* 0x0000000000007941 */ /* 0x000fea0003800100 */
.L_x_2:
[----:B------:R-:W2:Y:S02]  /*01a0*/  LDG.E.64 R4, desc[UR4][R6.64+0x2d50] ;  /* 0x002d500406047981 */ /* 0x000ea4000c1e1b00 */
[----:B--2--5:R-:W-:-:S11]  /*01b0*/  DADD R4, -R2, R4 ;  /* 0x0000000002047229 */ /* 0x024fd60000000104 */
.L_x_5:
[----:B------:R-:W-:Y:S05]  /*01c0*/  BSYNC.RECONVERGENT B1 ;  /* 0x0000000000017941 */ /* 0x000fea0003800200 */
.L_x_1:
[----:B------:R-:W-:Y:S05]  /*01d0*/  WARPSYNC.ALL ;  /* 0x0000000000007948 */ /* 0x000fea0003800000 */
[----:B------:R-:W-:Y:S01]  /*01e0*/  IMAD.HI R10, R0, 0x51eb851f, RZ ;  /* 0x51eb851f000a7827 */ /* 0x000fe200078e02ff */
[----:B------:R-:W-:Y:S04]  /*01f0*/  BSSY.RECONVERGENT B1, `(.L_x_6) ;  /* 0x0000011000017945 */ /* 0x000fe80003800200 */
[----:B------:R-:W-:Y:S01]  /*0200*/  BSSY.RELIABLE B2, `(.L_x_7) ;  /* 0x000000d000027945 */ /* 0x000fe20003800100 */
[----:B------:R-:W-:-:S04]  /*0210*/  SHF.R.U32.HI R11, RZ, 0x1f, R10 ;  /* 0x0000001fff0b7819 */ /* 0x000fc8000001160a */
[----:B------:R-:W-:-:S05]  /*0220*/  LEA.HI.SX32 R11, R10, R11, 0x1c ;  /* 0x0000000b0a0b7211 */ /* 0x000fca00078fe2ff */
[----:B------:R-:W-:Y:S01]  /*0230*/  IMAD R12, R11, -0x32, R0 ;  /* 0xffffffce0b0c7824 */ /* 0x000fe200078e0200 */
[----:B------:R-:W-:-:S04]  /*0240*/  CS2R R10, SRZ ;  /* 0x00000000000a7805 */ /* 0x000fc8000001ff00 */
[----:B------:R-:W-:-:S13]  /*0250*/  ISETP.NE.AND P0, PT, R12, RZ, PT ;  /* 0x000000ff0c00720c */ /* 0x000fda0003f05270 */
[----:B------:R-:W-:Y:S05]  /*0260*/  @!P0 BRA `(.L_x_8) ;  /* 0x0000000000188947 */ /* 0x000fea0003800000 */
[----:B------:R-:W2:Y:S01]  /*0270*/  LDG.E.64 R10, desc[UR4][R6.64+-0xe8] ;  /* 0xffff1804060a7981 */ /* 0x000ea2000c1e1b00 */
[----:B------:R-:W-:Y:S02]  /*0280*/  ISETP.GT.AND P0, PT, R12, 0x30, PT ;  /* 0x000000300c00780c */ /* 0x000fe40003f04270 */
[----:B------:R-:W-:-:S11]  /*0290*/  CS2R R12, SRZ ;  /* 0x00000000000c7805 */ /* 0x000fd6000001ff00 */
[----:B------:R-:W-:Y:S05]  /*02a0*/  @P0 BREAK.RELIABLE B2 ;  /* 0x0000000000020942 */ /* 0x000fea0003800100 */
[----:B--2---:R-:W-:Y:S01]  /*02b0*/  DADD R10, R10, -R2 ;  /* 0x000000000a0a7229 */ /* 0x004fe20000000802 */
[----:B------:R-:W-:Y:S10]  /*02c0*/  @P0 BRA `(.L_x_9) ;  /* 0x00000000000c0947 */ /* 0x000ff40003800000 */
.L_x_8:
[----:B------:R-:W-:Y:S05]  /*02d0*/  BSYNC.RELIABLE B2 ;  /* 0x0000000000027941 */ /* 0x000fea0003800100 */
.L_x_7:
[----:B0-----:R-:W2:Y:S02]  /*02e0*/  LDG.E.64 R6, desc[UR4][R6.64+0xe8] ;  /* 0x0000e80406067981 */ /* 0x001ea4000c1e1b00 */
[----:B--2---:R-:W-:-:S11]  /*02f0*/  DADD R12, R6, -R2 ;  /* 0x00000000060c7229 */ /* 0x004fd60000000802 */
.L_x_9:
[----:B------:R-:W-:Y:S05]  /*0300*/  BSYNC.RECONVERGENT B1 ;  /* 0x0000000000017941 */ /* 0x000fea0003800200 */
.L_x_6:
[----:B------:R-:W-:Y:S05]  /*0310*/  WARPSYNC.ALL ;  /* 0x0000000000007948 */ /* 0x000fea0003800000 */
[----:B0-----:R-:W0:Y:S02]  /*0320*/  LDC.64 R6, c[0x0][0x390] ;  /* 0x0000e400ff067b82 */ /* 0x001e240000000a00 */
[----:B0-----:R-:W-:-:S06]  /*0330*/  IMAD.WIDE R6, R0, 0x8, R6 ;  /* 0x0000000800067825 */ /* 0x001fcc00078e0206 */
[----:B------:R-:W2:Y:S01]  /*0340*/  LDG.E.64 R6, desc[UR4][R6.64] ;  /* 0x0000000406067981 */ /* 0x000ea2000c1e1b00 */
[----:B------:R-:W-:Y:S01]  /*0350*/  DADD R10, R12, R10 ;  /* 0x000000000c0a7229 */ /* 0x000fe2000000000a */
[----:B------:R-:W-:Y:S01]  /*0360*/  UMOV UR6, 0x9999999a ;  /* 0x9999999a00067882 */ /* 0x000fe20000000000 */
[----:B------:R-:W-:Y:S01]  /*0370*/  UMOV UR7, 0x3f699999 ;  /* 0x3f69999900077882 */ /* 0x000fe20000000000 */
[----:B------:R-:W0:Y:S05]  /*0380*/  LDC.64 R12, c[0x0][0x388] ;  /* 0x0000e200ff0c7b82 */ /* 0x000e2a0000000a00 */
[----:B------:R-:W-:-:S03]  /*0390*/  DADD R8, R10, R8 ;  /* 0x000000000a087229 */ /* 0x000fc60000000008 */
[----:B------:R-:W1:Y:S05]  /*03a0*/  LDC.64 R10, c[0x0][0x398] ;  /* 0x0000e600ff0a7b82 */ /* 0x000e6a0000000a00 */
[----:B------:R-:W-:Y:S02]  /*03b0*/  DADD R4, R8, R4 ;  /* 0x0000000008047229 */ /* 0x000fe40000000004 */
[----:B--2---:R-:W-:-:S08]  /*03c0*/  DMUL R8, R6, -0.03125 ;  /* 0xbfa0000006087828 */ /* 0x004fd00000000000 */
[----:B------:R-:W-:-:S08]  /*03d0*/  DFMA R4, R4, UR6, R8 ;  /* 0x0000000604047c2b */ /* 0x000fd00008000008 */
[----:B-1----:R-:W-:-:S08]  /*03e0*/  DFMA R4, R4, R10, R2 ;  /* 0x0000000a0404722b */ /* 0x002fd00000000002 */
[----:B------:R-:W-:-:S06]  /*03f0*/  DSETP.NE.AND P0, PT, |R4|, +INF , PT ;  /* 0x7ff000000400742a */ /* 0x000fcc0003f05200 */
[----:B------:R-:W-:Y:S02]  /*0400*/  FSEL R4, R4, R2, P0 ;  /* 0x0000000204047208 */ /* 0x000fe40000000000 */
[----:B------:R-:W-:Y:S01]  /*0410*/  FSEL R5, R5, R3, P0 ;  /* 0x0000000305057208 */ /* 0x000fe20000000000 */
[----:B0-----:R-:W-:-:S05]  /*0420*/  IMAD.WIDE R2, R0, 0x8, R12 ;  /* 0x0000000800027825 */ /* 0x001fca00078e020c */
[----:B------:R-:W-:Y:S01]  /*0430*/  STG.E.64 desc[UR4][R2.64], R4 ;  /* 0x0000000402007986 */ /* 0x000fe2000c101b04 */
[----:B------:R-:W-:Y:S05]  /*0440*/  EXIT ;  /* 0x000000000000794d */ /* 0x000fea0003800000 */
.L_x_10:
        /* <DEDUP_REMOVED lines=11> */
.L_x_372:


//--------------------- .text._Z11updateStateP4cellS0_ --------------------------
	.section	.text._Z11updateStateP4cellS0_,"ax",@progbits
	.align	128
        .global         _Z11updateStateP4cellS0_
        .type           _Z11updateStateP4cellS0_,@function
        .size           _Z11updateStateP4cellS0_,(.L_x_373 - _Z11updateStateP4cellS0_)
        .other          _Z11updateStateP4cellS0_,@"STO_CUDA_ENTRY STV_DEFAULT"
_Z11updateStateP4cellS0_:
.text._Z11updateStateP4cellS0_:
        /* <DEDUP_REMOVED lines=8> */
[----:B--2---:R-:W-:-:S05]  /*0080*/  IMAD.WIDE R4, R9, 0xe8, R4 ;  /* 0x000000e809047825 */ /* 0x004fca00078e0204 */
[----:B-1----:R-:W2:Y:S01]  /*0090*/  LDG.E.64 R6, desc[UR4][R4.64+0x8] ;  /* 0x0000080404067981 */ /* 0x002ea2000c1e1b00 */
[----:B---3--:R-:W-:-:S05]  /*00a0*/  IMAD.WIDE R2, R9, 0xe8, R2 ;  /* 0x000000e809027825 */ /* 0x008fca00078e0202 */
[----:B--2---:R0:W-:Y:S04]  /*00b0*/  STG.E.64 desc[UR4][R2.64+0x8], R6 ;  /* 0x0000080602007986 */ /* 0x0041e8000c101b04 */
[----:B------:R-:W2:Y:S04]  /*00c0*/  LDG.E.64 R8, desc[UR4][R4.64+0x10] ;  /* 0x0000100404087981 */ /* 0x000ea8000c1e1b00 */
[----:B--2---:R1:W-:Y:S04]  /*00d0*/  STG.E.64 desc[UR4][R2.64+0x10], R8 ;  /* 0x0000100802007986 */ /* 0x0043e8000c101b04 */
[----:B------:R-:W2:Y:S04]  /*00e0*/  LDG.E.64 R10, desc[UR4][R4.64+0x18] ;  /* 0x00001804040a7981 */ /* 0x000ea8000c1e1b00 */
[----:B--2---:R2:W-:Y:S04]  /*00f0*/  STG.E.64 desc[UR4][R2.64+0x18], R10 ;  /* 0x0000180a02007986 */ /* 0x0045e8000c101b04 */
[----:B------:R-:W3:Y:S04]  /*0100*/  LDG.E.64 R12, desc[UR4][R4.64+0x20] ;  /* 0x00002004040c7981 */ /* 0x000ee8000c1e1b00 */
[----:B---3--:R3:W-:Y:S04]  /*0110*/  STG.E.64 desc[UR4][R2.64+0x20], R12 ;  /* 0x0000200c02007986 */ /* 0x0087e8000c101b04 */
[----:B------:R-:W4:Y:S04]  /*0120*/  LDG.E.64 R14, desc[UR4][R4.64+0x28] ;  /* 0x00002804040e7981 */ /* 0x000f28000c1e1b00 */
[----:B----4-:R4:W-:Y:S04]  /*0130*/  STG.E.64 desc[UR4][R2.64+0x28], R14 ;  /* 0x0000280e02007986 */ /* 0x0109e8000c101b04 */
[----:B------:R-:W5:Y:S04]  /*0140*/  LDG.E.64 R16, desc[UR4][R4.64+0x30] ;  /* 0x0000300404107981 */ /* 0x000f68000c1e1b00 */
[----:B-----5:R5:W-:Y:S04]  /*0150*/  STG.E.64 desc[UR4][R2.64+0x30], R16 ;  /* 0x0000301002007986 */ /* 0x020be8000c101b04 */
[----:B0-----:R-:W2:Y:S04]  /*0160*/  LDG.E.64 R6, desc[UR4][R4.64+0x38] ;  /* 0x0000380404067981 */ /* 0x001ea8000c1e1b00 */
[----:B--2---:R0:W-:Y:S04]  /*0170*/  STG.E.64 desc[UR4][R2.64+0x38], R6 ;  /* 0x0000380602007986 */ /* 0x0041e8000c101b04 */
[----:B-1----:R-:W2:Y:S04]  /*0180*/  LDG.E.64 R8, desc[UR4][R4.64+0x40] ;  /* 0x0000400404087981 */ /* 0x002ea8000c1e1b00 */
[----:B--2---:R1:W-:Y:S04]  /*0190*/  STG.E.64 desc[UR4][R2.64+0x40], R8 ;  /* 0x0000400802007986 */ /* 0x0043e8000c101b04 */
[----:B------:R-:W2:Y:S04]  /*01a0*/  LDG.E.64 R10, desc[UR4][R4.64+0x48] ;  /* 0x00004804040a7981 */ /* 0x000ea8000c1e1b00 */
[----:B--2---:R2:W-:Y:S04]  /*01b0*/  STG.E.64 desc[UR4][R2.64+0x48], R10 ;  /* 0x0000480a02007986 */ /* 0x0045e8000c101b04 */
[----:B---3--:R-:W3:Y:S04]  /*01c0*/  LDG.E.64 R12, desc[UR4][R4.64+0x50] ;  /* 0x00005004040c7981 */ /* 0x008ee8000c1e1b00 */
[----:B---3--:R3:W-:Y:S04]  /*01d0*/  STG.E.64 desc[UR4][R2.64+0x50], R12 ;  /* 0x0000500c02007986 */ /* 0x0087e8000c101b04 */
[----:B----4-:R-:W4:Y:S04]  /*01e0*/  LDG.E.64 R14, desc[UR4][R4.64+0x58] ;  /* 0x00005804040e7981 */ /* 0x010f28000c1e1b00 */
[----:B----4-:R4:W-:Y:S04]  /*01f0*/  STG.E.64 desc[UR4][R2.64+0x58], R14 ;  /* 0x0000580e02007986 */ /* 0x0109e8000c101b04 */
[----:B-----5:R-:W5:Y:S04]  /*0200*/  LDG.E.64 R16, desc[UR4][R4.64+0x60] ;  /* 0x0000600404107981 */ /* 0x020f68000c1e1b00 */
        /* <DEDUP_REMOVED lines=22> */
[----:B----4-:R-:W-:Y:S04]  /*0370*/  STG.E.64 desc[UR4][R2.64+0xb8], R14 ;  /* 0x0000b80e02007986 */ /* 0x010fe8000c101b04 */
[----:B-----5:R-:W4:Y:S04]  /*0380*/  LDG.E.64 R16, desc[UR4][R4.64+0xc0] ;  /* 0x0000c00404107981 */ /* 0x020f28000c1e1b00 */
[----:B----4-:R-:W-:Y:S04]  /*0390*/  STG.E.64 desc[UR4][R2.64+0xc0], R16 ;  /* 0x0000c01002007986 */ /* 0x010fe8000c101b04 */
[----:B0-----:R-:W4:Y:S04]  /*03a0*/  LDG.E.64 R6, desc[UR4][R4.64+0xc8] ;  /* 0x0000c80404067981 */ /* 0x001f28000c1e1b00 */
[----:B----4-:R-:W-:Y:S04]  /*03b0*/  STG.E.64 desc[UR4][R2.64+0xc8], R6 ;  /* 0x0000c80602007986 */ /* 0x010fe8000c101b04 */
[----:B-1----:R-:W4:Y:S04]  /*03c0*/  LDG.E.64 R8, desc[UR4][R4.64+0xd0] ;  /* 0x0000d00404087981 */ /* 0x002f28000c1e1b00 */
[----:B----4-:R-:W-:Y:S04]  /*03d0*/  STG.E.64 desc[UR4][R2.64+0xd0], R8 ;  /* 0x0000d00802007986 */ /* 0x010fe8000c101b04 */
[----:B--2---:R-:W2:Y:S04]  /*03e0*/  LDG.E.64 R10, desc[UR4][R4.64+0xd8] ;  /* 0x0000d804040a7981 */ /* 0x004ea8000c1e1b00 */
[----:B--2---:R-:W-:Y:S04]  /*03f0*/  STG.E.64 desc[UR4][R2.64+0xd8], R10 ;  /* 0x0000d80a02007986 */ /* 0x004fe8000c101b04 */
[----:B---3--:R-:W2:Y:S04]  /*0400*/  LDG.E.64 R12, desc[UR4][R4.64+0xe0] ;  /* 0x0000e004040c7981 */ /* 0x008ea8000c1e1b00 */
[----:B--2---:R-:W-:Y:S01]  /*0410*/  STG.E.64 desc[UR4][R2.64+0xe0], R12 ;  /* 0x0000e00c02007986 */ /* 0x004fe2000c101b04 */
[----:B------:R-:W-:Y:S05]  /*0420*/  EXIT ;  /* 0x000000000000794d */ /* 0x000fea0003800000 */
.L_x_11:
        /* <DEDUP_REMOVED lines=13> */
.L_x_373:


//--------------------- .text._Z12computeStateP4cellPddS0_P6cellGs --------------------------
	.section	.text._Z12computeStateP4cellPddS0_P6cellGs,"ax",@progbits
	.align	128
        .global         _Z12computeStateP4cellPddS0_P6cellGs
        .type           _Z12computeStateP4cellPddS0_P6cellGs,@function
        .size           _Z12computeStateP4cellPddS0_P6cellGs,(.L_x_370 - _Z12computeStateP4cellPddS0_P6cellGs)
        .other          _Z12computeStateP4cellPddS0_P6cellGs,@"STO_CUDA_ENTRY STV_DEFAULT"
_Z12computeStateP4cellPddS0_P6cellGs:
.text._Z12computeStateP4cellPddS0_P6cellGs:
[----:B------:R-:W-:Y:S01]  /*0000*/  LDC R1, c[0x0][0x37c] ;  /* 0x0000df00ff017b82 */ /* 0x000fe20000000800 */
[----:B------:R-:W0:Y:S07]  /*0010*/  S2R R3, SR_TID.X ;  /* 0x0000000000037919 */ /* 0x000e2e0000002100 */
[----:B------:R-:W0:Y:S01]  /*0020*/  S2UR UR6, SR_CTAID.X ;  /* 0x00000000000679c3 */ /* 0x000e220000002500 */
[----:B------:R-:W1:Y:S07]  /*0030*/  LDCU.64 UR4, c[0x0][0x358] ;  /* 0x00006b00ff0477ac */ /* 0x000e6e0008000a00 */
[----:B------:R-:W0:Y:S08]  /*0040*/  LDC R0, c[0x0][0x360] ;  /* 0x0000d800ff007b82 */ /* 0x000e300000000800 */
[----:B------:R-:W2:Y:S01]  /*0050*/  LDC.64 R112, c[0x0][0x380] ;  /* 0x0000e000ff707b82 */ /* 0x000ea20000000a00 */
[----:B0-----:R-:W-:-:S07]  /*0060*/  IMAD R0, R0, UR6, R3 ;  /* 0x0000000600007c24 */ /* 0x001fce000f8e0203 */
[----:B------:R-:W0:Y:S01]  /*0070*/  LDC.64 R2, c[0x0][0x3a0] ;  /* 0x0000e800ff027b82 */ /* 0x000e220000000a00 */
[----:B--2---:R-:W-:-:S05]  /*0080*/  IMAD.WIDE R112, R0, 0xe8, R112 ;  /* 0x000000e800707825 */ /* 0x004fca00078e0270 */
[----:B-1----:R-:W2:Y:S04]  /*0090*/  LDG.E.64 R110, desc[UR4][R112.64] ;  /* 0x00000004706e7981 */ /* 0x002ea8000c1e1b00 */
[----:B------:R-:W5:Y:S04]  /*00a0*/  LDG.E.64 R28, desc[UR4][R112.64+0x8] ;  /* 0x00000804701c7981 */ /* 0x000f68000c1e1b00 */
[----:B------:R-:W5:Y:S04]  /*00b0*/  LDG.E.64 R104, desc[UR4][R112.64+0x10] ;  /* 0x0000100470687981 */ /* 0x000f68000c1e1b00 */
[----:B------:R-:W5:Y:S01]  /*00c0*/  LDG.E.64 R26, desc[UR4][R112.64+0x68] ;  /* 0x00006804701a7981 */ /* 0x000f62000c1e1b00 */
[----:B------:R-:W1:Y:S01]  /*00d0*/  MUFU.RCP64H R41, 2.2342853546142578125 ;  /* 0x4001dfd100297908 */ /* 0x000e620000001800 */
[----:B0-----:R-:W-:-:S02]  /*00e0*/  IMAD.WIDE R2, R0, 0x60, R2 ;  /* 0x0000006000027825 */ /* 0x001fc400078e0202 */
[----:B------:R-:W5:Y:S04]  /*00f0*/  LDG.E.64 R12, desc[UR4][R112.64+0x78] ;  /* 0x00007804700c7981 */ /* 0x000f68000c1e1b00 */
[----:B------:R-:W5:Y:S04]  /*0100*/  LDG.E.64 R102, desc[UR4][R112.64+0x70] ;  /* 0x0000700470667981 */ /* 0x000f68000c1e1b00 */
[----:B------:R-:W5:Y:S04]  /*0110*/  LDG.E.64 R4, desc[UR4][R112.64+0x80] ;  /* 0x0000800470047981 */ /* 0x000f68000c1e1b00 */
[----:B------:R-:W5:Y:S04]  /*0120*/  LDG.E.64 R100, desc[UR4][R112.64+0x88] ;  /* 0x0000880470647981 */ /* 0x000f68000c1e1b00 */
[----:B------:R-:W5:Y:S01]  /*0130*/  LDG.E.64 R30, desc[UR4][R112.64+0xb0] ;  /* 0x0000b004701e7981 */ /* 0x000f62000c1e1b00 */
[----:B------:R-:W-:-:S03]  /*0140*/  IMAD.MOV.U32 R40, RZ, RZ, RZ ;  /* 0x000000ffff287224 */ /* 0x000fc600078e00ff */
[----:B------:R-:W5:Y:S01]  /*0150*/  LDG.E.64 R32, desc[UR4][R2.64+0x8] ;  /* 0x0000080402207981 */ /* 0x000f62000c1e1b00 */
[----:B------:R-:W-:-:S03]  /*0160*/  UMOV UR6, 0x47ae147b ;  /* 0x47ae147b00067882 */ /* 0x000fc60000000000 */
[----:B------:R-:W5:Y:S01]  /*0170*/  LDG.E.64 R10, desc[UR4][R2.64] ;  /* 0x00000004020a7981 */ /* 0x000f62000c1e1b00 */
[----:B------:R-:W-:-:S03]  /*0180*/  UMOV UR7, 0x3fb47ae1 ;  /* 0x3fb47ae100077882 */ /* 0x000fc60000000000 */
[----:B------:R-:W5:Y:S04]  /*0190*/  LDG.E.64 R24, desc[UR4][R2.64+0x10] ;  /* 0x0000100402187981 */ /* 0x000f68000c1e1b00 */
        /* <DEDUP_REMOVED lines=8> */
[----:B------:R0:W5:Y:S02]  /*0220*/  LDG.E.64 R6, desc[UR4][R2.64+0x58] ;  /* 0x0000580402067981 */ /* 0x000164000c1e1b00 */
[----:B0-----:R-:W-:-:S02]  /*0230*/  IMAD.MOV.U32 R2, RZ, RZ, 0x30463797 ;  /* 0x30463797ff027424 */ /* 0x001fc400078e00ff */
[----:B------:R-:W-:-:S06]  /*0240*/  IMAD.MOV.U32 R3, RZ, RZ, 0x4001dfd1 ;  /* 0x4001dfd1ff037424 */ /* 0x000fcc00078e00ff */
[----:B-1----:R-:W-:-:S08]  /*0250*/  DFMA R2, R40, -R2, 1 ;  /* 0x3ff000002802742b */ /* 0x002fd00000000802 */
[----:B------:R-:W-:Y:S01]  /*0260*/  DFMA R2, R2, R2, R2 ;  /* 0x000000020202722b */ /* 0x000fe20000000002 */
[----:B------:R-:W-:Y:S01]  /*0270*/  MOV R38, 0xfefa39ef ;  /* 0xfefa39ef00267802 */ /* 0x000fe20000000f00 */
[----:B------:R-:W-:-:S06]  /*0280*/  IMAD.MOV.U32 R39, RZ, RZ, 0x3fe62e42 ;  /* 0x3fe62e42ff277424 */ /* 0x000fcc00078e00ff */
[----:B------:R-:W-:Y:S01]  /*0290*/  DFMA R2, R40, R2, R40 ;  /* 0x000000022802722b */ /* 0x000fe20000000028 */
[----:B------:R-:W-:Y:S01]  /*02a0*/  UMOV UR24, 0x3b39803f ;  /* 0x3b39803f00187882 */ /* 0x000fe20000000000 */
        /* <DEDUP_REMOVED lines=33> */
[----:B------:R-:W-:Y:S01]  /*04c0*/  BSSY.RECONVERGENT B0, `(.L_x_12) ;  /* 0x0000045000007945 */ /* 0x000fe20003800200 */
[----:B--2---:R-:W-:-:S08]  /*04d0*/  DADD R36, R110, 44 ;  /* 0x404600006e247429 */ /* 0x004fd00000000000 */
[----:B------:R-:W-:Y:S01]  /*04e0*/  DMUL R56, R36, -UR6 ;  /* 0x8000000624387c28 */ /* 0x000fe20008000000 */
[----:B------:R-:W-:Y:S02]  /*04f0*/  IMAD.MOV.U32 R36, RZ, RZ, 0x652b82fe ;  /* 0x652b82feff247424 */ /* 0x000fe400078e00ff */
[----:B------:R-:W-:-:S06]  /*0500*/  IMAD.MOV.U32 R37, RZ, RZ, 0x3ff71547 ;  /* 0x3ff71547ff257424 */ /* 0x000fcc00078e00ff */
[----:B------:R-:W-:-:S08]  /*0510*/  DFMA R58, R56, R36, 6.75539944105574400000e+15 ;  /* 0x43380000383a742b */ /* 0x000fd00000000024 */
[----:B------:R-:W-:Y:S01]  /*0520*/  DADD R44, R58, -6.75539944105574400000e+15 ;  /* 0xc33800003a2c7429 */ /* 0x000fe20000000000 */
[----:B------:R-:W-:Y:S01]  /*0530*/  UMOV UR6, 0x4637970 ;  /* 0x0463797000067882 */ /* 0x000fe20000000000 */
[----:B------:R-:W-:Y:S02]  /*0540*/  UMOV UR7, 0x3fcdfd13 ;  /* 0x3fcdfd1300077882 */ /* 0x000fe40000000000 */
[----:B------:R-:W-:-:S04]  /*0550*/  DMUL R42, R2, UR6 ;  /* 0x00000006022a7c28 */ /* 0x000fc80008000000 */
[----:B------:R-:W-:-:S04]  /*0560*/  DFMA R40, R44, -R38, R56 ;  /* 0x800000262c28722b */ /* 0x000fc80000000038 */
[----:B------:R-:W-:-:S04]  /*0570*/  DFMA R48, R2, UR6, R42 ;  /* 0x0000000602307c2b */ /* 0x000fc8000800002a */
[----:B------:R-:W-:Y:S01]  /*0580*/  DFMA R60, R44, -UR24, R40 ;  /* 0x800000182c3c7c2b */ /* 0x000fe20008000028 */
[----:B------:R-:W-:Y:S02]  /*0590*/  IMAD.MOV.U32 R40, RZ, RZ, -0x35dec16 ;  /* 0xfca213eaff287424 */ /* 0x000fe400078e00ff */
[----:B------:R-:W-:Y:S01]  /*05a0*/  IMAD.MOV.U32 R41, RZ, RZ, 0x3e928af3 ;  /* 0x3e928af3ff297424 */ /* 0x000fe200078e00ff */
[----:B------:R-:W-:Y:S01]  /*05b0*/  DMUL R50, R48, R48 ;  /* 0x0000003030327228 */ /* 0x000fe20000000000 */
[----:B------:R-:W-:-:S04]  /*05c0*/  IMAD.MOV.U32 R42, RZ, RZ, -0x748574fc ;  /* 0x8b7a8b04ff2a7424 */ /* 0x000fc800078e00ff */
[----:B------:R-:W-:Y:S01]  /*05d0*/  DFMA R44, R60, UR26, R40 ;  /* 0x0000001a3c2c7c2b */ /* 0x000fe20008000028 */
[----:B------:R-:W-:-:S07]  /*05e0*/  IMAD.MOV.U32 R43, RZ, RZ, 0x3ed0ee25 ;  /* 0x3ed0ee25ff2b7424 */ /* 0x000fce00078e00ff */
[----:B------:R-:W-:Y:S02]  /*05f0*/  DFMA R46, R60, R44, UR28 ;  /* 0x0000001c3c2e7e2b */ /* 0x000fe4000800002c */
[----:B------:R-:W-:-:S06]  /*0600*/  DFMA R44, R50, UR8, R42 ;  /* 0x00000008322c7c2b */ /* 0x000fcc000800002a */
[----:B------:R-:W-:Y:S02]  /*0610*/  DFMA R46, R60, R46, UR30 ;  /* 0x0000001e3c2e7e2b */ /* 0x000fe4000800002e */
[----:B------:R-:W-:-:S06]  /*0620*/  DFMA R44, R50, R44, UR10 ;  /* 0x0000000a322c7e2b */ /* 0x000fcc000800002c */
[----:B------:R-:W-:Y:S02]  /*0630*/  DFMA R46, R60, R46, UR32 ;  /* 0x000000203c2e7e2b */ /* 0x000fe4000800002e */
[----:B------:R-:W-:-:S06]  /*0640*/  DFMA R44, R50, R44, UR12 ;  /* 0x0000000c322c7e2b */ /* 0x000fcc000800002c */
[----:B------:R-:W-:Y:S02]  /*0650*/  DFMA R46, R60, R46, UR34 ;  /* 0x000000223c2e7e2b */ /* 0x000fe4000800002e */
[----:B------:R-:W-:Y:S02]  /*0660*/  DFMA R44, R50, R44, UR14 ;  /* 0x0000000e322c7e2b */ /* 0x000fe4000800002c */
[----:B------:R-:W-:-:S04]  /*0670*/  DADD R52, -R48, UR6 ;  /* 0x0000000630347e29 */ /* 0x000fc80008000100 */
[----:B------:R-:W-:Y:S02]  /*0680*/  DFMA R54, R60, R46, UR36 ;  /* 0x000000243c367e2b */ /* 0x000fe4000800002e */
[----:B------:R-:W-:Y:S01]  /*0690*/  DFMA R46, R50, R44, UR16 ;  /* 0x00000010322e7e2b */ /* 0x000fe2000800002c */
[----:B------:R-:W-:-:S05]  /*06a0*/  MOV R44, 0xfefa39ef ;  /* 0xfefa39ef002c7802 */ /* 0x000fca0000000f00 */
[----:B------:R-:W-:Y:S02]  /*06b0*/  DFMA R62, R60, R54, UR38 ;  /* 0x000000263c3e7e2b */ /* 0x000fe40008000036 */
[----:B------:R-:W-:Y:S02]  /*06c0*/  DADD R54, R52, R52 ;  /* 0x0000000034367229 */ /* 0x000fe40000000034 */
[----:B------:R-:W-:Y:S01]  /*06d0*/  DFMA R52, R50, R46, UR18 ;  /* 0x0000001232347e2b */ /* 0x000fe2000800002e */
[----:B------:R-:W-:-:S03]  /*06e0*/  IMAD.MOV.U32 R45, RZ, RZ, 0x3fe62e42 ;  /* 0x3fe62e42ff2d7424 */ /* 0x000fc600078e00ff */
[----:B------:R-:W-:Y:S02]  /*06f0*/  DFMA R62, R60, R62, UR40 ;  /* 0x000000283c3e7e2b */ /* 0x000fe4000800003e */
[----:B------:R-:W-:Y:S02]  /*0700*/  DFMA R54, -R48, UR6, R54 ;  /* 0x0000000630367c2b */ /* 0x000fe40008000136 */
[----:B------:R-:W-:Y:S02]  /*0710*/  DFMA R46, R44, -UR22, R48 ;  /* 0x800000162c2e7c2b */ /* 0x000fe40008000030 */
[----:B------:R-:W-:Y:S01]  /*0720*/  DFMA R52, R50, R52, UR20 ;  /* 0x0000001432347e2b */ /* 0x000fe20008000034 */
[----:B------:R-:W-:Y:S01]  /*0730*/  UMOV UR6, 0xb ;  /* 0x0000000b00067882 */ /* 0x000fe20000000000 */
[----:B------:R-:W-:Y:S02]  /*0740*/  UMOV UR7, 0x3fe00000 ;  /* 0x3fe0000000077882 */ /* 0x000fe40000000000 */
[----:B------:R-:W-:-:S02]  /*0750*/  DMUL R54, R2, R54 ;  /* 0x0000003602367228 */ /* 0x000fc40000000000 */
[----:B------:R-:W-:Y:S02]  /*0760*/  DFMA R2, -R38, -5, R46 ;  /* 0xc01400002602782b */ /* 0x000fe4000000012e */
[----:B------:R-:W-:Y:S02]  /*0770*/  DMUL R52, R50, R52 ;  /* 0x0000003432347228 */ /* 0x000fe40000000000 */
[----:B------:R-:W-:-:S04]  /*0780*/  DFMA R62, R60, R62, UR6 ;  /* 0x000000063c3e7e2b */ /* 0x000fc8000800003e */
[C---:B------:R-:W-:Y:S02]  /*0790*/  DADD R2, -R48.reuse, R2 ;  /* 0x0000000030027229 */ /* 0x040fe40000000102 */
[----:B------:R-:W-:Y:S02]  /*07a0*/  DFMA R52, R48, R52, R54 ;  /* 0x000000343034722b */ /* 0x000fe40000000036 */
[----:B------:R-:W-:Y:S01]  /*07b0*/  DFMA R62, R60, R62, 1 ;  /* 0x3ff000003c3e742b */ /* 0x000fe2000000003e */
[----:B------:R-:W-:Y:S01]  /*07c0*/  FSETP.GEU.AND P0, PT, |R57|, 4.1917929649353027344, PT ;  /* 0x4086232b3900780b */ /* 0x000fe20003f0e200 */
[----:B------:R-:W-:Y:S02]  /*07d0*/  IMAD.MOV.U32 R48, RZ, RZ, 0x3b39803f ;  /* 0x3b39803fff307424 */ /* 0x000fe400078e00ff */
[----:B------:R-:W-:Y:S02]  /*07e0*/  IMAD.MOV.U32 R49, RZ, RZ, 0x3c7abc9e ;  /* 0x3c7abc9eff317424 */ /* 0x000fe400078e00ff */
[----:B------:R-:W-:-:S02]  /*07f0*/  DADD R50, R52, -R2 ;  /* 0x0000000034327229 */ /* 0x000fc40000000802 */
[----:B------:R-:W-:-:S06]  /*0800*/  DFMA R62, R60, R62, 1 ;  /* 0x3ff000003c3e742b */ /* 0x000fcc000000003e */
[----:B------:R-:W-:-:S04]  /*0810*/  DFMA R50, R48, -UR22, R50 ;  /* 0x8000001630327c2b */ /* 0x000fc80008000032 */
[----:B------:R-:W-:Y:S02]  /*0820*/  IMAD R3, R58, 0x100000, R63 ;  /* 0x001000003a037824 */ /* 0x000fe400078e023f */
[----:B------:R-:W-:Y:S01]  /*0830*/  IMAD.MOV.U32 R2, RZ, RZ, R62 ;  /* 0x000000ffff027224 */ /* 0x000fe200078e003e */
[----:B------:R-:W-:Y:S06]  /*0840*/  @!P0 BRA `(.L_x_13) ;  /* 0x0000000000308947 */ /* 0x000fec0003800000 */
[----:B------:R-:W-:Y:S01]  /*0850*/  FSETP.GEU.AND P1, PT, |R57|, 4.2275390625, PT ;  /* 0x408748003900780b */ /* 0x000fe20003f2e200 */
[C---:B------:R-:W-:Y:S02]  /*0860*/  DADD R54, R56.reuse, +INF ;  /* 0x7ff0000038367429 */ /* 0x040fe40000000000 */
[----:B------:R-:W-:-:S08]  /*0870*/  DSETP.GEU.AND P0, PT, R56, RZ, PT ;  /* 0x000000ff3800722a */ /* 0x000fd00003f0e000 */
[----:B------:R-:W-:Y:S02]  /*0880*/  FSEL R3, R55, RZ, P0 ;  /* 0x000000ff37037208 */ /* 0x000fe40000000000 */
[----:B------:R-:W-:-:S04]  /*0890*/  @!P1 LEA.HI R2, R58, R58, RZ, 0x1 ;  /* 0x0000003a3a029211 */ /* 0x000fc800078f08ff */
[----:B------:R-:W-:Y:S02]  /*08a0*/  @!P1 SHF.R.S32.HI R53, RZ, 0x1, R2 ;  /* 0x00000001ff359819 */ /* 0x000fe40000011402 */
[----:B------:R-:W-:Y:S02]  /*08b0*/  FSEL R2, R54, RZ, P0 ;  /* 0x000000ff36027208 */ /* 0x000fe40000000000 */
[----:B------:R-:W-:Y:S01]  /*08c0*/  @!P1 IADD3 R52, PT, PT, R58, -R53, RZ ;  /* 0x800000353a349210 */ /* 0x000fe20007ffe0ff */
[----:B------:R-:W-:-:S03]  /*08d0*/  @!P1 IMAD R63, R53, 0x100000, R63 ;  /* 0x00100000353f9824 */ /* 0x000fc600078e023f */
[----:B------:R-:W-:Y:S01]  /*08e0*/  @!P1 LEA R53, R52, 0x3ff00000, 0x14 ;  /* 0x3ff0000034359811 */ /* 0x000fe200078ea0ff */
[----:B------:R-:W-:-:S06]  /*08f0*/  @!P1 IMAD.MOV.U32 R52, RZ, RZ, RZ ;  /* 0x000000ffff349224 */ /* 0x000fcc00078e00ff */
[----:B------:R-:W-:-:S11]  /*0900*/  @!P1 DMUL R2, R62, R52 ;  /* 0x000000343e029228 */ /* 0x000fd60000000000 */
.L_x_13:
[----:B------:R-:W-:Y:S05]  /*0910*/  BSYNC.RECONVERGENT B0 ;  /* 0x0000000000007941 */ /* 0x000fea0003800200 */
.L_x_12:
[----:B------:R-:W-:Y:S01]  /*0920*/  UMOV UR22, 0x3d70a3d7 ;  /* 0x3d70a3d700167882 */ /* 0x000fe20000000000 */
[----:B------:R-:W-:Y:S01]  /*0930*/  UMOV UR23, 0x4046f70a ;  /* 0x4046f70a00177882 */ /* 0x000fe20000000000 */
[----:B------:R-:W-:Y:S01]  /*0940*/  BSSY.RECONVERGENT B0, `(.L_x_14) ;  /* 0x0000024000007945 */ /* 0x000fe20003800200 */
[----:B------:R-:W-:Y:S01]  /*0950*/  DADD R52, R110, UR22 ;  /* 0x000000166e347e29 */ /* 0x000fe20008000000 */
[----:B------:R-:W-:Y:S01]  /*0960*/  UMOV UR22, 0x9999999a ;  /* 0x9999999a00167882 */ /* 0x000fe20000000000 */
[----:B------:R-:W-:-:S06]  /*0970*/  UMOV UR23, 0x3fb99999 ;  /* 0x3fb9999900177882 */ /* 0x000fcc0000000000 */
[----:B------:R-:W-:-:S08]  /*0980*/  DMUL R52, R52, UR22 ;  /* 0x0000001634347c28 */ /* 0x000fd00008000000 */
[----:B------:R-:W-:Y:S02]  /*0990*/  DFMA R54, R52, R36, 6.75539944105574400000e+15 ;  /* 0x433800003436742b */ /* 0x000fe40000000024 */
[----:B------:R-:W-:-:S06]  /*09a0*/  FSETP.GEU.AND P0, PT, |R53|, 4.1917929649353027344, PT ;  /* 0x4086232b3500780b */ /* 0x000fcc0003f0e200 */
[----:B------:R-:W-:-:S08]  /*09b0*/  DADD R56, R54, -6.75539944105574400000e+15 ;  /* 0xc338000036387429 */ /* 0x000fd00000000000 */
[----:B------:R-:W-:-:S08]  /*09c0*/  DFMA R58, R56, -R38, R52 ;  /* 0x80000026383a722b */ /* 0x000fd00000000034 */
[----:B------:R-:W-:-:S08]  /*09d0*/  DFMA R58, R56, -UR24, R58 ;  /* 0x80000018383a7c2b */ /* 0x000fd0000800003a */
[----:B------:R-:W-:-:S08]  /*09e0*/  DFMA R56, R58, UR26, R40 ;  /* 0x0000001a3a387c2b */ /* 0x000fd00008000028 */
[----:B------:R-:W-:-:S08]  /*09f0*/  DFMA R56, R58, R56, UR28 ;  /* 0x0000001c3a387e2b */ /* 0x000fd00008000038 */
[----:B------:R-:W-:-:S08]  /*0a00*/  DFMA R56, R58, R56, UR30 ;  /* 0x0000001e3a387e2b */ /* 0x000fd00008000038 */
[----:B------:R-:W-:-:S08]  /*0a10*/  DFMA R56, R58, R56, UR32 ;  /* 0x000000203a387e2b */ /* 0x000fd00008000038 */
[----:B------:R-:W-:-:S08]  /*0a20*/  DFMA R56, R58, R56, UR34 ;  /* 0x000000223a387e2b */ /* 0x000fd00008000038 */
[----:B------:R-:W-:-:S08]  /*0a30*/  DFMA R56, R58, R56, UR36 ;  /* 0x000000243a387e2b */ /* 0x000fd00008000038 */
[----:B------:R-:W-:-:S08]  /*0a40*/  DFMA R56, R58, R56, UR38 ;  /* 0x000000263a387e2b */ /* 0x000fd00008000038 */
[----:B------:R-:W-:-:S08]  /*0a50*/  DFMA R56, R58, R56, UR40 ;  /* 0x000000283a387e2b */ /* 0x000fd00008000038 */
[----:B------:R-:W-:-:S08]  /*0a60*/  DFMA R56, R58, R56, UR6 ;  /* 0x000000063a387e2b */ /* 0x000fd00008000038 */
[----:B------:R-:W-:-:S08]  /*0a70*/  DFMA R56, R58, R56, 1 ;  /* 0x3ff000003a38742b */ /* 0x000fd00000000038 */
[----:B------:R-:W-:-:S10]  /*0a80*/  DFMA R56, R58, R56, 1 ;  /* 0x3ff000003a38742b */ /* 0x000fd40000000038 */
[----:B------:R-:W-:Y:S02]  /*0a90*/  IMAD R59, R54, 0x100000, R57 ;  /* 0x00100000363b7824 */ /* 0x000fe400078e0239 */
[----:B------:R-:W-:Y:S01]  /*0aa0*/  IMAD.MOV.U32 R58, RZ, RZ, R56 ;  /* 0x000000ffff3a7224 */ /* 0x000fe200078e0038 */
[----:B------:R-:W-:Y:S06]  /*0ab0*/  @!P0 BRA `(.L_x_15) ;  /* 0x0000000000308947 */ /* 0x000fec0003800000 */
[----:B------:R-:W-:Y:S01]  /*0ac0*/  FSETP.GEU.AND P1, PT, |R53|, 4.2275390625, PT ;  /* 0x408748003500780b */ /* 0x000fe20003f2e200 */
[C---:B------:R-:W-:Y:S02]  /*0ad0*/  DADD R58, R52.reuse, +INF ;  /* 0x7ff00000343a7429 */ /* 0x040fe40000000000 */
[----:B------:R-:W-:-:S08]  /*0ae0*/  DSETP.GEU.AND P0, PT, R52, RZ, PT ;  /* 0x000000ff3400722a */ /* 0x000fd00003f0e000 */
[----:B------:R-:W-:Y:S02]  /*0af0*/  FSEL R58, R58, RZ, P0 ;  /* 0x000000ff3a3a7208 */ /* 0x000fe40000000000 */
[----:B------:R-:W-:Y:S02]  /*0b00*/  @!P1 LEA.HI R55, R54, R54, RZ, 0x1 ;  /* 0x0000003636379211 */ /* 0x000fe400078f08ff */
[----:B------:R-:W-:Y:S02]  /*0b10*/  FSEL R59, R59, RZ, P0 ;  /* 0x000000ff3b3b7208 */ /* 0x000fe40000000000 */
[----:B------:R-:W-:-:S04]  /*0b20*/  @!P1 SHF.R.S32.HI R55, RZ, 0x1, R55 ;  /* 0x00000001ff379819 */ /* 0x000fc80000011437 */
[----:B------:R-:W-:Y:S01]  /*0b30*/  @!P1 LEA R57, R55, R57, 0x14 ;  /* 0x0000003937399211 */ /* 0x000fe200078ea0ff */
[----:B------:R-:W-:-:S05]  /*0b40*/  @!P1 IMAD.IADD R52, R54, 0x1, -R55 ;  /* 0x0000000136349824 */ /* 0x000fca00078e0a37 */
[----:B------:R-:W-:Y:S01]  /*0b50*/  @!P1 LEA R53, R52, 0x3ff00000, 0x14 ;  /* 0x3ff0000034359811 */ /* 0x000fe200078ea0ff */
[----:B------:R-:W-:-:S06]  /*0b60*/  @!P1 IMAD.MOV.U32 R52, RZ, RZ, RZ ;  /* 0x000000ffff349224 */ /* 0x000fcc00078e00ff */
[----:B------:R-:W-:-:S11]  /*0b70*/  @!P1 DMUL R58, R56, R52 ;  /* 0x00000034383a9228 */ /* 0x000fd60000000000 */
.L_x_15:
[----:B------:R-:W-:Y:S05]  /*0b80*/  BSYNC.RECONVERGENT B0 ;  /* 0x0000000000007941 */ /* 0x000fea0003800200 */
.L_x_14:
[----:B------:R-:W-:Y:S01]  /*0b90*/  UMOV UR22, 0xf5c28f5c ;  /* 0xf5c28f5c00167882 */ /* 0x000fe20000000000 */
[----:B------:R-:W-:Y:S01]  /*0ba0*/  UMOV UR23, 0x403e9c28 ;  /* 0x403e9c2800177882 */ /* 0x000fe20000000000 */
[----:B------:R-:W-:Y:S01]  /*0bb0*/  BSSY.RECONVERGENT B0, `(.L_x_16) ;  /* 0x000002a000007945 */ /* 0x000fe20003800200 */
[----:B------:R-:W-:Y:S01]  /*0bc0*/  DADD R52, R110, UR22 ;  /* 0x000000166e347e29 */ /* 0x000fe20008000000 */
[----:B------:R-:W-:Y:S01]  /*0bd0*/  UMOV UR22, 0x70a3d70a ;  /* 0x70a3d70a00167882 */ /* 0x000fe20000000000 */
[----:B------:R-:W-:-:S06]  /*0be0*/  UMOV UR23, 0x3fb70a3d ;  /* 0x3fb70a3d00177882 */ /* 0x000fcc0000000000 */
[----:B------:R-:W-:Y:S01]  /*0bf0*/  DMUL R54, R52, UR22 ;  /* 0x0000001634367c28 */ /* 0x000fe20008000000 */
[----:B------:R-:W-:Y:S01]  /*0c00*/  UMOV UR22, 0xa3d70a4 ;  /* 0x0a3d70a400167882 */ /* 0x000fe20000000000 */
[----:B------:R-:W-:Y:S02]  /*0c10*/  UMOV UR23, 0x3fb0a3d7 ;  /* 0x3fb0a3d700177882 */ /* 0x000fe40000000000 */
[----:B------:R-:W-:Y:S01]  /*0c20*/  DMUL R58, R58, UR22 ;  /* 0x000000163a3a7c28 */ /* 0x000fe20008000000 */
[----:B------:R-:W-:Y:S01]  /*0c30*/  UMOV UR22, 0xa3d70a3d ;  /* 0xa3d70a3d00167882 */ /* 0x000fe20000000000 */
[----:B------:R-:W-:Y:S02]  /*0c40*/  UMOV UR23, 0x3fe23d70 ;  /* 0x3fe23d7000177882 */ /* 0x000fe40000000000 */
[----:B------:R-:W-:Y:S02]  /*0c50*/  DFMA R56, R54, R36, 6.75539944105574400000e+15 ;  /* 0x433800003638742b */ /* 0x000fe40000000024 */
[----:B------:R-:W-:-:S02]  /*0c60*/  FSETP.GEU.AND P0, PT, |R55|, 4.1917929649353027344, PT ;  /* 0x4086232b3700780b */ /* 0x000fc40003f0e200 */
[----:B------:R-:W-:-:S04]  /*0c70*/  DFMA R2, R2, UR22, R58 ;  /* 0x0000001602027c2b */ /* 0x000fc8000800003a */
        /* <DEDUP_REMOVED lines=23> */
[----:B------:R-:W-:-:S03]  /*0df0*/  FSEL R52, R58, RZ, P0 ;  /* 0x000000ff3a347208 */ /* 0x000fc60000000000 */
[----:B------:R-:W-:Y:S02]  /*0e00*/  @!P1 IMAD.IADD R54, R56, 0x1, -R55 ;  /* 0x0000000138369824 */ /* 0x000fe400078e0a37 */
[----:B------:R-:W-:-:S03]  /*0e10*/  @!P1 IMAD R61, R55, 0x100000, R61 ;  /* 0x00100000373d9824 */ /* 0x000fc600078e023d */
[----:B------:R-:W-:Y:S02]  /*0e20*/  @!P1 LEA R55, R54, 0x3ff00000, 0x14 ;  /* 0x3ff0000036379811 */ /* 0x000fe400078ea0ff */
[----:B------:R-:W-:-:S06]  /*0e30*/  @!P1 MOV R54, RZ ;  /* 0x000000ff00369202 */ /* 0x000fcc0000000f00 */
[----:B------:R-:W-:-:S11]  /*0e40*/  @!P1 DMUL R52, R60, R54 ;  /* 0x000000363c349228 */ /* 0x000fd60000000000 */
.L_x_17:
[----:B------:R-:W-:Y:S05]  /*0e50*/  BSYNC.RECONVERGENT B0 ;  /* 0x0000000000007941 */ /* 0x000fea0003800200 */
.L_x_16:
[----:B------:R-:W-:Y:S01]  /*0e60*/  UMOV UR22, 0x3d70a3d7 ;  /* 0x3d70a3d700167882 */ /* 0x000fe20000000000 */
[----:B------:R-:W-:Y:S01]  /*0e70*/  UMOV UR23, 0x4037d70a ;  /* 0x4037d70a00177882 */ /* 0x000fe20000000000 */
[----:B------:R-:W0:Y:S01]  /*0e80*/  MUFU.RCP64H R61, 1.875 ;  /* 0x3ffe0000003d7908 */ /* 0x000e220000001800 */
[----:B------:R-:W-:Y:S01]  /*0e90*/  DADD R54, R110, UR22 ;  /* 0x000000166e367e29 */ /* 0x000fe20008000000 */
[----:B------:R-:W-:Y:S01]  /*0ea0*/  UMOV UR22, 0xeb851eb8 ;  /* 0xeb851eb800167882 */ /* 0x000fe20000000000 */
[----:B------:R-:W-:Y:S01]  /*0eb0*/  UMOV UR23, 0x3fbeb851 ;  /* 0x3fbeb85100177882 */ /* 0x000fe20000000000 */
[----:B------:R-:W-:Y:S01]  /*0ec0*/  IMAD.MOV.U32 R60, RZ, RZ, RZ ;  /* 0x000000ffff3c7224 */ /* 0x000fe200078e00ff */
[----:B------:R-:W-:Y:S04]  /*0ed0*/  BSSY.RECONVERGENT B0, `(.L_x_18) ;  /* 0x0000034000007945 */ /* 0x000fe80003800200 */
[----:B------:R-:W-:-:S08]  /*0ee0*/  DMUL R54, R54, -UR22 ;  /* 0x8000001636367c28 */ /* 0x000fd00008000000 */
[----:B------:R-:W-:Y:S02]  /*0ef0*/  DFMA R36, R54, R36, 6.75539944105574400000e+15 ;  /* 0x433800003624742b */ /* 0x000fe40000000024 */
[----:B------:R-:W-:-:S06]  /*0f00*/  FSETP.GEU.AND P0, PT, |R55|, 4.1917929649353027344, PT ;  /* 0x4086232b3700780b */ /* 0x000fcc0003f0e200 */
[----:B------:R-:W-:-:S08]  /*0f10*/  DADD R56, R36, -6.75539944105574400000e+15 ;  /* 0xc338000024387429 */ /* 0x000fd00000000000 */
[----:B------:R-:W-:-:S08]  /*0f20*/  DFMA R58, R56, -R38, R54 ;  /* 0x80000026383a722b */ /* 0x000fd00000000036 */
[----:B------:R-:W-:Y:S01]  /*0f30*/  DFMA R58, R56, -UR24, R58 ;  /* 0x80000018383a7c2b */ /* 0x000fe2000800003a */
[----:B------:R-:W-:Y:S02]  /*0f40*/  IMAD.MOV.U32 R56, RZ, RZ, 0x0 ;  /* 0x00000000ff387424 */ /* 0x000fe400078e00ff */
[----:B------:R-:W-:-:S05]  /*0f50*/  IMAD.MOV.U32 R57, RZ, RZ, 0x3ffe0000 ;  /* 0x3ffe0000ff397424 */ /* 0x000fca00078e00ff */
[----:B------:R-:W-:Y:S02]  /*0f60*/  DFMA R40, R58, UR26, R40 ;  /* 0x0000001a3a287c2b */ /* 0x000fe40008000028 */
[----:B0-----:R-:W-:-:S06]  /*0f70*/  DFMA R56, R60, -R56, 1 ;  /* 0x3ff000003c38742b */ /* 0x001fcc0000000838 */
[----:B------:R-:W-:Y:S02]  /*0f80*/  DFMA R40, R58, R40, UR28 ;  /* 0x0000001c3a287e2b */ /* 0x000fe40008000028 */
[----:B------:R-:W-:-:S06]  /*0f90*/  DFMA R56, R56, R56, R56 ;  /* 0x000000383838722b */ /* 0x000fcc0000000038 */
[----:B------:R-:W-:Y:S02]  /*0fa0*/  DFMA R40, R58, R40, UR30 ;  /* 0x0000001e3a287e2b */ /* 0x000fe40008000028 */
[----:B------:R-:W-:-:S06]  /*0fb0*/  DFMA R56, R60, R56, R60 ;  /* 0x000000383c38722b */ /* 0x000fcc000000003c */
[----:B------:R-:W-:Y:S02]  /*0fc0*/  DFMA R40, R58, R40, UR32 ;  /* 0x000000203a287e2b */ /* 0x000fe40008000028 */
[----:B------:R-:W-:-:S06]  /*0fd0*/  DMUL R60, R56, -0.125 ;  /* 0xbfc00000383c7828 */ /* 0x000fcc0000000000 */
[----:B------:R-:W-:Y:S02]  /*0fe0*/  DFMA R40, R58, R40, UR34 ;  /* 0x000000223a287e2b */ /* 0x000fe40008000028 */
[----:B------:R-:W-:-:S06]  /*0ff0*/  DFMA R60, R56, -0.125, R60 ;  /* 0xbfc00000383c782b */ /* 0x000fcc000000003c */
[----:B------:R-:W-:Y:S02]  /*1000*/  DFMA R40, R58, R40, UR36 ;  /* 0x000000243a287e2b */ /* 0x000fe40008000028 */
[C---:B------:R-:W-:Y:S02]  /*1010*/  DMUL R62, R60.reuse, R60 ;  /* 0x0000003c3c3e7228 */ /* 0x040fe40000000000 */
[----:B------:R-:W-:-:S04]  /*1020*/  DADD R64, -R60, -0.125 ;  /* 0xbfc000003c407429 */ /* 0x000fc80000000100 */
[----:B------:R-:W-:Y:S02]  /*1030*/  DFMA R40, R58, R40, UR38 ;  /* 0x000000263a287e2b */ /* 0x000fe40008000028 */
[----:B------:R-:W-:Y:S02]  /*1040*/  DFMA R42, R62, UR8, R42 ;  /* 0x000000083e2a7c2b */ /* 0x000fe4000800002a */
[----:B------:R-:W-:-:S04]  /*1050*/  DADD R64, R64, R64 ;  /* 0x0000000040407229 */ /* 0x000fc80000000040 */
[----:B------:R-:W-:Y:S02]  /*1060*/  DFMA R40, R58, R40, UR40 ;  /* 0x000000283a287e2b */ /* 0x000fe40008000028 */
[----:B------:R-:W-:Y:S02]  /*1070*/  DFMA R42, R62, R42, UR10 ;  /* 0x0000000a3e2a7e2b */ /* 0x000fe4000800002a */
[----:B------:R-:W-:-:S04]  /*1080*/  DFMA R64, -R60, -0.125, R64 ;  /* 0xbfc000003c40782b */ /* 0x000fc80000000140 */
[----:B------:R-:W-:Y:S01]  /*1090*/  DFMA R40, R58, R40, UR6 ;  /* 0x000000063a287e2b */ /* 0x000fe20008000028 */
[----:B------:R-:W-:Y:S01]  /*10a0*/  UMOV UR6, 0x2b5f4b1b ;  /* 0x2b5f4b1b00067882 */ /* 0x000fe20000000000 */
[----:B------:R-:W-:Y:S01]  /*10b0*/  DFMA R42, R62, R42, UR12 ;  /* 0x0000000c3e2a7e2b */ /* 0x000fe2000800002a */
[----:B------:R-:W-:-:S05]  /*10c0*/  UMOV UR7, 0x403ab9ff ;  /* 0x403ab9ff00077882 */ /* 0x000fca0000000000 */
[----:B------:R-:W-:Y:S02]  /*10d0*/  DFMA R40, R58, R40, 1 ;  /* 0x3ff000003a28742b */ /* 0x000fe40000000028 */
[----:B------:R-:W-:-:S06]  /*10e0*/  DFMA R42, R62, R42, UR14 ;  /* 0x0000000e3e2a7e2b */ /* 0x000fcc000800002a */
[----:B------:R-:W-:Y:S02]  /*10f0*/  DFMA R40, R58, R40, 1 ;  /* 0x3ff000003a28742b */ /* 0x000fe40000000028 */
[----:B------:R-:W-:-:S08]  /*1100*/  DFMA R42, R62, R42, UR16 ;  /* 0x000000103e2a7e2b */ /* 0x000fd0000800002a */
[----:B------:R-:W-:Y:S01]  /*1110*/  DFMA R58, R62, R42, UR18 ;  /* 0x000000123e3a7e2b */ /* 0x000fe2000800002a */
[----:B------:R-:W-:Y:S02]  /*1120*/  IMAD R43, R36, 0x100000, R41 ;  /* 0x00100000242b7824 */ /* 0x000fe400078e0229 */
[----:B------:R-:W-:Y:S01]  /*1130*/  IMAD.MOV.U32 R42, RZ, RZ, R40 ;  /* 0x000000ffff2a7224 */ /* 0x000fe200078e0028 */
[----:B------:R-:W-:Y:S07]  /*1140*/  @!P0 BRA `(.L_x_19) ;  /* 0x0000000000308947 */ /* 0x000fee0003800000 */
[----:B------:R-:W-:Y:S01]  /*1150*/  FSETP.GEU.AND P1, PT, |R55|, 4.2275390625, PT ;  /* 0x408748003700780b */ /* 0x000fe20003f2e200 */
[C---:B------:R-:W-:Y:S02]  /*1160*/  DADD R42, R54.reuse, +INF ;  /* 0x7ff00000362a7429 */ /* 0x040fe40000000000 */
[----:B------:R-:W-:-:S08]  /*1170*/  DSETP.GEU.AND P0, PT, R54, RZ, PT ;  /* 0x000000ff3600722a */ /* 0x000fd00003f0e000 */
[----:B------:R-:W-:Y:S02]  /*1180*/  FSEL R42, R42, RZ, P0 ;  /* 0x000000ff2a2a7208 */ /* 0x000fe40000000000 */
[----:B------:R-:W-:Y:S02]  /*1190*/  @!P1 LEA.HI R37, R36, R36, RZ, 0x1 ;  /* 0x0000002424259211 */ /* 0x000fe400078f08ff */
[----:B------:R-:W-:Y:S02]  /*11a0*/  FSEL R43, R43, RZ, P0 ;  /* 0x000000ff2b2b7208 */ /* 0x000fe40000000000 */
[----:B------:R-:W-:-:S04]  /*11b0*/  @!P1 SHF.R.S32.HI R37, RZ, 0x1, R37 ;  /* 0x00000001ff259819 */ /* 0x000fc80000011425 */
[----:B------:R-:W-:Y:S01]  /*11c0*/  @!P1 IADD3 R36, PT, PT, R36, -R37, RZ ;  /* 0x8000002524249210 */ /* 0x000fe20007ffe0ff */
[----:B------:R-:W-:-:S03]  /*11d0*/  @!P1 IMAD R41, R37, 0x100000, R41 ;  /* 0x0010000025299824 */ /* 0x000fc600078e0229 */
[----:B------:R-:W-:Y:S01]  /*11e0*/  @!P1 LEA R37, R36, 0x3ff00000, 0x14 ;  /* 0x3ff0000024259811 */ /* 0x000fe200078ea0ff */
[----:B------:R-:W-:-:S06]  /*11f0*/  @!P1 IMAD.MOV.U32 R36, RZ, RZ, RZ ;  /* 0x000000ffff249224 */ /* 0x000fcc00078e00ff */
[----:B------:R-:W-:-:S11]  /*1200*/  @!P1 DMUL R42, R40, R36 ;  /* 0x00000024282a9228 */ /* 0x000fd60000000000 */
.L_x_19:
[----:B------:R-:W-:Y:S05]  /*1210*/  BSYNC.RECONVERGENT B0 ;  /* 0x0000000000007941 */ /* 0x000fea0003800200 */
.L_x_18:
[----:B------:R-:W-:Y:S01]  /*1220*/  UMOV UR10, 0x0 ;  /* 0x00000000000a7882 */ /* 0x000fe20000000000 */
[----:B------:R-:W-:Y:S01]  /*1230*/  UMOV UR11, 0x40100000 ;  /* 0x40100000000b7882 */ /* 0x000fe20000000000 */
[----:B------:R-:W-:Y:S01]  /*1240*/  DFMA R58, R62, R58, UR20 ;  /* 0x000000143e3a7e2b */ /* 0x000fe2000800003a */
[----:B------:R-:W-:Y:S01]  /*1250*/  UMOV UR8, 0x66666666 ;  /* 0x6666666600087882 */ /* 0x000fe20000000000 */
[----:B------:R-:W-:Y:S01]  /*1260*/  DFMA R44, R44, UR10, R60 ;  /* 0x0000000a2c2c7c2b */ /* 0x000fe2000800003c */
[----:B------:R-:W-:Y:S01]  /*1270*/  UMOV UR9, 0x3fe66666 ;  /* 0x3fe6666600097882 */ /* 0x000fe20000000000 */
[----:B------:R-:W-:Y:S01]  /*1280*/  DMUL R64, R56, R64 ;  /* 0x0000004038407228 */ /* 0x000fe20000000000 */
[----:B------:R-:W-:Y:S01]  /*1290*/  BSSY.RECONVERGENT B0, `(.L_x_20) ;  /* 0x000002a000007945 */ /* 0x000fe20003800200 */
[----:B-----5:R-:W-:Y:S01]  /*12a0*/  DMUL R34, R34, UR8 ;  /* 0x0000000822227c28 */ /* 0x020fe20008000000 */
[----:B------:R-:W-:Y:S01]  /*12b0*/  UMOV UR8, 0x2d0e5604 ;  /* 0x2d0e560400087882 */ /* 0x000fe20000000000 */
[----:B------:R-:W-:Y:S01]  /*12c0*/  DMUL R58, R62, R58 ;  /* 0x0000003a3e3a7228 */ /* 0x000fe20000000000 */
[----:B------:R-:W-:Y:S01]  /*12d0*/  UMOV UR9, 0x3fd79db2 ;  /* 0x3fd79db200097882 */ /* 0x000fe20000000000 */
[----:B------:R-:W-:-:S02]  /*12e0*/  DFMA R38, -R38, 4, R44 ;  /* 0x401000002626782b */ /* 0x000fc4000000012c */
[----:B------:R-:W-:Y:S02]  /*12f0*/  DADD R50, R46, R50 ;  /* 0x000000002e327229 */ /* 0x000fe40000000032 */
[----:B------:R-:W-:Y:S02]  /*1300*/  DMUL R36, R34, 32 ;  /* 0x4040000022247828 */ /* 0x000fe40000000000 */
[C---:B------:R-:W-:Y:S02]  /*1310*/  DFMA R58, R60.reuse, R58, R64 ;  /* 0x0000003a3c3a722b */ /* 0x040fe40000000040 */
[----:B------:R-:W-:Y:S02]  /*1320*/  DADD R60, -R60, R38 ;  /* 0x000000003c3c7229 */ /* 0x000fe40000000126 */
[----:B------:R-:W-:Y:S02]  /*1330*/  DADD R38, R110, -45 ;  /* 0xc04680006e267429 */ /* 0x000fe40000000000 */
[----:B------:R-:W-:-:S02]  /*1340*/  DMUL R34, R32, 32 ;  /* 0x4040000020227828 */ /* 0x000fc40000000000 */
[----:B------:R-:W-:Y:S02]  /*1350*/  DFMA R32, R50, -UR6, R110 ;  /* 0x8000000632207c2b */ /* 0x000fe4000800006e */
[----:B------:R-:W-:Y:S02]  /*1360*/  DADD R58, R58, -R60 ;  /* 0x000000003a3a7229 */ /* 0x000fe4000000083c */
[----:B------:R-:W-:Y:S02]  /*1370*/  DMUL R36, R36, R38 ;  /* 0x0000002624247228 */ /* 0x000fe40000000000 */
[----:B------:R-:W-:Y:S02]  /*1380*/  DMUL R24, R24, 32 ;  /* 0x4040000018187828 */ /* 0x000fe40000000000 */
[----:B------:R-:W-:Y:S02]  /*1390*/  DMUL R10, R10, 32 ;  /* 0x404000000a0a7828 */ /* 0x000fe40000000000 */
[----:B------:R-:W-:-:S02]  /*13a0*/  DFMA R58, R48, UR10, R58 ;  /* 0x0000000a303a7c2b */ /* 0x000fc4000800003a */
[----:B------:R-:W-:Y:S02]  /*13b0*/  DMUL R26, R36, R26 ;  /* 0x0000001a241a7228 */ /* 0x000fe40000000000 */
[----:B------:R-:W-:Y:S02]  /*13c0*/  DMUL R34, R34, R32 ;  /* 0x0000002022227228 */ /* 0x000fe40000000000 */
[----:B------:R-:W-:Y:S02]  /*13d0*/  DMUL R24, R38, R24 ;  /* 0x0000001826187228 */ /* 0x000fe40000000000 */
[----:B------:R-:W-:Y:S01]  /*13e0*/  DMUL R42, R42, UR8 ;  /* 0x000000082a2a7c28 */ /* 0x000fe20008000000 */
[----:B------:R-:W-:Y:S01]  /*13f0*/  UMOV UR8, 0x4fdf3b64 ;  /* 0x4fdf3b6400087882 */ /* 0x000fe20000000000 */
[----:B------:R-:W-:Y:S01]  /*1400*/  DMUL R12, R26, R12 ;  /* 0x0000000c1a0c7228 */ /* 0x000fe20000000000 */
[----:B------:R-:W-:Y:S01]  /*1410*/  UMOV UR9, 0x3ff0978d ;  /* 0x3ff0978d00097882 */ /* 0x000fe20000000000 */
[----:B------:R-:W-:-:S02]  /*1420*/  DMUL R10, R32, R10 ;  /* 0x0000000a200a7228 */ /* 0x000fc40000000000 */
[----:B------:R-:W-:Y:S02]  /*1430*/  DADD R26, -RZ, |R30| ;  /* 0x00000000ff1a7229 */ /* 0x000fe4000000051e */
[----:B------:R-:W-:Y:S02]  /*1440*/  DADD R58, R44, R58 ;  /* 0x000000002c3a7229 */ /* 0x000fe4000000003a */
[----:B------:R-:W-:Y:S02]  /*1450*/  DMUL R28, R34, R28 ;  /* 0x0000001c221c7228 */ /* 0x000fe40000000000 */
[----:B------:R-:W-:Y:S02]  /*1460*/  DMUL R24, R24, R4 ;  /* 0x0000000418187228 */ /* 0x000fe40000000000 */
[----:B------:R-:W-:Y:S02]  /*1470*/  DFMA R4, R52, UR8, R42 ;  /* 0x0000000834047c2b */ /* 0x000fe4000800002a */
[----:B------:R-:W-:-:S02]  /*1480*/  DMUL R106, R104, R10 ;  /* 0x0000000a686a7228 */ /* 0x000fc40000000000 */
[----:B------:R-:W-:Y:S02]  /*1490*/  DFMA R72, R58, -UR6, R110 ;  /* 0x800000063a487c2b */ /* 0x000fe4000800006e */
[----:B------:R-:W-:Y:S02]  /*14a0*/  DMUL R104, R28, R104 ;  /* 0x000000681c687228 */ /* 0x000fe40000000000 */
[----:B------:R-:W-:Y:S01]  /*14b0*/  DMUL R102, R12, R102 ;  /* 0x000000660c667228 */ /* 0x000fe20000000000 */
[----:B------:R-:W-:Y:S01]  /*14c0*/  IMAD.MOV.U32 R28, RZ, RZ, R26 ;  /* 0x000000ffff1c7224 */ /* 0x000fe200078e001a */
[----:B------:R-:W-:Y:S01]  /*14d0*/  DMUL R100, R24, R100 ;  /* 0x0000006418647228 */ /* 0x000fe20000000000 */
[----:B------:R-:W-:Y:S01]  /*14e0*/  MOV R13, 0x40000000 ;  /* 0x40000000000d7802 */ /* 0x000fe20000000f00 */
[----:B------:R-:W-:Y:S01]  /*14f0*/  IMAD.MOV.U32 R25, RZ, RZ, R27 ;  /* 0x000000ffff197224 */ /* 0x000fe200078e001b */
[----:B------:R-:W-:Y:S01]  /*1500*/  MOV R12, 0x1530 ;  /* 0x00001530000c7802 */ /* 0x000fe20000000f00 */
[----:B------:R-:W-:-:S07]  /*1510*/  IMAD.MOV.U32 R24, RZ, RZ, RZ ;  /* 0x000000ffff187224 */ /* 0x000fce00078e00ff */
[----:B------:R-:W-:Y:S05]  /*1520*/  CALL.REL.NOINC `($_Z12computeStateP4cellPddS0_P6cellGs$__internal_accurate_pow) ;  /* 0x0000016c00647944 */ /* 0x000fea0003c00000 */
[----:B------:R-:W-:Y:S05]  /*1530*/  BSYNC.RECONVERGENT B0 ;  /* 0x0000000000007941 */ /* 0x000fea0003800200 */
.L_x_20:
[----:B------:R0:W5:Y:S04]  /*1540*/  LDG.E.64 R34, desc[UR4][R112.64+0x98] ;  /* 0x0000980470227981 */ /* 0x000168000c1e1b00 */
[----:B------:R0:W5:Y:S04]  /*1550*/  LDG.E.64 R28, desc[UR4][R112.64+0x90] ;  /* 0x00009004701c7981 */ /* 0x000168000c1e1b00 */
[----:B------:R0:W5:Y:S04]  /*1560*/  LDG.E.64 R26, desc[UR4][R112.64+0xb8] ;  /* 0x0000b804701a7981 */ /* 0x000168000c1e1b00 */
[----:B------:R0:W5:Y:S04]  /*1570*/  LDG.E.64 R96, desc[UR4][R112.64+0xc0] ;  /* 0x0000c00470607981 */ /* 0x000168000c1e1b00 */
[----:B------:R0:W5:Y:S04]  /*1580*/  LDG.E.64 R94, desc[UR4][R112.64+0xa0] ;  /* 0x0000a004705e7981 */ /* 0x000168000c1e1b00 */
[----:B------:R0:W5:Y:S01]  /*1590*/  LDG.E.64 R10, desc[UR4][R112.64+0xa8] ;  /* 0x0000a804700a7981 */ /* 0x000162000c1e1b00 */
[----:B------:R-:W1:Y:S01]  /*15a0*/  MUFU.RCP64H R25, 2.25778961181640625 ;  /* 0x40020ff400197908 */ /* 0x000e620000001800 */
[C---:B------:R-:W-:Y:S01]  /*15b0*/  DADD R12, R30.reuse, 2 ;  /* 0x400000001e0c7429 */ /* 0x040fe20000000000 */
[----:B------:R-:W-:Y:S01]  /*15c0*/  IMAD.MOV.U32 R36, RZ, RZ, 0x65879d60 ;  /* 0x65879d60ff247424 */ /* 0x000fe200078e00ff */
[----:B------:R-:W-:Y:S01]  /*15d0*/  DSETP.NEU.AND P0, PT, R30, RZ, PT ;  /* 0x000000ff1e00722a */ /* 0x000fe20003f0d000 */
[----:B------:R-:W-:Y:S01]  /*15e0*/  IMAD.MOV.U32 R37, RZ, RZ, 0x40020ff4 ;  /* 0x40020ff4ff257424 */ /* 0x000fe200078e00ff */
[----:B------:R-:W-:Y:S01]  /*15f0*/  BSSY.RECONVERGENT B0, `(.L_x_21) ;  /* 0x0000011000007945 */ /* 0x000fe20003800200 */
[----:B------:R-:W-:-:S05]  /*1600*/  IMAD.MOV.U32 R24, RZ, RZ, RZ ;  /* 0x000000ffff187224 */ /* 0x000fca00078e00ff */
[----:B------:R-:W-:Y:S01]  /*1610*/  LOP3.LUT R12, R13, 0x7ff00000, RZ, 0xc0, !PT ;  /* 0x7ff000000d0c7812 */ /* 0x000fe200078ec0ff */
[----:B------:R-:W-:-:S03]  /*1620*/  IMAD.MOV.U32 R13, RZ, RZ, R131 ;  /* 0x000000ffff0d7224 */ /* 0x000fc600078e0083 */
[----:B------:R-:W-:Y:S01]  /*1630*/  ISETP.NE.AND P1, PT, R12, 0x7ff00000, PT ;  /* 0x7ff000000c00780c */ /* 0x000fe20003f25270 */
[----:B------:R-:W-:Y:S01]  /*1640*/  IMAD.MOV.U32 R12, RZ, RZ, R130 ;  /* 0x000000ffff0c7224 */ /* 0x000fe200078e0082 */
[----:B-1----:R-:W-:Y:S01]  /*1650*/  DFMA R36, R24, -R36, 1 ;  /* 0x3ff000001824742b */ /* 0x002fe20000000824 */
[----:B------:R-:W-:-:S07]  /*1660*/  @!P0 CS2R R12, SRZ ;  /* 0x00000000000c8805 */ /* 0x000fce000001ff00 */
[----:B------:R-:W-:-:S08]  /*1670*/  DFMA R36, R36, R36, R36 ;  /* 0x000000242424722b */ /* 0x000fd00000000024 */
[----:B------:R-:W-:Y:S01]  /*1680*/  DFMA R36, R24, R36, R24 ;  /* 0x000000241824722b */ /* 0x000fe20000000018 */
[----:B0-----:R-:W-:Y:S10]  /*1690*/  @P1 BRA `(.L_x_22) ;  /* 0x0000000000181947 */ /* 0x001ff40003800000 */
[----:B------:R-:W-:-:S14]  /*16a0*/  DSETP.NAN.AND P2, PT, R30, R30, PT ;  /* 0x0000001e1e00722a */ /* 0x000fdc0003f48000 */
[----:B------:R-:W-:Y:S01]  /*16b0*/  @P2 DADD R12, R30, 2 ;  /* 0x400000001e0c2429 */ /* 0x000fe20000000000 */
[----:B------:R-:W-:Y:S10]  /*16c0*/  @P2 BRA `(.L_x_22) ;  /* 0x00000000000c2947 */ /* 0x000ff40003800000 */
[----:B------:R-:W-:-:S14]  /*16d0*/  DSETP.NEU.AND P2, PT, |R30|, +INF , PT ;  /* 0x7ff000001e00742a */ /* 0x000fdc0003f4d200 */
[----:B------:R-:W-:Y:S01]  /*16e0*/  @!P2 MOV R12, 0x0 ;  /* 0x00000000000ca802 */ /* 0x000fe20000000f00 */
[----:B------:R-:W-:-:S07]  /*16f0*/  @!P2 IMAD.MOV.U32 R13, RZ, RZ, 0x7ff00000 ;  /* 0x7ff00000ff0da424 */ /* 0x000fce00078e00ff */
.L_x_22:
[----:B------:R-:W-:Y:S05]  /*1700*/  BSYNC.RECONVERGENT B0 ;  /* 0x0000000000007941 */ /* 0x000fea0003800200 */
.L_x_21:
[----:B------:R-:W-:Y:S01]  /*1710*/  UMOV UR6, 0xb923a29c ;  /* 0xb923a29c00067882 */ /* 0x000fe20000000000 */
[----:B------:R-:W-:Y:S01]  /*1720*/  UMOV UR7, 0x402887fc ;  /* 0x402887fc00077882 */ /* 0x000fe20000000000 */
[----:B------:R-:W-:Y:S01]  /*1730*/  UMOV UR8, 0xa36e2eb2 ;  /* 0xa36e2eb200087882 */ /* 0x000fe20000000000 */
[----:B------:R-:W-:Y:S01]  /*1740*/  UMOV UR9, 0x4033bc01 ;  /* 0x4033bc0100097882 */ /* 0x000fe20000000000 */
[C---:B------:R-:W-:Y:S01]  /*1750*/  DMUL R24, R20.reuse, UR6 ;  /* 0x0000000614187c28 */ /* 0x040fe20008000000 */
[----:B------:R-:W-:Y:S01]  /*1760*/  BSSY.RECONVERGENT B0, `(.L_x_23) ;  /* 0x000000a000007945 */ /* 0x000fe20003800200 */
[----:B------:R-:W-:Y:S01]  /*1770*/  DMUL R98, R20, UR8 ;  /* 0x0000000814627c28 */ /* 0x000fe20008000000 */
[----:B------:R-:W-:Y:S02]  /*1780*/  @!P0 CS2R R130, SRZ ;  /* 0x0000000000828805 */ /* 0x000fe4000001ff00 */
[----:B------:R-:W-:Y:S08]  /*1790*/  @P1 BRA `(.L_x_24) ;  /* 0x0000000000181947 */ /* 0x000ff00003800000 */
[----:B------:R-:W-:-:S14]  /*17a0*/  DSETP.NAN.AND P0, PT, R30, R30, PT ;  /* 0x0000001e1e00722a */ /* 0x000fdc0003f08000 */
[----:B------:R-:W-:Y:S01]  /*17b0*/  @P0 DADD R130, R30, 2 ;  /* 0x400000001e820429 */ /* 0x000fe20000000000 */
[----:B------:R-:W-:Y:S10]  /*17c0*/  @P0 BRA `(.L_x_24) ;  /* 0x00000000000c0947 */ /* 0x000ff40003800000 */
[----:B------:R-:W-:-:S14]  /*17d0*/  DSETP.NEU.AND P0, PT, |R30|, +INF , PT ;  /* 0x7ff000001e00742a */ /* 0x000fdc0003f0d200 */
[----:B------:R-:W-:Y:S02]  /*17e0*/  @!P0 IMAD.MOV.U32 R130, RZ, RZ, 0x0 ;  /* 0x00000000ff828424 */ /* 0x000fe400078e00ff */
[----:B------:R-:W-:-:S07]  /*17f0*/  @!P0 IMAD.MOV.U32 R131, RZ, RZ, 0x7ff00000 ;  /* 0x7ff00000ff838424 */ /* 0x000fce00078e00ff */
.L_x_24:
[----:B------:R-:W-:Y:S05]  /*1800*/  BSYNC.RECONVERGENT B0 ;  /* 0x0000000000007941 */ /* 0x000fea0003800200 */
.L_x_23:
[----:B------:R-:W-:Y:S01]  /*1810*/  UMOV UR6, 0x2c3ceafc ;  /* 0x2c3ceafc00067882 */ /* 0x000fe20000000000 */
[----:B------:R-:W-:Y:S01]  /*1820*/  UMOV UR7, 0x3fd07fa3 ;  /* 0x3fd07fa300077882 */ /* 0x000fe20000000000 */
[----:B------:R-:W-:Y:S01]  /*1830*/  IMAD.MOV.U32 R40, RZ, RZ, -0x748574fc ;  /* 0x8b7a8b04ff287424 */ /* 0x000fe200078e00ff */
[C---:B------:R-:W-:Y:S01]  /*1840*/  DMUL R20, R36.reuse, UR6 ;  /* 0x0000000624147c28 */ /* 0x040fe20008000000 */
[----:B------:R-:W-:Y:S01]  /*1850*/  IMAD.MOV.U32 R41, RZ, RZ, 0x3ed0ee25 ;  /* 0x3ed0ee25ff297424 */ /* 0x000fe200078e00ff */
[----:B------:R-:W-:Y:S01]  /*1860*/  UMOV UR8, 0x3ae80f1e ;  /* 0x3ae80f1e00087882 */ /* 0x000fe20000000000 */
[----:B------:R-:W-:Y:S01]  /*1870*/  UMOV UR9, 0x3eb1380b ;  /* 0x3eb1380b00097882 */ /* 0x000fe20000000000 */
[----:B------:R-:W-:Y:S01]  /*1880*/  MOV R44, 0xfefa39ef ;  /* 0xfefa39ef002c7802 */ /* 0x000fe20000000f00 */
[----:B------:R-:W-:Y:S01]  /*1890*/  IMAD.MOV.U32 R45, RZ, RZ, 0x3fe62e42 ;  /* 0x3fe62e42ff2d7424 */ /* 0x000fe200078e00ff */
[----:B------:R-:W-:Y:S01]  /*18a0*/  UMOV UR10, 0x55555554 ;  /* 0x55555554000a7882 */ /* 0x000fe20000000000 */
[----:B------:R-:W-:Y:S01]  /*18b0*/  UMOV UR11, 0x3fb55555 ;  /* 0x3fb55555000b7882 */ /* 0x000fe20000000000 */
[----:B------:R-:W-:Y:S01]  /*18c0*/  DFMA R20, R36, UR6, R20 ;  /* 0x0000000624147c2b */ /* 0x000fe20008000014 */
[----:B------:R-:W-:Y:S01]  /*18d0*/  IMAD.MOV.U32 R46, RZ, RZ, -0x105c611 ;  /* 0xfefa39efff2e7424 */ /* 0x000fe200078e00ff */
[----:B------:R-:W-:Y:S01]  /*18e0*/  DSETP.NEU.AND P0, PT, R30, 1, PT ;  /* 0x3ff000001e00742a */ /* 0x000fe20003f0d000 */
[----:B------:R-:W-:Y:S01]  /*18f0*/  IMAD.MOV.U32 R47, RZ, RZ, 0x3fe62e42 ;  /* 0x3fe62e42ff2f7424 */ /* 0x000fe200078e00ff */
[----:B------:R-:W-:Y:S01]  /*1900*/  DMUL R22, R22, 32 ;  /* 0x4040000016167828 */ /* 0x000fe20000000000 */
[----:B------:R-:W-:Y:S01]  /*1910*/  IMAD.MOV.U32 R30, RZ, RZ, 0x3b39803f ;  /* 0x3b39803fff1e7424 */ /* 0x000fe200078e00ff */
[----:B------:R-:W-:Y:S01]  /*1920*/  DMUL R14, R14, 32 ;  /* 0x404000000e0e7828 */ /* 0x000fe20000000000 */
[----:B------:R-:W-:Y:S01]  /*1930*/  IMAD.MOV.U32 R31, RZ, RZ, 0x3c7abc9e ;  /* 0x3c7abc9eff1f7424 */ /* 0x000fe200078e00ff */
[C---:B------:R-:W-:Y:S01]  /*1940*/  DMUL R38, R20.reuse, R20 ;  /* 0x0000001414267228 */ /* 0x040fe20000000000 */
[----:B------:R-:W-:Y:S01]  /*1950*/  FSEL R12, R12, RZ, P0 ;  /* 0x000000ff0c0c7208 */ /* 0x000fe20000000000 */
[----:B------:R-:W-:Y:S01]  /*1960*/  DADD R42, -R20, UR6 ;  /* 0x00000006142a7e29 */ /* 0x000fe20008000100 */
[----:B------:R-:W-:Y:S01]  /*1970*/  FSEL R13, R13, 1.875, P0 ;  /* 0x3ff000000d0d7808 */ /* 0x000fe20000000000 */
[----:B------:R-:W-:Y:S01]  /*1980*/  DMUL R24, R72, R24 ;  /* 0x0000001848187228 */ /* 0x000fe20000000000 */
[----:B------:R-:W-:Y:S01]  /*1990*/  BSSY.RECONVERGENT B0, `(.L_x_25) ;  /* 0x000003e000007945 */ /* 0x000fe20003800200 */
[----:B------:R-:W-:-:S02]  /*19a0*/  DMUL R14, R32, R14 ;  /* 0x0000000e200e7228 */ /* 0x000fc40000000000 */
[----:B------:R-:W-:Y:S01]  /*19b0*/  DFMA R40, R38, UR8, R40 ;  /* 0x0000000826287c2b */ /* 0x000fe20008000028 */
[----:B------:R-:W-:Y:S01]  /*19c0*/  UMOV UR8, 0x9f02676f ;  /* 0x9f02676f00087882 */ /* 0x000fe20000000000 */
[----:B------:R-:W-:Y:S01]  /*19d0*/  UMOV UR9, 0x3ef3b266 ;  /* 0x3ef3b26600097882 */ /* 0x000fe20000000000 */
[----:B------:R-:W-:Y:S02]  /*19e0*/  DADD R42, R42, R42 ;  /* 0x000000002a2a7229 */ /* 0x000fe4000000002a */
[----:B------:R-:W-:Y:S02]  /*19f0*/  DMUL R18, R18, 32 ;  /* 0x4040000012127828 */ /* 0x000fe40000000000 */
[----:B------:R-:W-:Y:S02]  /*1a00*/  DMUL R98, R32, R98 ;  /* 0x0000006220627228 */ /* 0x000fe40000000000 */
[----:B------:R-:W-:Y:S01]  /*1a10*/  DFMA R40, R38, R40, UR8 ;  /* 0x0000000826287e2b */ /* 0x000fe20008000028 */
[----:B------:R-:W-:Y:S01]  /*1a20*/  UMOV UR8, 0xa9ab0956 ;  /* 0xa9ab095600087882 */ /* 0x000fe20000000000 */
[----:B------:R-:W-:Y:S01]  /*1a30*/  UMOV UR9, 0x3f1745cb ;  /* 0x3f1745cb00097882 */ /* 0x000fe20000000000 */
[----:B------:R-:W-:Y:S01]  /*1a40*/  DFMA R42, -R20, UR6, R42 ;  /* 0x00000006142a7c2b */ /* 0x000fe2000800012a */
[----:B------:R-:W-:Y:S01]  /*1a50*/  UMOV UR6, 0x33333333 ;  /* 0x3333333300067882 */ /* 0x000fe20000000000 */
[----:B------:R-:W-:-:S03]  /*1a60*/  UMOV UR7, 0x4042b333 ;  /* 0x4042b33300077882 */ /* 0x000fc60000000000 */
[----:B------:R-:W-:Y:S01]  /*1a70*/  DFMA R40, R38, R40, UR8 ;  /* 0x0000000826287e2b */ /* 0x000fe20008000028 */
[----:B------:R-:W-:Y:S01]  /*1a80*/  UMOV UR8, 0x2d1b5154 ;  /* 0x2d1b515400087882 */ /* 0x000fe20000000000 */
[----:B------:R-:W-:Y:S01]  /*1a90*/  UMOV UR9, 0x3f3c71c7 ;  /* 0x3f3c71c700097882 */ /* 0x000fe20000000000 */
[----:B------:R-:W-:-:S05]  /*1aa0*/  DMUL R42, R36, R42 ;  /* 0x0000002a242a7228 */ /* 0x000fca0000000000 */
[----:B------:R-:W-:Y:S01]  /*1ab0*/  DFMA R40, R38, R40, UR8 ;  /* 0x0000000826287e2b */ /* 0x000fe20008000028 */
[----:B------:R-:W-:Y:S01]  /*1ac0*/  UMOV UR8, 0x923be72d ;  /* 0x923be72d00087882 */ /* 0x000fe20000000000 */
[----:B------:R-:W-:-:S06]  /*1ad0*/  UMOV UR9, 0x3f624924 ;  /* 0x3f62492400097882 */ /* 0x000fcc0000000000 */
[----:B------:R-:W-:Y:S01]  /*1ae0*/  DFMA R40, R38, R40, UR8 ;  /* 0x0000000826287e2b */ /* 0x000fe20008000028 */
[----:B------:R-:W-:Y:S01]  /*1af0*/  UMOV UR8, 0x9999a3c4 ;  /* 0x9999a3c400087882 */ /* 0x000fe20000000000 */
[----:B------:R-:W-:-:S06]  /*1b00*/  UMOV UR9, 0x3f899999 ;  /* 0x3f89999900097882 */ /* 0x000fcc0000000000 */
[----:B------:R-:W-:Y:S01]  /*1b10*/  DFMA R40, R38, R40, UR8 ;  /* 0x0000000826287e2b */ /* 0x000fe20008000028 */
[----:B------:R-:W-:Y:S01]  /*1b20*/  UMOV UR8, 0x0 ;  /* 0x0000000000087882 */ /* 0x000fe20000000000 */
[----:B------:R-:W-:Y:S02]  /*1b30*/  UMOV UR9, 0x40080000 ;  /* 0x4008000000097882 */ /* 0x000fe40000000000 */
[----:B------:R-:W-:-:S04]  /*1b40*/  DFMA R44, R44, -UR8, R20 ;  /* 0x800000082c2c7c2b */ /* 0x000fc80008000014 */
[----:B------:R-:W-:-:S04]  /*1b50*/  DFMA R40, R38, R40, UR10 ;  /* 0x0000000a26287e2b */ /* 0x000fc80008000028 */
[----:B------:R-:W-:-:S04]  /*1b60*/  DFMA R36, -R46, -3, R44 ;  /* 0xc00800002e24782b */ /* 0x000fc8000000012c */
[----:B------:R-:W-:-:S04]  /*1b70*/  DMUL R40, R38, R40 ;  /* 0x0000002826287228 */ /* 0x000fc80000000000 */
[----:B------:R-:W-:-:S04]  /*1b80*/  DADD R36, -R20, R36 ;  /* 0x0000000014247229 */ /* 0x000fc80000000124 */
[----:B------:R-:W-:Y:S02]  /*1b90*/  DFMA R40, R20, R40, R42 ;  /* 0x000000281428722b */ /* 0x000fe4000000002a */
[----:B------:R-:W-:Y:S01]  /*1ba0*/  DADD R20, R110, -UR6 ;  /* 0x800000066e147e29 */ /* 0x000fe20008000000 */
[----:B------:R-:W-:Y:S01]  /*1bb0*/  UMOV UR6, 0x9999999a ;  /* 0x9999999a00067882 */ /* 0x000fe20000000000 */
[----:B------:R-:W-:Y:S02]  /*1bc0*/  UMOV UR7, 0x3fd99999 ;  /* 0x3fd9999900077882 */ /* 0x000fe40000000000 */
[----:B-----5:R-:W-:Y:S01]  /*1bd0*/  DMUL R34, R34, UR6 ;  /* 0x0000000622227c28 */ /* 0x020fe20008000000 */
[----:B------:R-:W-:Y:S01]  /*1be0*/  UMOV UR6, 0x33333333 ;  /* 0x3333333300067882 */ /* 0x000fe20000000000 */
[----:B------:R-:W-:Y:S01]  /*1bf0*/  DADD R36, R40, -R36 ;  /* 0x0000000028247229 */ /* 0x000fe20000000824 */
[----:B------:R-:W-:Y:S01]  /*1c00*/  UMOV UR7, 0x3fe33333 ;  /* 0x3fe3333300077882 */ /* 0x000fe20000000000 */
[----:B------:R-:W-:-:S02]  /*1c10*/  DMUL R20, R22, R20 ;  /* 0x0000001416147228 */ /* 0x000fc40000000000 */
[----:B------:R-:W-:Y:S02]  /*1c20*/  DMUL R22, R24, R12 ;  /* 0x0000000c18167228 */ /* 0x000fe40000000000 */
[----:B------:R-:W-:Y:S01]  /*1c30*/  DFMA R28, R28, UR6, R34 ;  /* 0x000000061c1c7c2b */ /* 0x000fe20008000022 */
[----:B------:R-:W-:Y:S01]  /*1c40*/  UMOV UR6, 0x2b5f4b1b ;  /* 0x2b5f4b1b00067882 */ /* 0x000fe20000000000 */
[----:B------:R-:W-:Y:S01]  /*1c50*/  DFMA R36, R30, -UR8, R36 ;  /* 0x800000081e247c2b */ /* 0x000fe20008000024 */
[----:B------:R-:W-:Y:S01]  /*1c60*/  UMOV UR7, 0x403ab9ff ;  /* 0x403ab9ff00077882 */ /* 0x000fe20000000000 */
[----:B------:R-:W-:Y:S01]  /*1c70*/  DADD R24, -RZ, |R10| ;  /* 0x00000000ff187229 */ /* 0x000fe2000000050a */
[----:B------:R-:W-:Y:S01]  /*1c80*/  FSEL R12, R130, RZ, P0 ;  /* 0x000000ff820c7208 */ /* 0x000fe20000000000 */
[----:B------:R-:W-:Y:S01]  /*1c90*/  DMUL R20, R20, R26 ;  /* 0x0000001a14147228 */ /* 0x000fe20000000000 */
[----:B------:R-:W-:Y:S01]  /*1ca0*/  FSEL R13, R131, 1.875, P0 ;  /* 0x3ff00000830d7808 */ /* 0x000fe20000000000 */
[----:B------:R-:W-:-:S02]  /*1cb0*/  DMUL R14, R14, R28 ;  /* 0x0000001c0e0e7228 */ /* 0x000fc40000000000 */
[----:B------:R-:W-:-:S03]  /*1cc0*/  DADD R36, R44, R36 ;  /* 0x000000002c247229 */ /* 0x000fc60000000024 */
[----:B------:R-:W-:Y:S01]  /*1cd0*/  DFMA R98, R98, R12, R22 ;  /* 0x0000000c6262722b */ /* 0x000fe20000000016 */
[----:B------:R-:W-:Y:S01]  /*1ce0*/  MOV R28, R24 ;  /* 0x00000018001c7202 */ /* 0x000fe20000000f00 */
[----:B------:R-:W-:Y:S01]  /*1cf0*/  DMUL R96, R20, R96 ;  /* 0x0000006014607228 */ /* 0x000fe20000000000 */
[----:B------:R-:W-:Y:S01]  /*1d00*/  IMAD.MOV.U32 R24, RZ, RZ, RZ ;  /* 0x000000ffff187224 */ /* 0x000fe200078e00ff */
[----:B------:R-:W-:Y:S01]  /*1d10*/  DMUL R94, R14, R94 ;  /* 0x0000005e0e5e7228 */ /* 0x000fe20000000000 */
[----:B------:R-:W-:Y:S01]  /*1d20*/  IMAD.MOV.U32 R13, RZ, RZ, 0x40000000 ;  /* 0x40000000ff0d7424 */ /* 0x000fe200078e00ff */
[----:B------:R-:W-:Y:S01]  /*1d30*/  DFMA R36, R36, -UR6, R110 ;  /* 0x8000000624247c2b */ /* 0x000fe2000800006e */
[----:B------:R-:W-:-:S07]  /*1d40*/  MOV R12, 0x1d70 ;  /* 0x00001d70000c7802 */ /* 0x000fce0000000f00 */
[----:B------:R-:W-:-:S11]  /*1d50*/  DMUL R92, R18, R36 ;  /* 0x00000024125c7228 */ /* 0x000fd60000000000 */
[----:B------:R-:W-:Y:S05]  /*1d60*/  CALL.REL.NOINC `($_Z12computeStateP4cellPddS0_P6cellGs$__internal_accurate_pow) ;  /* 0x0000016400547944 */ /* 0x000fea0003c00000 */
[----:B------:R-:W-:Y:S05]  /*1d70*/  BSYNC.RECONVERGENT B0 ;  /* 0x0000000000007941 */ /* 0x000fea0003800200 */
.L_x_25:
[----:B------:R-:W0:Y:S01]  /*1d80*/  MUFU.RCP64H R13, -30 ;  /* 0xc03e0000000d7908 */ /* 0x000e220000001800 */
[----:B------:R-:W-:Y:S01]  /*1d90*/  IMAD.MOV.U32 R18, RZ, RZ, 0x0 ;  /* 0x00000000ff127424 */ /* 0x000fe200078e00ff */
[----:B------:R-:W-:Y:S01]  /*1da0*/  DADD R132, R72, 120 ;  /* 0x405e000048847429 */ /* 0x000fe20000000000 */
[----:B------:R-:W-:Y:S01]  /*1db0*/  IMAD.MOV.U32 R19, RZ, RZ, 0x403e0000 ;  /* 0x403e0000ff137424 */ /* 0x000fe200078e00ff */
[C---:B------:R-:W-:Y:S01]  /*1dc0*/  DSETP.NEU.AND P0, PT, R10.reuse, RZ, PT ;  /* 0x000000ff0a00722a */ /* 0x040fe20003f0d000 */
[----:B------:R-:W-:Y:S01]  /*1dd0*/  IMAD.MOV.U32 R12, RZ, RZ, 0x1 ;  /* 0x00000001ff0c7424 */ /* 0x000fe200078e00ff */
[----:B------:R-:W-:Y:S01]  /*1de0*/  BSSY.RECONVERGENT B0, `(.L_x_26) ;  /* 0x0000015000007945 */ /* 0x000fe20003800200 */
[----:B------:R-:W-:-:S04]  /*1df0*/  DSETP.NEU.AND P2, PT, R10, 1, PT ;  /* 0x3ff000000a00742a */ /* 0x000fc80003f4d000 */
[----:B0-----:R-:W-:-:S07]  /*1e00*/  DFMA R14, R12, R18, 1 ;  /* 0x3ff000000c0e742b */ /* 0x001fce0000000012 */
[----:B------:R-:W-:Y:S01]  /*1e10*/  @!P0 CS2R R130, SRZ ;  /* 0x0000000000828805 */ /* 0x000fe2000001ff00 */
[----:B------:R-:W-:-:S08]  /*1e20*/  DFMA R14, R14, R14, R14 ;  /* 0x0000000e0e0e722b */ /* 0x000fd0000000000e */
[----:B------:R-:W-:-:S08]  /*1e30*/  DFMA R14, R12, R14, R12 ;  /* 0x0000000e0c0e722b */ /* 0x000fd0000000000c */
[----:B------:R-:W-:-:S08]  /*1e40*/  DFMA R12, R14, R18, 1 ;  /* 0x3ff000000e0c742b */ /* 0x000fd00000000012 */
[----:B------:R-:W-:Y:S02]  /*1e50*/  DFMA R14, R14, R12, R14 ;  /* 0x0000000c0e0e722b */ /* 0x000fe4000000000e */
[----:B------:R-:W-:-:S06]  /*1e60*/  DADD R12, R10, 2 ;  /* 0x400000000a0c7429 */ /* 0x000fcc0000000000 */
[----:B------:R-:W-:-:S04]  /*1e70*/  DMUL R30, R132, R14 ;  /* 0x0000000e841e7228 */ /* 0x000fc80000000000 */
[----:B------:R-:W-:-:S04]  /*1e80*/  LOP3.LUT R18, R13, 0x7ff00000, RZ, 0xc0, !PT ;  /* 0x7ff000000d127812 */ /* 0x000fc800078ec0ff */
[----:B------:R-:W-:Y:S01]  /*1e90*/  ISETP.NE.AND P1, PT, R18, 0x7ff00000, PT ;  /* 0x7ff000001200780c */ /* 0x000fe20003f25270 */
[----:B------:R-:W-:-:S08]  /*1ea0*/  DFMA R12, R30, 30, R132 ;  /* 0x403e00001e0c782b */ /* 0x000fd00000000084 */
[----:B------:R-:W-:-:S04]  /*1eb0*/  DFMA R30, R14, R12, R30 ;  /* 0x0000000c0e1e722b */ /* 0x000fc8000000001e */
[----:B------:R-:W-:Y:S07]  /*1ec0*/  @P1 BRA `(.L_x_27) ;  /* 0x0000000000181947 */ /* 0x000fee0003800000 */
[----:B------:R-:W-:-:S14]  /*1ed0*/  DSETP.NAN.AND P0, PT, R10, R10, PT ;  /* 0x0000000a0a00722a */ /* 0x000fdc0003f08000 */
[----:B------:R-:W-:Y:S01]  /*1ee0*/  @P0 DADD R130, R10, 2 ;  /* 0x400000000a820429 */ /* 0x000fe20000000000 */
[----:B------:R-:W-:Y:S10]  /*1ef0*/  @P0 BRA `(.L_x_27) ;  /* 0x00000000000c0947 */ /* 0x000ff40003800000 */
[----:B------:R-:W-:-:S14]  /*1f00*/  DSETP.NEU.AND P0, PT, |R10|, +INF , PT ;  /* 0x7ff000000a00742a */ /* 0x000fdc0003f0d200 */
[----:B------:R-:W-:Y:S01]  /*1f10*/  @!P0 MOV R130, 0x0 ;  /* 0x0000000000828802 */ /* 0x000fe20000000f00 */
[----:B------:R-:W-:-:S07]  /*1f20*/  @!P0 IMAD.MOV.U32 R131, RZ, RZ, 0x7ff00000 ;  /* 0x7ff00000ff838424 */ /* 0x000fce00078e00ff */
.L_x_27:
[----:B------:R-:W-:Y:S05]  /*1f30*/  BSYNC.RECONVERGENT B0 ;  /* 0x0000000000007941 */ /* 0x000fea0003800200 */
.L_x_26:
[----:B------:R-:W-:Y:S01]  /*1f40*/  FFMA R12, RZ, -2.96875, R31 ;  /* 0xc03e0000ff0c7823 */ /* 0x000fe2000000001f */
[----:B------:R-:W-:Y:S01]  /*1f50*/  FSETP.GEU.AND P1, PT, |R133|, 6.5827683646048100446e-37, PT ;  /* 0x036000008500780b */ /* 0x000fe20003f2e200 */
[----:B------:R-:W-:Y:S01]  /*1f60*/  BSSY.RECONVERGENT B1, `(.L_x_28) ;  /* 0x000000a000017945 */ /* 0x000fe20003800200 */
[----:B------:R-:W-:Y:S02]  /*1f70*/  FSEL R10, R130, RZ, P2 ;  /* 0x000000ff820a7208 */ /* 0x000fe40001000000 */
[----:B------:R-:W-:Y:S02]  /*1f80*/  FSETP.GT.AND P0, PT, |R12|, 1.469367938527859385e-39, PT ;  /* 0x001000000c00780b */ /* 0x000fe40003f04200 */
[----:B------:R-:W-:-:S06]  /*1f90*/  FSEL R11, R131, 1.875, P2 ;  /* 0x3ff00000830b7808 */ /* 0x000fcc0001000000 */
[----:B------:R-:W-:-:S05]  /*1fa0*/  DMUL R92, R92, R10 ;  /* 0x0000000a5c5c7228 */ /* 0x000fca0000000000 */
[----:B------:R-:W-:Y:S06]  /*1fb0*/  @P0 BRA P1, `(.L_x_29) ;  /* 0x0000000000100947 */ /* 0x000fec0000800000 */
[----:B------:R-:W-:Y:S01]  /*1fc0*/  IMAD.MOV.U32 R116, RZ, RZ, RZ ;  /* 0x000000ffff747224 */ /* 0x000fe200078e00ff */
[----:B------:R-:W-:Y:S01]  /*1fd0*/  MOV R24, 0x2000 ;  /* 0x0000200000187802 */ /* 0x000fe20000000f00 */
[----:B------:R-:W-:-:S07]  /*1fe0*/  IMAD.MOV.U32 R117, RZ, RZ, -0x3fc20000 ;  /* 0xc03e0000ff757424 */ /* 0x000fce00078e00ff */
[----:B------:R-:W-:Y:S05]  /*1ff0*/  CALL.REL.NOINC `($__internal_1_$__cuda_sm20_div_rn_f64_full) ;  /* 0x0000015c00487944 */ /* 0x000fea0003c00000 */
.L_x_29:
[----:B------:R-:W-:Y:S05]  /*2000*/  BSYNC.RECONVERGENT B1 ;  /* 0x0000000000017941 */ /* 0x000fea0003800200 */
.L_x_28:
[----:B------:R-:W-:Y:S01]  /*2010*/  IMAD.MOV.U32 R14, RZ, RZ, 0x652b82fe ;  /* 0x652b82feff0e7424 */ /* 0x000fe200078e00ff */
[----:B------:R-:W-:Y:S01]  /*2020*/  UMOV UR6, 0xfefa39ef ;  /* 0xfefa39ef00067882 */ /* 0x000fe20000000000 */
[----:B------:R-:W-:Y:S01]  /*2030*/  IMAD.MOV.U32 R15, RZ, RZ, 0x3ff71547 ;  /* 0x3ff71547ff0f7424 */ /* 0x000fe200078e00ff */
[----:B------:R-:W-:Y:S01]  /*2040*/  UMOV UR7, 0x3fe62e42 ;  /* 0x3fe62e4200077882 */ /* 0x000fe20000000000 */
[----:B------:R-:W-:Y:S01]  /*2050*/  FSETP.GEU.AND P0, PT, |R31|, 4.1917929649353027344, PT ;  /* 0x4086232b1f00780b */ /* 0x000fe20003f0e200 */
[----:B------:R-:W-:Y:S03]  /*2060*/  BSSY.RECONVERGENT B0, `(.L_x_30) ;  /* 0x0000035000007945 */ /* 0x000fe60003800200 */
[----:B------:R-:W-:-:S08]  /*2070*/  DFMA R14, R30, R14, 6.75539944105574400000e+15 ;  /* 0x433800001e0e742b */ /* 0x000fd0000000000e */
[----:B------:R-:W-:-:S08]  /*2080*/  DADD R10, R14, -6.75539944105574400000e+15 ;  /* 0xc33800000e0a7429 */ /* 0x000fd00000000000 */
[----:B------:R-:W-:Y:S01]  /*2090*/  DFMA R12, R10, -UR6, R30 ;  /* 0x800000060a0c7c2b */ /* 0x000fe2000800001e */
[----:B------:R-:W-:Y:S01]  /*20a0*/  UMOV UR6, 0x3b39803f ;  /* 0x3b39803f00067882 */ /* 0x000fe20000000000 */
[----:B------:R-:W-:-:S06]  /*20b0*/  UMOV UR7, 0x3c7abc9e ;  /* 0x3c7abc9e00077882 */ /* 0x000fcc0000000000 */
[----:B------:R-:W-:Y:S01]  /*20c0*/  DFMA R12, R10, -UR6, R12 ;  /* 0x800000060a0c7c2b */ /* 0x000fe2000800000c */
[----:B------:R-:W-:Y:S01]  /*20d0*/  UMOV UR6, 0x69ce2bdf ;  /* 0x69ce2bdf00067882 */ /* 0x000fe20000000000 */
[----:B------:R-:W-:Y:S01]  /*20e0*/  MOV R10, 0xfca213ea ;  /* 0xfca213ea000a7802 */ /* 0x000fe20000000f00 */
[----:B------:R-:W-:Y:S01]  /*20f0*/  IMAD.MOV.U32 R11, RZ, RZ, 0x3e928af3 ;  /* 0x3e928af3ff0b7424 */ /* 0x000fe200078e00ff */
[----:B------:R-:W-:-:S05]  /*2100*/  UMOV UR7, 0x3e5ade15 ;  /* 0x3e5ade1500077882 */ /* 0x000fca0000000000 */
[----:B------:R-:W-:Y:S01]  /*2110*/  DFMA R10, R12, UR6, R10 ;  /* 0x000000060c0a7c2b */ /* 0x000fe2000800000a */
[----:B------:R-:W-:Y:S01]  /*2120*/  UMOV UR6, 0x62401315 ;  /* 0x6240131500067882 */ /* 0x000fe20000000000 */
[----:B------:R-:W-:-:S06]  /*2130*/  UMOV UR7, 0x3ec71dee ;  /* 0x3ec71dee00077882 */ /* 0x000fcc0000000000 */
        /* <DEDUP_REMOVED lines=39> */
.L_x_31:
[----:B------:R-:W-:Y:S05]  /*23b0*/  BSYNC.RECONVERGENT B0 ;  /* 0x0000000000007941 */ /* 0x000fea0003800200 */
.L_x_30:
[----:B------:R-:W-:Y:S01]  /*23c0*/  DADD R10, R10, 1 ;  /* 0x3ff000000a0a7429 */ /* 0x000fe20000000000 */
[----:B------:R-:W-:Y:S01]  /*23d0*/  BSSY.RECONVERGENT B0, `(.L_x_32) ;  /* 0x0000007000007945 */ /* 0x000fe20003800200 */
[----:B------:R-:W-:Y:S01]  /*23e0*/  IMAD.MOV.U32 R28, RZ, RZ, 0x66666666 ;  /* 0x66666666ff1c7424 */ /* 0x000fe200078e00ff */
[----:B------:R-:W-:Y:S01]  /*23f0*/  MOV R12, 0x2440 ;  /* 0x00002440000c7802 */ /* 0x000fe20000000f00 */
[----:B------:R-:W-:Y:S02]  /*2400*/  IMAD.MOV.U32 R25, RZ, RZ, 0x3ff66666 ;  /* 0x3ff66666ff197424 */ /* 0x000fe400078e00ff */
[----:B------:R-:W-:Y:S02]  /*2410*/  IMAD.MOV.U32 R24, RZ, RZ, -0x33333333 ;  /* 0xcccccccdff187424 */ /* 0x000fe400078e00ff */
[----:B------:R-:W-:-:S07]  /*2420*/  IMAD.MOV.U32 R13, RZ, RZ, 0x3ff4cccc ;  /* 0x3ff4ccccff0d7424 */ /* 0x000fce00078e00ff */
[----:B------:R-:W-:Y:S05]  /*2430*/  CALL.REL.NOINC `($_Z12computeStateP4cellPddS0_P6cellGs$__internal_accurate_pow) ;  /* 0x0000015c00a07944 */ /* 0x000fea0003c00000 */
[----:B------:R-:W-:Y:S05]  /*2440*/  BSYNC.RECONVERGENT B0 ;  /* 0x0000000000007941 */ /* 0x000fea0003800200 */
.L_x_32:
[----:B------:R-:W-:Y:S01]  /*2450*/  DADD R14, R130, 1 ;  /* 0x3ff00000820e7429 */ /* 0x000fe20000000000 */
[----:B------:R-:W-:Y:S01]  /*2460*/  BSSY.RECONVERGENT B0, `(.L_x_33) ;  /* 0x0000007000007945 */ /* 0x000fe20003800200 */
[----:B------:R-:W-:Y:S01]  /*2470*/  IMAD.MOV.U32 R28, RZ, RZ, 0x25ed097b ;  /* 0x25ed097bff1c7424 */ /* 0x000fe200078e00ff */
[----:B------:R-:W-:Y:S01]  /*2480*/  MOV R25, 0x3fd097b4 ;  /* 0x3fd097b400197802 */ /* 0x000fe20000000f00 */
[----:B------:R-:W-:Y:S01]  /*2490*/  IMAD.MOV.U32 R24, RZ, RZ, 0x33333333 ;  /* 0x33333333ff187424 */ /* 0x000fe200078e00ff */
[----:B------:R-:W-:Y:S01]  /*24a0*/  MOV R12, 0x24d0 ;  /* 0x000024d0000c7802 */ /* 0x000fe20000000f00 */
[----:B------:R-:W-:-:S07]  /*24b0*/  IMAD.MOV.U32 R13, RZ, RZ, 0x3ff33333 ;  /* 0x3ff33333ff0d7424 */ /* 0x000fce00078e00ff */
[----:B------:R-:W-:Y:S05]  /*24c0*/  CALL.REL.NOINC `($_Z12computeStateP4cellPddS0_P6cellGs$__internal_accurate_pow) ;  /* 0x0000015c007c7944 */ /* 0x000fea0003c00000 */
[----:B------:R-:W-:Y:S05]  /*24d0*/  BSYNC.RECONVERGENT B0 ;  /* 0x0000000000007941 */ /* 0x000fea0003800200 */
.L_x_33:
[----:B------:R-:W-:Y:S01]  /*24e0*/  DADD R130, R130, 1 ;  /* 0x3ff0000082827429 */ /* 0x000fe20000000000 */
[----:B------:R-:W-:Y:S01]  /*24f0*/  BSSY.RECONVERGENT B1, `(.L_x_34) ;  /* 0x0000016000017945 */ /* 0x000fe20003800200 */
[----:B------:R-:W-:-:S06]  /*2500*/  DMUL R132, R8, 32 ;  /* 0x4040000008847828 */ /* 0x000fcc0000000000 */
[----:B------:R-:W-:-:S04]  /*2510*/  DMUL R14, R14, R130 ;  /* 0x000000820e0e7228 */ /* 0x000fc80000000000 */
[----:B------:R-:W-:-:S04]  /*2520*/  FSETP.GEU.AND P1, PT, |R133|, 6.5827683646048100446e-37, PT ;  /* 0x036000008500780b */ /* 0x000fc80003f2e200 */
[----:B------:R-:W-:Y:S01]  /*2530*/  DMUL R116, R10, R14 ;  /* 0x0000000e0a747228 */ /* 0x000fe20000000000 */
[----:B------:R-:W-:-:S05]  /*2540*/  IMAD.MOV.U32 R10, RZ, RZ, 0x1 ;  /* 0x00000001ff0a7424 */ /* 0x000fca00078e00ff */
[----:B------:R-:W0:Y:S02]  /*2550*/  MUFU.RCP64H R11, R117 ;  /* 0x00000075000b7308 */ /* 0x000e240000001800 */
[----:B0-----:R-:W-:-:S08]  /*2560*/  DFMA R12, -R116, R10, 1 ;  /* 0x3ff00000740c742b */ /* 0x001fd0000000010a */
[----:B------:R-:W-:-:S08]  /*2570*/  DFMA R12, R12, R12, R12 ;  /* 0x0000000c0c0c722b */ /* 0x000fd0000000000c */
[----:B------:R-:W-:-:S08]  /*2580*/  DFMA R12, R10, R12, R10 ;  /* 0x0000000c0a0c722b */ /* 0x000fd0000000000a */
[----:B------:R-:W-:-:S08]  /*2590*/  DFMA R10, -R116, R12, 1 ;  /* 0x3ff00000740a742b */ /* 0x000fd0000000010c */
[----:B------:R-:W-:-:S08]  /*25a0*/  DFMA R10, R12, R10, R12 ;  /* 0x0000000a0c0a722b */ /* 0x000fd0000000000c */
[----:B------:R-:W-:-:S08]  /*25b0*/  DMUL R8, R132, R10 ;  /* 0x0000000a84087228 */ /* 0x000fd00000000000 */
[----:B------:R-:W-:-:S08]  /*25c0*/  DFMA R12, -R116, R8, R132 ;  /* 0x00000008740c722b */ /* 0x000fd00000000184 */
[----:B------:R-:W-:-:S10]  /*25d0*/  DFMA R10, R10, R12, R8 ;  /* 0x0000000c0a0a722b */ /* 0x000fd40000000008 */
[----:B------:R-:W-:-:S05]  /*25e0*/  FFMA R8, RZ, R117, R11 ;  /* 0x00000075ff087223 */ /* 0x000fca000000000b */
[----:B------:R-:W-:-:S13]  /*25f0*/  FSETP.GT.AND P0, PT, |R8|, 1.469367938527859385e-39, PT ;  /* 0x001000000800780b */ /* 0x000fda0003f04200 */
[----:B------:R-:W-:Y:S05]  /*2600*/  @P0 BRA P1, `(.L_x_35) ;  /* 0x0000000000100947 */ /* 0x000fea0000800000 */
[----:B------:R-:W-:-:S07]  /*2610*/  MOV R24, 0x2630 ;  /* 0x0000263000187802 */ /* 0x000fce0000000f00 */
[----:B------:R-:W-:Y:S05]  /*2620*/  CALL.REL.NOINC `($__internal_1_$__cuda_sm20_div_rn_f64_full) ;  /* 0x0000015400bc7944 */ /* 0x000fea0003c00000 */
[----:B------:R-:W-:Y:S02]  /*2630*/  IMAD.MOV.U32 R10, RZ, RZ, R30 ;  /* 0x000000ffff0a7224 */ /* 0x000fe400078e001e */
[----:B------:R-:W-:-:S07]  /*2640*/  IMAD.MOV.U32 R11, RZ, RZ, R31 ;  /* 0x000000ffff0b7224 */ /* 0x000fce00078e001f */
.L_x_35:
[----:B------:R-:W-:Y:S05]  /*2650*/  BSYNC.RECONVERGENT B1 ;  /* 0x0000000000017941 */ /* 0x000fea0003800200 */
.L_x_34:
[----:B------:R-:W0:Y:S01]  /*2660*/  MUFU.RCP64H R9, 53.453094482421875 ;  /* 0x404ab9ff00097908 */ /* 0x000e220000001800 */
[----:B------:R-:W-:Y:S01]  /*2670*/  MOV R14, 0x2b5f4b1b ;  /* 0x2b5f4b1b000e7802 */ /* 0x000fe20000000f00 */
[----:B------:R-:W-:Y:S01]  /*2680*/  IMAD.MOV.U32 R15, RZ, RZ, 0x404ab9ff ;  /* 0x404ab9ffff0f7424 */ /* 0x000fe200078e00ff */
[----:B------:R-:W-:Y:S01]  /*2690*/  UMOV UR6, 0x2d0e5604 ;  /* 0x2d0e560400067882 */ /* 0x000fe20000000000 */
[----:B------:R-:W-:Y:S01]  /*26a0*/  IMAD.MOV.U32 R8, RZ, RZ, 0x1 ;  /* 0x00000001ff087424 */ /* 0x000fe200078e00ff */
[----:B------:R-:W-:Y:S01]  /*26b0*/  UMOV UR7, 0x3fdb9db2 ;  /* 0x3fdb9db200077882 */ /* 0x000fe20000000000 */
[----:B------:R-:W-:Y:S01]  /*26c0*/  BSSY.RECONVERGENT B1, `(.L_x_36) ;  /* 0x0000014000017945 */ /* 0x000fe20003800200 */
[----:B------:R-:W-:-:S03]  /*26d0*/  DMUL R132, R110, UR6 ;  /* 0x000000066e847c28 */ /* 0x000fc60008000000 */
[----:B0-----:R-:W-:-:S07]  /*26e0*/  DFMA R12, R8, -R14, 1 ;  /* 0x3ff00000080c742b */ /* 0x001fce000000080e */
[----:B------:R-:W-:Y:S01]  /*26f0*/  FSETP.GEU.AND P1, PT, |R133|, 6.5827683646048100446e-37, PT ;  /* 0x036000008500780b */ /* 0x000fe20003f2e200 */
[----:B------:R-:W-:-:S08]  /*2700*/  DFMA R12, R12, R12, R12 ;  /* 0x0000000c0c0c722b */ /* 0x000fd0000000000c */
[----:B------:R-:W-:-:S08]  /*2710*/  DFMA R12, R8, R12, R8 ;  /* 0x0000000c080c722b */ /* 0x000fd00000000008 */
[----:B------:R-:W-:-:S08]  /*2720*/  DFMA R8, R12, -R14, 1 ;  /* 0x3ff000000c08742b */ /* 0x000fd0000000080e */
[----:B------:R-:W-:-:S08]  /*2730*/  DFMA R8, R12, R8, R12 ;  /* 0x000000080c08722b */ /* 0x000fd0000000000c */
[----:B------:R-:W-:-:S08]  /*2740*/  DMUL R38, R132, R8 ;  /* 0x0000000884267228 */ /* 0x000fd00000000000 */
[----:B------:R-:W-:-:S08]  /*2750*/  DFMA R12, R38, -R14, R132 ;  /* 0x8000000e260c722b */ /* 0x000fd00000000084 */
[----:B------:R-:W-:-:S10]  /*2760*/  DFMA R38, R8, R12, R38 ;  /* 0x0000000c0826722b */ /* 0x000fd40000000026 */
[----:B------:R-:W-:-:S05]  /*2770*/  FFMA R8, RZ, 3.1676023006439208984, R39 ;  /* 0x404ab9ffff087823 */ /* 0x000fca0000000027 */
[----:B------:R-:W-:-:S13]  /*2780*/  FSETP.GT.AND P0, PT, |R8|, 1.469367938527859385e-39, PT ;  /* 0x001000000800780b */ /* 0x000fda0003f04200 */
[----:B------:R-:W-:Y:S05]  /*2790*/  @P0 BRA P1, `(.L_x_37) ;  /* 0x0000000000180947 */ /* 0x000fea0000800000 */
[----:B------:R-:W-:Y:S01]  /*27a0*/  IMAD.MOV.U32 R116, RZ, RZ, 0x2b5f4b1b ;  /* 0x2b5f4b1bff747424 */ /* 0x000fe200078e00ff */
[----:B------:R-:W-:Y:S01]  /*27b0*/  MOV R24, 0x27e0 ;  /* 0x000027e000187802 */ /* 0x000fe20000000f00 */
[----:B------:R-:W-:-:S07]  /*27c0*/  IMAD.MOV.U32 R117, RZ, RZ, 0x404ab9ff ;  /* 0x404ab9ffff757424 */ /* 0x000fce00078e00ff */
[----:B------:R-:W-:Y:S05]  /*27d0*/  CALL.REL.NOINC `($__internal_1_$__cuda_sm20_div_rn_f64_full) ;  /* 0x0000015400507944 */ /* 0x000fea0003c00000 */
[----:B------:R-:W-:Y:S01]  /*27e0*/  IMAD.MOV.U32 R38, RZ, RZ, R30 ;  /* 0x000000ffff267224 */ /* 0x000fe200078e001e */
[----:B------:R-:W-:-:S07]  /*27f0*/  MOV R39, R31 ;  /* 0x0000001f00277202 */ /* 0x000fce0000000f00 */
.L_x_37:
[----:B------:R-:W-:Y:S05]  /*2800*/  BSYNC.RECONVERGENT B1 ;  /* 0x0000000000017941 */ /* 0x000fea0003800200 */
.L_x_36:
[----:B------:R-:W2:Y:S01]  /*2810*/  LDG.E.64 R90, desc[UR4][R112.64+0x58] ;  /* 0x00005804705a7981 */ /* 0x000ea2000c1e1b00 */
[----:B------:R-:W-:Y:S01]  /*2820*/  IMAD.MOV.U32 R34, RZ, RZ, 0x652b82fe ;  /* 0x652b82feff227424 */ /* 0x000fe200078e00ff */
[----:B------:R-:W-:Y:S01]  /*2830*/  UMOV UR6, 0xfefa39ef ;  /* 0xfefa39ef00067882 */ /* 0x000fe20000000000 */
[----:B------:R-:W-:Y:S01]  /*2840*/  IMAD.MOV.U32 R35, RZ, RZ, 0x3ff71547 ;  /* 0x3ff71547ff237424 */ /* 0x000fe200078e00ff */
[----:B------:R-:W-:Y:S01]  /*2850*/  UMOV UR7, 0x3fe62e42 ;  /* 0x3fe62e4200077882 */ /* 0x000fe20000000000 */
[----:B------:R-:W0:Y:S01]  /*2860*/  MUFU.RCP64H R15, 0.020699992775917053223 ;  /* 0x3f953261000f7908 */ /* 0x000e220000001800 */
[----:B------:R-:W-:Y:S01]  /*2870*/  IMAD.MOV.U32 R20, RZ, RZ, 0x7c1bda51 ;  /* 0x7c1bda51ff147424 */ /* 0x000fe200078e00ff */
[----:B------:R-:W-:Y:S01]  /*2880*/  MOV R21, 0x3f953261 ;  /* 0x3f95326100157802 */ /* 0x000fe20000000f00 */
[----:B------:R-:W-:Y:S01]  /*2890*/  IMAD.MOV.U32 R14, RZ, RZ, 0x1 ;  /* 0x00000001ff0e7424 */ /* 0x000fe200078e00ff */
[----:B------:R-:W-:Y:S01]  /*28a0*/  DFMA R34, R38, R34, 6.75539944105574400000e+15 ;  /* 0x433800002622742b */ /* 0x000fe20000000022 */
[----:B------:R-:W-:Y:S01]  /*28b0*/  FSETP.GEU.AND P0, PT, |R39|, 4.1917929649353027344, PT ;  /* 0x4086232b2700780b */ /* 0x000fe20003f0e200 */
[----:B------:R-:W-:Y:S06]  /*28c0*/  BSSY.RECONVERGENT B0, `(.L_x_38) ;  /* 0x0000042000007945 */ /* 0x000fec0003800200 */
[----:B------:R-:W-:-:S02]  /*28d0*/  DADD R8, R34, -6.75539944105574400000e+15 ;  /* 0xc338000022087429 */ /* 0x000fc40000000000 */
[----:B0-----:R-:W-:-:S06]  /*28e0*/  DFMA R18, R14, -R20, 1 ;  /* 0x3ff000000e12742b */ /* 0x001fcc0000000814 */
[----:B------:R-:W-:Y:S01]  /*28f0*/  DFMA R12, R8, -UR6, R38 ;  /* 0x80000006080c7c2b */ /* 0x000fe20008000026 */
[----:B------:R-:W-:Y:S01]  /*2900*/  UMOV UR6, 0x3b39803f ;  /* 0x3b39803f00067882 */ /* 0x000fe20000000000 */
[----:B------:R-:W-:Y:S01]  /*2910*/  UMOV UR7, 0x3c7abc9e ;  /* 0x3c7abc9e00077882 */ /* 0x000fe20000000000 */
[----:B------:R-:W-:-:S05]  /*2920*/  DFMA R18, R18, R18, R18 ;  /* 0x000000121212722b */ /* 0x000fca0000000012 */
[----:B------:R-:W-:Y:S01]  /*2930*/  DFMA R12, R8, -UR6, R12 ;  /* 0x80000006080c7c2b */ /* 0x000fe2000800000c */
[----:B------:R-:W-:Y:S01]  /*2940*/  UMOV UR6, 0x69ce2bdf ;  /* 0x69ce2bdf00067882 */ /* 0x000fe20000000000 */
[----:B------:R-:W-:Y:S01]  /*2950*/  IMAD.MOV.U32 R8, RZ, RZ, -0x35dec16 ;  /* 0xfca213eaff087424 */ /* 0x000fe200078e00ff */
[----:B------:R-:W-:Y:S01]  /*2960*/  UMOV UR7, 0x3e5ade15 ;  /* 0x3e5ade1500077882 */ /* 0x000fe20000000000 */
[----:B------:R-:W-:Y:S01]  /*2970*/  IMAD.MOV.U32 R9, RZ, RZ, 0x3e928af3 ;  /* 0x3e928af3ff097424 */ /* 0x000fe200078e00ff */
[----:B------:R-:W-:-:S05]  /*2980*/  DFMA R18, R14, R18, R14 ;  /* 0x000000120e12722b */ /* 0x000fca000000000e */
[----:B------:R-:W-:Y:S01]  /*2990*/  DFMA R8, R12, UR6, R8 ;  /* 0x000000060c087c2b */ /* 0x000fe20008000008 */
[----:B------:R-:W-:Y:S01]  /*29a0*/  UMOV UR6, 0x62401315 ;  /* 0x6240131500067882 */ /* 0x000fe20000000000 */
[----:B------:R-:W-:Y:S01]  /*29b0*/  UMOV UR7, 0x3ec71dee ;  /* 0x3ec71dee00077882 */ /* 0x000fe20000000000 */
[----:B------:R-:W-:-:S05]  /*29c0*/  DFMA R14, R18, -R20, 1 ;  /* 0x3ff00000120e742b */ /* 0x000fca0000000814 */
[----:B------:R-:W-:Y:S01]  /*29d0*/  DFMA R8, R12, R8, UR6 ;  /* 0x000000060c087e2b */ /* 0x000fe20008000008 */
[----:B------:R-:W-:Y:S01]  /*29e0*/  UMOV UR6, 0x7c89eb71 ;  /* 0x7c89eb7100067882 */ /* 0x000fe20000000000 */
[----:B------:R-:W-:Y:S01]  /*29f0*/  UMOV UR7, 0x3efa0199 ;  /* 0x3efa019900077882 */ /* 0x000fe20000000000 */
[----:B------:R-:W-:-:S05]  /*2a00*/  DFMA R14, R18, R14, R18 ;  /* 0x0000000e120e722b */ /* 0x000fca0000000012 */
        /* <DEDUP_REMOVED lines=22> */
[----:B------:R-:W-:Y:S02]  /*2b70*/  IMAD.MOV.U32 R36, RZ, RZ, R32 ;  /* 0x000000ffff247224 */ /* 0x000fe400078e0020 */
[----:B------:R-:W-:Y:S02]  /*2b80*/  IMAD.MOV.U32 R41, RZ, RZ, R37 ;  /* 0x000000ffff297224 */ /* 0x000fe400078e0025 */
[----:B------:R-:W-:Y:S01]  /*2b90*/  IMAD.MOV.U32 R40, RZ, RZ, R36 ;  /* 0x000000ffff287224 */ /* 0x000fe200078e0024 */
[----:B--2---:R-:W-:Y:S01]  /*2ba0*/  DMUL R22, R90, R14 ;  /* 0x0000000e5a167228 */ /* 0x004fe20000000000 */
[----:B------:R-:W-:-:S07]  /*2bb0*/  FSETP.GEU.AND P3, PT, |R91|, 6.5827683646048100446e-37, PT ;  /* 0x036000005b00780b */ /* 0x000fce0003f6e200 */
[----:B------:R-:W-:-:S08]  /*2bc0*/  DFMA R18, R22, -R20, R90 ;  /* 0x800000141612722b */ /* 0x000fd0000000005a */
[----:B------:R-:W-:-:S10]  /*2bd0*/  DFMA R22, R14, R18, R22 ;  /* 0x000000120e16722b */ /* 0x000fd40000000016 */
[----:B------:R-:W-:-:S05]  /*2be0*/  FFMA R8, RZ, 1.1655999422073364258, R23 ;  /* 0x3f953261ff087823 */ /* 0x000fca0000000017 */
[----:B------:R-:W-:Y:S01]  /*2bf0*/  FSETP.GT.AND P2, PT, |R8|, 1.469367938527859385e-39, PT ;  /* 0x001000000800780b */ /* 0x000fe20003f44200 */
[----:B------:R-:W-:-:S12]  /*2c00*/  @!P0 BRA `(.L_x_39) ;  /* 0x0000000000348947 */ /* 0x000fd80003800000 */
[----:B------:R-:W-:Y:S01]  /*2c10*/  FSETP.GEU.AND P1, PT, |R39|, 4.2275390625, PT ;  /* 0x408748002700780b */ /* 0x000fe20003f2e200 */
[C---:B------:R-:W-:Y:S02]  /*2c20*/  DADD R14, R38.reuse, +INF ;  /* 0x7ff00000260e7429 */ /* 0x040fe40000000000 */
[----:B------:R-:W-:-:S08]  /*2c30*/  DSETP.GEU.AND P0, PT, R38, RZ, PT ;  /* 0x000000ff2600722a */ /* 0x000fd00003f0e000 */
[----:B------:R-:W-:Y:S02]  /*2c40*/  FSEL R40, R14, RZ, P0 ;  /* 0x000000ff0e287208 */ /* 0x000fe40000000000 */
[----:B------:R-:W-:Y:S02]  /*2c50*/  @!P1 LEA.HI R8, R34, R34, RZ, 0x1 ;  /* 0x0000002222089211 */ /* 0x000fe400078f08ff */
[----:B------:R-:W-:Y:S02]  /*2c60*/  FSEL R41, R15, RZ, P0 ;  /* 0x000000ff0f297208 */ /* 0x000fe40000000000 */
[----:B------:R-:W-:Y:S01]  /*2c70*/  @!P1 SHF.R.S32.HI R9, RZ, 0x1, R8 ;  /* 0x00000001ff099819 */ /* 0x000fe20000011408 */
[----:B------:R-:W-:-:S03]  /*2c80*/  @!P1 IMAD.MOV.U32 R8, RZ, RZ, R32 ;  /* 0x000000ffff089224 */ /* 0x000fc600078e0020 */
[----:B------:R-:W-:Y:S01]  /*2c90*/  @!P1 IADD3 R12, PT, PT, R34, -R9, RZ ;  /* 0x80000009220c9210 */ /* 0x000fe20007ffe0ff */
[----:B------:R-:W-:-:S03]  /*2ca0*/  @!P1 IMAD R9, R9, 0x100000, R33 ;  /* 0x0010000009099824 */ /* 0x000fc600078e0221 */
[----:B------:R-:W-:Y:S01]  /*2cb0*/  @!P1 LEA R13, R12, 0x3ff00000, 0x14 ;  /* 0x3ff000000c0d9811 */ /* 0x000fe200078ea0ff */
[----:B------:R-:W-:-:S06]  /*2cc0*/  @!P1 IMAD.MOV.U32 R12, RZ, RZ, RZ ;  /* 0x000000ffff0c9224 */ /* 0x000fcc00078e00ff */
[----:B------:R-:W-:-:S11]  /*2cd0*/  @!P1 DMUL R40, R8, R12 ;  /* 0x0000000c08289228 */ /* 0x000fd60000000000 */
.L_x_39:
[----:B------:R-:W-:Y:S05]  /*2ce0*/  BSYNC.RECONVERGENT B0 ;  /* 0x0000000000007941 */ /* 0x000fea0003800200 */
.L_x_38:
[----:B------:R-:W-:Y:S04]  /*2cf0*/  BSSY.RECONVERGENT B1, `(.L_x_40) ;  /* 0x000000a000017945 */ /* 0x000fe80003800200 */
[----:B------:R-:W-:Y:S05]  /*2d00*/  @P2 BRA P3, `(.L_x_41) ;  /* 0x0000000000202947 */ /* 0x000fea0001800000 */
[----:B------:R-:W-:Y:S01]  /*2d10*/  IMAD.MOV.U32 R132, RZ, RZ, R90 ;  /* 0x000000ffff847224 */ /* 0x000fe200078e005a */
[----:B------:R-:W-:Y:S01]  /*2d20*/  MOV R116, 0x7c1bda51 ;  /* 0x7c1bda5100747802 */ /* 0x000fe20000000f00 */
[----:B------:R-:W-:Y:S01]  /*2d30*/  IMAD.MOV.U32 R133, RZ, RZ, R91 ;  /* 0x000000ffff857224 */ /* 0x000fe200078e005b */
[----:B------:R-:W-:Y:S01]  /*2d40*/  MOV R24, 0x2d70 ;  /* 0x00002d7000187802 */ /* 0x000fe20000000f00 */
[----:B------:R-:W-:-:S07]  /*2d50*/  IMAD.MOV.U32 R117, RZ, RZ, 0x3f953261 ;  /* 0x3f953261ff757424 */ /* 0x000fce00078e00ff */
[----:B------:R-:W-:Y:S05]  /*2d60*/  CALL.REL.NOINC `($__internal_1_$__cuda_sm20_div_rn_f64_full) ;  /* 0x0000014c00ec7944 */ /* 0x000fea0003c00000 */
[----:B------:R-:W-:Y:S02]  /*2d70*/  IMAD.MOV.U32 R22, RZ, RZ, R30 ;  /* 0x000000ffff167224 */ /* 0x000fe400078e001e */
[----:B------:R-:W-:-:S07]  /*2d80*/  IMAD.MOV.U32 R23, RZ, RZ, R31 ;  /* 0x000000ffff177224 */ /* 0x000fce00078e001f */
.L_x_41:
[----:B------:R-:W-:Y:S05]  /*2d90*/  BSYNC.RECONVERGENT B1 ;  /* 0x0000000000017941 */ /* 0x000fea0003800200 */
.L_x_40:
[----:B------:R-:W0:Y:S01]  /*2da0*/  MUFU.RCP64H R9, 26.7265472412109375 ;  /* 0x403ab9ff00097908 */ /* 0x000e220000001800 */
[----:B------:R-:W-:Y:S02]  /*2db0*/  HFMA2 R8, -RZ, RZ, 0, 5.9604644775390625e-08 ;  /* 0x00000001ff087431 */ /* 0x000fe400000001ff */
[----:B------:R-:W-:Y:S01]  /*2dc0*/  IMAD.MOV.U32 R14, RZ, RZ, 0x2b5f4b1b ;  /* 0x2b5f4b1bff0e7424 */ /* 0x000fe200078e00ff */
[----:B------:R-:W-:Y:S01]  /*2dd0*/  UMOV UR6, 0x6f694467 ;  /* 0x6f69446700067882 */ /* 0x000fe20000000000 */
[----:B------:R-:W-:Y:S01]  /*2de0*/  IMAD.MOV.U32 R15, RZ, RZ, 0x403ab9ff ;  /* 0x403ab9ffff0f7424 */ /* 0x000fe200078e00ff */
[----:B------:R-:W-:Y:S01]  /*2df0*/  UMOV UR7, 0x3fc185f0 ;  /* 0x3fc185f000077882 */ /* 0x000fe20000000000 */
[----:B------:R-:W-:Y:S01]  /*2e00*/  BSSY.RECONVERGENT B1, `(.L_x_42) ;  /* 0x0000014000017945 */ /* 0x000fe20003800200 */
[----:B------:R-:W-:-:S03]  /*2e10*/  DMUL R132, R110, -UR6 ;  /* 0x800000066e847c28 */ /* 0x000fc60008000000 */
        /* <DEDUP_REMOVED lines=9> */
[----:B------:R-:W-:-:S05]  /*2eb0*/  FFMA R12, RZ, 2.9176023006439208984, R9 ;  /* 0x403ab9ffff0c7823 */ /* 0x000fca0000000009 */
[----:B------:R-:W-:-:S13]  /*2ec0*/  FSETP.GT.AND P0, PT, |R12|, 1.469367938527859385e-39, PT ;  /* 0x001000000c00780b */ /* 0x000fda0003f04200 */
[----:B------:R-:W-:Y:S05]  /*2ed0*/  @P0 BRA P1, `(.L_x_43) ;  /* 0x0000000000180947 */ /* 0x000fea0000800000 */
[----:B------:R-:W-:Y:S01]  /*2ee0*/  IMAD.MOV.U32 R116, RZ, RZ, 0x2b5f4b1b ;  /* 0x2b5f4b1bff747424 */ /* 0x000fe200078e00ff */
[----:B------:R-:W-:Y:S01]  /*2ef0*/  MOV R24, 0x2f20 ;  /* 0x00002f2000187802 */ /* 0x000fe20000000f00 */
[----:B------:R-:W-:-:S07]  /*2f00*/  IMAD.MOV.U32 R117, RZ, RZ, 0x403ab9ff ;  /* 0x403ab9ffff757424 */ /* 0x000fce00078e00ff */
[----:B------:R-:W-:Y:S05]  /*2f10*/  CALL.REL.NOINC `($__internal_1_$__cuda_sm20_div_rn_f64_full) ;  /* 0x0000014c00807944 */ /* 0x000fea0003c00000 */
[----:B------:R-:W-:Y:S02]  /*2f20*/  IMAD.MOV.U32 R8, RZ, RZ, R30 ;  /* 0x000000ffff087224 */ /* 0x000fe400078e001e */
[----:B------:R-:W-:-:S07]  /*2f30*/  IMAD.MOV.U32 R9, RZ, RZ, R31 ;  /* 0x000000ffff097224 */ /* 0x000fce00078e001f */
.L_x_43:
[----:B------:R-:W-:Y:S05]  /*2f40*/  BSYNC.RECONVERGENT B1 ;  /* 0x0000000000017941 */ /* 0x000fea0003800200 */
.L_x_42:
[----:B------:R-:W-:Y:S01]  /*2f50*/  IMAD.MOV.U32 R14, RZ, RZ, 0x652b82fe ;  /* 0x652b82feff0e7424 */ /* 0x000fe200078e00ff */
[----:B------:R-:W-:Y:S01]  /*2f60*/  MOV R15, 0x3ff71547 ;  /* 0x3ff71547000f7802 */ /* 0x000fe20000000f00 */
[----:B------:R-:W-:Y:S01]  /*2f70*/  UMOV UR6, 0xfefa39ef ;  /* 0xfefa39ef00067882 */ /* 0x000fe20000000000 */
[----:B------:R-:W-:Y:S01]  /*2f80*/  UMOV UR7, 0x3fe62e42 ;  /* 0x3fe62e4200077882 */ /* 0x000fe20000000000 */
[----:B------:R-:W-:Y:S01]  /*2f90*/  FSETP.GEU.AND P1, PT, |R9|, 4.1917929649353027344, PT ;  /* 0x4086232b0900780b */ /* 0x000fe20003f2e200 */
[----:B------:R-:W-:Y:S02]  /*2fa0*/  BSSY.RECONVERGENT B0, `(.L_x_44) ;  /* 0x0000038000007945 */ /* 0x000fe40003800200 */
[----:B------:R-:W-:-:S08]  /*2fb0*/  DFMA R14, R8, R14, 6.75539944105574400000e+15 ;  /* 0x43380000080e742b */ /* 0x000fd0000000000e */
[----:B------:R-:W-:-:S08]  /*2fc0*/  DADD R12, R14, -6.75539944105574400000e+15 ;  /* 0xc33800000e0c7429 */ /* 0x000fd00000000000 */
[----:B------:R-:W-:Y:S01]  /*2fd0*/  DFMA R18, R12, -UR6, R8 ;  /* 0x800000060c127c2b */ /* 0x000fe20008000008 */
[----:B------:R-:W-:Y:S01]  /*2fe0*/  UMOV UR6, 0x3b39803f ;  /* 0x3b39803f00067882 */ /* 0x000fe20000000000 */
[----:B------:R-:W-:-:S06]  /*2ff0*/  UMOV UR7, 0x3c7abc9e ;  /* 0x3c7abc9e00077882 */ /* 0x000fcc0000000000 */
[----:B------:R-:W-:Y:S01]  /*3000*/  DFMA R18, R12, -UR6, R18 ;  /* 0x800000060c127c2b */ /* 0x000fe20008000012 */
[----:B------:R-:W-:Y:S01]  /*3010*/  UMOV UR6, 0x69ce2bdf ;  /* 0x69ce2bdf00067882 */ /* 0x000fe20000000000 */
[----:B------:R-:W-:Y:S01]  /*3020*/  IMAD.MOV.U32 R12, RZ, RZ, -0x35dec16 ;  /* 0xfca213eaff0c7424 */ /* 0x000fe200078e00ff */
[----:B------:R-:W-:Y:S01]  /*3030*/  UMOV UR7, 0x3e5ade15 ;  /* 0x3e5ade1500077882 */ /* 0x000fe20000000000 */
[----:B------:R-:W-:-:S06]  /*3040*/  IMAD.MOV.U32 R13, RZ, RZ, 0x3e928af3 ;  /* 0x3e928af3ff0d7424 */ /* 0x000fcc00078e00ff */
        /* <DEDUP_REMOVED lines=28> */
[----:B------:R-:W-:-:S03]  /*3210*/  IMAD.MOV.U32 R20, RZ, RZ, R18 ;  /* 0x000000ffff147224 */ /* 0x000fc600078e0012 */
[----:B------:R-:W-:Y:S01]  /*3220*/  MOV R13, R21 ;  /* 0x00000015000d7202 */ /* 0x000fe20000000f00 */
[----:B------:R-:W-:Y:S01]  /*3230*/  IMAD.MOV.U32 R12, RZ, RZ, R20 ;  /* 0x000000ffff0c7224 */ /* 0x000fe200078e0014 */
[----:B------:R-:W-:Y:S06]  /*3240*/  @!P1 BRA `(.L_x_45) ;  /* 0x0000000000349947 */ /* 0x000fec0003800000 */
[----:B------:R-:W-:Y:S01]  /*3250*/  FSETP.GEU.AND P2, PT, |R9|, 4.2275390625, PT ;  /* 0x408748000900780b */ /* 0x000fe20003f4e200 */
[C---:B------:R-:W-:Y:S02]  /*3260*/  DADD R28, R8.reuse, +INF ;  /* 0x7ff00000081c7429 */ /* 0x040fe40000000000 */
[----:B------:R-:W-:-:S08]  /*3270*/  DSETP.GEU.AND P0, PT, R8, RZ, PT ;  /* 0x000000ff0800722a */ /* 0x000fd00003f0e000 */
[----:B------:R-:W-:Y:S02]  /*3280*/  FSEL R13, R29, RZ, P0 ;  /* 0x000000ff1d0d7208 */ /* 0x000fe40000000000 */
[----:B------:R-:W-:Y:S01]  /*3290*/  @!P2 LEA.HI R12, R14, R14, RZ, 0x1 ;  /* 0x0000000e0e0ca211 */ /* 0x000fe200078f08ff */
[----:B------:R-:W-:-:S03]  /*32a0*/  @!P2 IMAD.MOV.U32 R24, RZ, RZ, R18 ;  /* 0x000000ffff18a224 */ /* 0x000fc600078e0012 */
[----:B------:R-:W-:Y:S02]  /*32b0*/  @!P2 SHF.R.S32.HI R25, RZ, 0x1, R12 ;  /* 0x00000001ff19a819 */ /* 0x000fe4000001140c */
[----:B------:R-:W-:-:S03]  /*32c0*/  FSEL R12, R28, RZ, P0 ;  /* 0x000000ff1c0c7208 */ /* 0x000fc60000000000 */
[----:B------:R-:W-:Y:S02]  /*32d0*/  @!P2 IMAD.IADD R26, R14, 0x1, -R25 ;  /* 0x000000010e1aa824 */ /* 0x000fe400078e0a19 */
[----:B------:R-:W-:-:S03]  /*32e0*/  @!P2 IMAD R25, R25, 0x100000, R19 ;  /* 0x001000001919a824 */ /* 0x000fc600078e0213 */
[----:B------:R-:W-:Y:S01]  /*32f0*/  @!P2 LEA R27, R26, 0x3ff00000, 0x14 ;  /* 0x3ff000001a1ba811 */ /* 0x000fe200078ea0ff */
[----:B------:R-:W-:-:S06]  /*3300*/  @!P2 IMAD.MOV.U32 R26, RZ, RZ, RZ ;  /* 0x000000ffff1aa224 */ /* 0x000fcc00078e00ff */
[----:B------:R-:W-:-:S11]  /*3310*/  @!P2 DMUL R12, R24, R26 ;  /* 0x0000001a180ca228 */ /* 0x000fd60000000000 */
.L_x_45:
[----:B------:R-:W-:Y:S05]  /*3320*/  BSYNC.RECONVERGENT B0 ;  /* 0x0000000000007941 */ /* 0x000fea0003800200 */
.L_x_44:
[----:B------:R-:W-:Y:S01]  /*3330*/  DADD R12, R12, 1 ;  /* 0x3ff000000c0c7429 */ /* 0x000fe20000000000 */
[----:B------:R-:W-:Y:S01]  /*3340*/  UMOV UR6, 0xf527e41d ;  /* 0xf527e41d00067882 */ /* 0x000fe20000000000 */
[----:B------:R-:W-:Y:S01]  /*3350*/  UMOV UR7, 0x3fd834ab ;  /* 0x3fd834ab00077882 */ /* 0x000fe20000000000 */
[----:B------:R-:W-:Y:S01]  /*3360*/  IMAD.MOV.U32 R24, RZ, RZ, 0x1 ;  /* 0x00000001ff187424 */ /* 0x000fe200078e00ff */
[----:B------:R-:W-:Y:S01]  /*3370*/  FSETP.GEU.AND P0, PT, |R39|, 4.1917929649353027344, PT ;  /* 0x4086232b2700780b */ /* 0x000fe20003f0e200 */
[----:B------:R-:W-:Y:S03]  /*3380*/  BSSY.RECONVERGENT B0, `(.L_x_46) ;  /* 0x0000018000007945 */ /* 0x000fe60003800200 */
[----:B------:R-:W-:Y:S01]  /*3390*/  DADD R12, R12, UR6 ;  /* 0x000000060c0c7e29 */ /* 0x000fe20008000000 */
[----:B------:R-:W-:Y:S01]  /*33a0*/  UMOV UR6, 0x4a954d5d ;  /* 0x4a954d5d00067882 */ /* 0x000fe20000000000 */
[----:B------:R-:W-:-:S06]  /*33b0*/  UMOV UR7, 0x3fc6bc04 ;  /* 0x3fc6bc0400077882 */ /* 0x000fcc0000000000 */
[----:B------:R-:W-:-:S08]  /*33c0*/  DFMA R12, R12, R22, 1 ;  /* 0x3ff000000c0c742b */ /* 0x000fd00000000016 */
[----:B------:R-:W-:-:S06]  /*33d0*/  DADD R12, R12, UR6 ;  /* 0x000000060c0c7e29 */ /* 0x000fcc0008000000 */
[----:B------:R-:W0:Y:S02]  /*33e0*/  MUFU.RCP64H R25, R13 ;  /* 0x0000000d00197308 */ /* 0x000e240000001800 */
[----:B0-----:R-:W-:-:S08]  /*33f0*/  DFMA R26, -R12, R24, 1 ;  /* 0x3ff000000c1a742b */ /* 0x001fd00000000118 */
[----:B------:R-:W-:-:S08]  /*3400*/  DFMA R26, R26, R26, R26 ;  /* 0x0000001a1a1a722b */ /* 0x000fd0000000001a */
[----:B------:R-:W-:-:S08]  /*3410*/  DFMA R26, R24, R26, R24 ;  /* 0x0000001a181a722b */ /* 0x000fd00000000018 */
[----:B------:R-:W-:Y:S01]  /*3420*/  DFMA R24, -R12, R26, 1 ;  /* 0x3ff000000c18742b */ /* 0x000fe2000000011a */
[----:B------:R-:W-:Y:S10]  /*3430*/  @!P0 BRA `(.L_x_47) ;  /* 0x0000000000308947 */ /* 0x000ff40003800000 */
        /* <DEDUP_REMOVED lines=12> */
.L_x_47:
[----:B------:R-:W-:Y:S05]  /*3500*/  BSYNC.RECONVERGENT B0 ;  /* 0x0000000000007941 */ /* 0x000fea0003800200 */
.L_x_46:
[----:B------:R-:W-:Y:S01]  /*3510*/  UMOV UR6, 0xa3c24fa1 ;  /* 0xa3c24fa100067882 */ /* 0x000fe20000000000 */
[----:B------:R-:W-:Y:S01]  /*3520*/  UMOV UR7, 0x3fc37f13 ;  /* 0x3fc37f1300077882 */ /* 0x000fe20000000000 */
[----:B------:R-:W-:Y:S01]  /*3530*/  DFMA R24, R26, R24, R26 ;  /* 0x000000181a18722b */ /* 0x000fe2000000001a */
[----:B------:R-:W-:Y:S01]  /*3540*/  BSSY.RECONVERGENT B1, `(.L_x_48) ;  /* 0x000000f000017945 */ /* 0x000fe20003800200 */
[----:B------:R-:W-:-:S08]  /*3550*/  DMUL R132, R36, UR6 ;  /* 0x0000000624847c28 */ /* 0x000fd00008000000 */
[----:B------:R-:W-:Y:S02]  /*3560*/  DMUL R38, R132, R24 ;  /* 0x0000001884267228 */ /* 0x000fe40000000000 */
[----:B------:R-:W-:-:S06]  /*3570*/  FSETP.GEU.AND P2, PT, |R133|, 6.5827683646048100446e-37, PT ;  /* 0x036000008500780b */ /* 0x000fcc0003f4e200 */
[----:B------:R-:W-:-:S08]  /*3580*/  DFMA R26, -R12, R38, R132 ;  /* 0x000000260c1a722b */ /* 0x000fd00000000184 */
[----:B------:R-:W-:-:S10]  /*3590*/  DFMA R38, R24, R26, R38 ;  /* 0x0000001a1826722b */ /* 0x000fd40000000026 */
[----:B------:R-:W-:-:S05]  /*35a0*/  FFMA R24, RZ, R13, R39 ;  /* 0x0000000dff187223 */ /* 0x000fca0000000027 */
[----:B------:R-:W-:-:S13]  /*35b0*/  FSETP.GT.AND P0, PT, |R24|, 1.469367938527859385e-39, PT ;  /* 0x001000001800780b */ /* 0x000fda0003f04200 */
[----:B------:R-:W-:Y:S05]  /*35c0*/  @P0 BRA P2, `(.L_x_49) ;  /* 0x0000000000180947 */ /* 0x000fea0001000000 */
[----:B------:R-:W-:Y:S01]  /*35d0*/  IMAD.MOV.U32 R116, RZ, RZ, R12 ;  /* 0x000000ffff747224 */ /* 0x000fe200078e000c */
[----:B------:R-:W-:Y:S01]  /*35e0*/  MOV R24, 0x3610 ;  /* 0x0000361000187802 */ /* 0x000fe20000000f00 */
[----:B------:R-:W-:-:S07]  /*35f0*/  IMAD.MOV.U32 R117, RZ, RZ, R13 ;  /* 0x000000ffff757224 */ /* 0x000fce00078e000d */
[----:B------:R-:W-:Y:S05]  /*3600*/  CALL.REL.NOINC `($__internal_1_$__cuda_sm20_div_rn_f64_full) ;  /* 0x0000014400c47944 */ /* 0x000fea0003c00000 */
[----:B------:R-:W-:Y:S01]  /*3610*/  IMAD.MOV.U32 R38, RZ, RZ, R30 ;  /* 0x000000ffff267224 */ /* 0x000fe200078e001e */
[----:B------:R-:W-:-:S07]  /*3620*/  MOV R39, R31 ;  /* 0x0000001f00277202 */ /* 0x000fce0000000f00 */
.L_x_49:
[----:B------:R-:W-:Y:S05]  /*3630*/  BSYNC.RECONVERGENT B1 ;  /* 0x0000000000017941 */ /* 0x000fea0003800200 */
.L_x_48:
[----:B------:R-:W0:Y:S01]  /*3640*/  MUFU.RCP64H R25, R13 ;  /* 0x0000000d00197308 */ /* 0x000e220000001800 */
[----:B------:R-:W-:Y:S01]  /*3650*/  IMAD.MOV.U32 R24, RZ, RZ, 0x1 ;  /* 0x00000001ff187424 */ /* 0x000fe200078e00ff */
[----:B------:R-:W-:Y:S05]  /*3660*/  BSSY.RECONVERGENT B0, `(.L_x_50) ;  /* 0x0000012000007945 */ /* 0x000fea0003800200 */
        /* <DEDUP_REMOVED lines=11> */
[----:B------:R-:W-:-:S05]  /*3720*/  @!P1 SHF.R.S32.HI R15, RZ, 0x1, R15 ;  /* 0x00000001ff0f9819 */ /* 0x000fca000001140f */
[----:B------:R-:W-:Y:S02]  /*3730*/  @!P1 IMAD.IADD R8, R14, 0x1, -R15 ;  /* 0x000000010e089824 */ /* 0x000fe400078e0a0f */
[----:B------:R-:W-:-:S03]  /*3740*/  @!P1 IMAD R19, R15, 0x100000, R19 ;  /* 0x001000000f139824 */ /* 0x000fc600078e0213 */
[----:B------:R-:W-:Y:S01]  /*3750*/  @!P1 LEA R9, R8, 0x3ff00000, 0x14 ;  /* 0x3ff0000008099811 */ /* 0x000fe200078ea0ff */
[----:B------:R-:W-:-:S06]  /*3760*/  @!P1 IMAD.MOV.U32 R8, RZ, RZ, RZ ;  /* 0x000000ffff089224 */ /* 0x000fcc00078e00ff */
[----:B------:R-:W-:-:S11]  /*3770*/  @!P1 DMUL R20, R18, R8 ;  /* 0x0000000812149228 */ /* 0x000fd60000000000 */
.L_x_51:
[----:B------:R-:W-:Y:S05]  /*3780*/  BSYNC.RECONVERGENT B0 ;  /* 0x0000000000007941 */ /* 0x000fea0003800200 */
.L_x_50:
[----:B------:R-:W-:Y:S01]  /*3790*/  DMUL R132, R20, R22 ;  /* 0x0000001614847228 */ /* 0x000fe20000000000 */
[----:B------:R-:W-:Y:S01]  /*37a0*/  BSSY.RECONVERGENT B1, `(.L_x_52) ;  /* 0x000000f000017945 */ /* 0x000fe20003800200 */
[----:B------:R-:W-:-:S08]  /*37b0*/  DFMA R24, R26, R24, R26 ;  /* 0x000000181a18722b */ /* 0x000fd0000000001a */
[----:B------:R-:W-:Y:S01]  /*37c0*/  DMUL R36, R24, R132 ;  /* 0x0000008418247228 */ /* 0x000fe20000000000 */
[----:B------:R-:W-:-:S07]  /*37d0*/  FSETP.GEU.AND P1, PT, |R133|, 6.5827683646048100446e-37, PT ;  /* 0x036000008500780b */ /* 0x000fce0003f2e200 */
[----:B------:R-:W-:-:S08]  /*37e0*/  DFMA R8, -R12, R36, R132 ;  /* 0x000000240c08722b */ /* 0x000fd00000000184 */
[----:B------:R-:W-:-:S10]  /*37f0*/  DFMA R36, R24, R8, R36 ;  /* 0x000000081824722b */ /* 0x000fd40000000024 */
[----:B------:R-:W-:-:S05]  /*3800*/  FFMA R8, RZ, R13, R37 ;  /* 0x0000000dff087223 */ /* 0x000fca0000000025 */
[----:B------:R-:W-:-:S13]  /*3810*/  FSETP.GT.AND P0, PT, |R8|, 1.469367938527859385e-39, PT ;  /* 0x001000000800780b */ /* 0x000fda0003f04200 */
[----:B------:R-:W-:Y:S05]  /*3820*/  @P0 BRA P1, `(.L_x_53) ;  /* 0x0000000000180947 */ /* 0x000fea0000800000 */
[----:B------:R-:W-:Y:S01]  /*3830*/  IMAD.MOV.U32 R116, RZ, RZ, R12 ;  /* 0x000000ffff747224 */ /* 0x000fe200078e000c */
[----:B------:R-:W-:Y:S02]  /*3840*/  MOV R117, R13 ;  /* 0x0000000d00757202 */ /* 0x000fe40000000f00 */
[----:B------:R-:W-:-:S07]  /*3850*/  MOV R24, 0x3870 ;  /* 0x0000387000187802 */ /* 0x000fce0000000f00 */
[----:B------:R-:W-:Y:S05]  /*3860*/  CALL.REL.NOINC `($__internal_1_$__cuda_sm20_div_rn_f64_full) ;  /* 0x00000144002c7944 */ /* 0x000fea0003c00000 */
[----:B------:R-:W-:Y:S02]  /*3870*/  IMAD.MOV.U32 R36, RZ, RZ, R30 ;  /* 0x000000ffff247224 */ /* 0x000fe400078e001e */
[----:B------:R-:W-:-:S07]  /*3880*/  IMAD.MOV.U32 R37, RZ, RZ, R31 ;  /* 0x000000ffff257224 */ /* 0x000fce00078e001f */
.L_x_53:
[----:B------:R-:W-:Y:S05]  /*3890*/  BSYNC.RECONVERGENT B1 ;  /* 0x0000000000017941 */ /* 0x000fea0003800200 */
.L_x_52:
[----:B------:R-:W0:Y:S01]  /*38a0*/  MUFU.RCP64H R9, 53.453094482421875 ;  /* 0x404ab9ff00097908 */ /* 0x000e220000001800 */
[----:B------:R-:W-:Y:S01]  /*38b0*/  IMAD.MOV.U32 R12, RZ, RZ, 0x2b5f4b1b ;  /* 0x2b5f4b1bff0c7424 */ /* 0x000fe200078e00ff */
[----:B------:R-:W-:Y:S01]  /*38c0*/  UMOV UR6, 0x2d0e5604 ;  /* 0x2d0e560400067882 */ /* 0x000fe20000000000 */
[----:B------:R-:W-:Y:S01]  /*38d0*/  IMAD.MOV.U32 R13, RZ, RZ, 0x404ab9ff ;  /* 0x404ab9ffff0d7424 */ /* 0x000fe200078e00ff */
[----:B------:R-:W-:Y:S01]  /*38e0*/  UMOV UR7, 0x3fdb9db2 ;  /* 0x3fdb9db200077882 */ /* 0x000fe20000000000 */
[----:B------:R-:W-:Y:S01]  /*38f0*/  IMAD.MOV.U32 R8, RZ, RZ, 0x1 ;  /* 0x00000001ff087424 */ /* 0x000fe200078e00ff */
[----:B------:R-:W-:Y:S01]  /*3900*/  DMUL R132, R110, -UR6 ;  /* 0x800000066e847c28 */ /* 0x000fe20008000000 */
[----:B------:R-:W-:Y:S09]  /*3910*/  BSSY.RECONVERGENT B1, `(.L_x_54) ;  /* 0x0000013000017945 */ /* 0x000ff20003800200 */
[----:B------:R-:W-:Y:S01]  /*3920*/  FSETP.GEU.AND P1, PT, |R133|, 6.5827683646048100446e-37, PT ;  /* 0x036000008500780b */ /* 0x000fe20003f2e200 */
[----:B0-----:R-:W-:-:S08]  /*3930*/  DFMA R14, R8, -R12, 1 ;  /* 0x3ff00000080e742b */ /* 0x001fd0000000080c */
        /* <DEDUP_REMOVED lines=10> */
[----:B------:R-:W-:Y:S01]  /*39e0*/  MOV R116, 0x2b5f4b1b ;  /* 0x2b5f4b1b00747802 */ /* 0x000fe20000000f00 */
[----:B------:R-:W-:Y:S01]  /*39f0*/  IMAD.MOV.U32 R117, RZ, RZ, 0x404ab9ff ;  /* 0x404ab9ffff757424 */ /* 0x000fe200078e00ff */
[----:B------:R-:W-:-:S07]  /*3a00*/  MOV R24, 0x3a20 ;  /* 0x00003a2000187802 */ /* 0x000fce0000000f00 */
[----:B------:R-:W-:Y:S05]  /*3a10*/  CALL.REL.NOINC `($__internal_1_$__cuda_sm20_div_rn_f64_full) ;  /* 0x0000014000c07944 */ /* 0x000fea0003c00000 */
[----:B------:R-:W-:Y:S02]  /*3a20*/  IMAD.MOV.U32 R34, RZ, RZ, R30 ;  /* 0x000000ffff227224 */ /* 0x000fe400078e001e */
[----:B------:R-:W-:-:S07]  /*3a30*/  IMAD.MOV.U32 R35, RZ, RZ, R31 ;  /* 0x000000ffff237224 */ /* 0x000fce00078e001f */
.L_x_55:
[----:B------:R-:W-:Y:S05]  /*3a40*/  BSYNC.RECONVERGENT B1 ;  /* 0x0000000000017941 */ /* 0x000fea0003800200 */
.L_x_54:
[----:B------:R-:W-:Y:S01]  /*3a50*/  IMAD.MOV.U32 R8, RZ, RZ, 0x652b82fe ;  /* 0x652b82feff087424 */ /* 0x000fe200078e00ff */
[----:B------:R-:W-:Y:S01]  /*3a60*/  UMOV UR6, 0xfefa39ef ;  /* 0xfefa39ef00067882 */ /* 0x000fe20000000000 */
[----:B------:R-:W-:Y:S01]  /*3a70*/  IMAD.MOV.U32 R9, RZ, RZ, 0x3ff71547 ;  /* 0x3ff71547ff097424 */ /* 0x000fe200078e00ff */
[----:B------:R-:W-:Y:S01]  /*3a80*/  UMOV UR7, 0x3fe62e42 ;  /* 0x3fe62e4200077882 */ /* 0x000fe20000000000 */
[----:B------:R-:W0:Y:S01]  /*3a90*/  MUFU.RCP64H R19, 26.7265472412109375 ;  /* 0x403ab9ff00137908 */ /* 0x000e220000001800 */
[----:B------:R-:W-:Y:S01]  /*3aa0*/  IMAD.MOV.U32 R20, RZ, RZ, 0x2b5f4b1b ;  /* 0x2b5f4b1bff147424 */ /* 0x000fe200078e00ff */
[----:B------:R-:W-:Y:S01]  /*3ab0*/  DMUL R132, RZ, R110 ;  /* 0x0000006eff847228 */ /* 0x000fe20000000000 */
[----:B------:R-:W-:Y:S01]  /*3ac0*/  IMAD.MOV.U32 R21, RZ, RZ, 0x403ab9ff ;  /* 0x403ab9ffff157424 */ /* 0x000fe200078e00ff */
[----:B------:R-:W-:Y:S01]  /*3ad0*/  DFMA R8, R34, R8, 6.75539944105574400000e+15 ;  /* 0x433800002208742b */ /* 0x000fe20000000008 */
[----:B------:R-:W-:Y:S01]  /*3ae0*/  IMAD.MOV.U32 R18, RZ, RZ, 0x1 ;  /* 0x00000001ff127424 */ /* 0x000fe200078e00ff */
[----:B------:R-:W-:Y:S01]  /*3af0*/  FSETP.GEU.AND P0, PT, |R35|, 4.1917929649353027344, PT ;  /* 0x4086232b2300780b */ /* 0x000fe20003f0e200 */
[----:B------:R-:W-:Y:S05]  /*3b00*/  BSSY.RECONVERGENT B0, `(.L_x_56) ;  /* 0x000003f000007945 */ /* 0x000fea0003800200 */
        /* <DEDUP_REMOVED lines=8> */
[----:B------:R-:W-:Y:S01]  /*3b90*/  MOV R14, 0xfca213ea ;  /* 0xfca213ea000e7802 */ /* 0x000fe20000000f00 */
[----:B------:R-:W-:Y:S01]  /*3ba0*/  IMAD.MOV.U32 R15, RZ, RZ, 0x3e928af3 ;  /* 0x3e928af3ff0f7424 */ /* 0x000fe200078e00ff */
[----:B------:R-:W-:Y:S01]  /*3bb0*/  UMOV UR7, 0x3e5ade15 ;  /* 0x3e5ade1500077882 */ /* 0x000fe20000000000 */
[----:B------:R-:W-:-:S04]  /*3bc0*/  DFMA R22, R18, R22, R18 ;  /* 0x000000161216722b */ /* 0x000fc80000000012 */
[----:B------:R-:W-:Y:S01]  /*3bd0*/  DFMA R14, R12, UR6, R14 ;  /* 0x000000060c0e7c2b */ /* 0x000fe2000800000e */
[----:B------:R-:W-:Y:S01]  /*3be0*/  UMOV UR6, 0x62401315 ;  /* 0x6240131500067882 */ /* 0x000fe20000000000 */
[----:B------:R-:W-:Y:S02]  /*3bf0*/  UMOV UR7, 0x3ec71dee ;  /* 0x3ec71dee00077882 */ /* 0x000fe40000000000 */
[----:B------:R-:W-:-:S04]  /*3c00*/  DFMA R18, R22, -R20, 1 ;  /* 0x3ff000001612742b */ /* 0x000fc80000000814 */
[----:B------:R-:W-:Y:S01]  /*3c10*/  DFMA R14, R12, R14, UR6 ;  /* 0x000000060c0e7e2b */ /* 0x000fe2000800000e */
[----:B------:R-:W-:Y:S01]  /*3c20*/  UMOV UR6, 0x7c89eb71 ;  /* 0x7c89eb7100067882 */ /* 0x000fe20000000000 */
[----:B------:R-:W-:Y:S02]  /*3c30*/  UMOV UR7, 0x3efa0199 ;  /* 0x3efa019900077882 */ /* 0x000fe40000000000 */
[----:B------:R-:W-:-:S04]  /*3c40*/  DFMA R22, R22, R18, R22 ;  /* 0x000000121616722b */ /* 0x000fc80000000016 */
[----:B------:R-:W-:Y:S01]  /*3c50*/  DFMA R14, R12, R14, UR6 ;  /* 0x000000060c0e7e2b */ /* 0x000fe2000800000e */
[----:B------:R-:W-:Y:S01]  /*3c60*/  UMOV UR6, 0x14761f65 ;  /* 0x14761f6500067882 */ /* 0x000fe20000000000 */
[----:B------:R-:W-:Y:S02]  /*3c70*/  UMOV UR7, 0x3f2a01a0 ;  /* 0x3f2a01a000077882 */ /* 0x000fe40000000000 */
[----:B------:R-:W-:-:S04]  /*3c80*/  DMUL R30, R22, R132 ;  /* 0x00000084161e7228 */ /* 0x000fc80000000000 */
[----:B------:R-:W-:Y:S01]  /*3c90*/  DFMA R14, R12, R14, UR6 ;  /* 0x000000060c0e7e2b */ /* 0x000fe2000800000e */
[----:B------:R-:W-:Y:S01]  /*3ca0*/  UMOV UR6, 0x1852b7af ;  /* 0x1852b7af00067882 */ /* 0x000fe20000000000 */
[----:B------:R-:W-:Y:S02]  /*3cb0*/  UMOV UR7, 0x3f56c16c ;  /* 0x3f56c16c00077882 */ /* 0x000fe40000000000 */
[----:B------:R-:W-:-:S04]  /*3cc0*/  DFMA R18, R30, -R20, R132 ;  /* 0x800000141e12722b */ /* 0x000fc80000000084 */
[----:B------:R-:W-:Y:S01]  /*3cd0*/  DFMA R14, R12, R14, UR6 ;  /* 0x000000060c0e7e2b */ /* 0x000fe2000800000e */
[----:B------:R-:W-:Y:S01]  /*3ce0*/  UMOV UR6, 0x11122322 ;  /* 0x1112232200067882 */ /* 0x000fe20000000000 */
[----:B------:R-:W-:Y:S02]  /*3cf0*/  UMOV UR7, 0x3f811111 ;  /* 0x3f81111100077882 */ /* 0x000fe40000000000 */
[----:B------:R-:W-:-:S04]  /*3d00*/  DFMA R30, R22, R18, R30 ;  /* 0x00000012161e722b */ /* 0x000fc8000000001e */
        /* <DEDUP_REMOVED lines=12> */
[----:B------:R-:W-:Y:S01]  /*3dd0*/  MOV R14, R12 ;  /* 0x0000000c000e7202 */ /* 0x000fe20000000f00 */
[----:B------:R-:W-:-:S04]  /*3de0*/  IMAD R15, R8, 0x100000, R13 ;  /* 0x00100000080f7824 */ /* 0x000fc800078e020d */
[----:B------:R-:W-:Y:S02]  /*3df0*/  IMAD.MOV.U32 R18, RZ, RZ, R14 ;  /* 0x000000ffff127224 */ /* 0x000fe400078e000e */
        /* <DEDUP_REMOVED lines=12> */
[----:B------:R-:W-:Y:S02]  /*3ec0*/  @!P1 LEA R23, R22, 0x3ff00000, 0x14 ;  /* 0x3ff0000016179811 */ /* 0x000fe400078ea0ff */
[----:B------:R-:W-:-:S06]  /*3ed0*/  @!P1 MOV R22, RZ ;  /* 0x000000ff00169202 */ /* 0x000fcc0000000f00 */
[----:B------:R-:W-:-:S11]  /*3ee0*/  @!P1 DMUL R18, R20, R22 ;  /* 0x0000001614129228 */ /* 0x000fd60000000000 */
.L_x_57:
[----:B------:R-:W-:Y:S05]  /*3ef0*/  BSYNC.RECONVERGENT B0 ;  /* 0x0000000000007941 */ /* 0x000fea0003800200 */
.L_x_56:
[----:B------:R-:W-:Y:S01]  /*3f00*/  UMOV UR6, 0x6032e8a1 ;  /* 0x6032e8a100067882 */ /* 0x000fe20000000000 */
[----:B------:R-:W-:Y:S01]  /*3f10*/  UMOV UR7, 0x3feef7f1 ;  /* 0x3feef7f100077882 */ /* 0x000fe20000000000 */
[----:B------:R-:W-:Y:S01]  /*3f20*/  FFMA R26, RZ, 2.9176023006439208984, R31 ;  /* 0x403ab9ffff1a7823 */ /* 0x000fe2000000001f */
[----:B------:R-:W-:Y:S01]  /*3f30*/  DMUL R24, R18, R36 ;  /* 0x0000002412187228 */ /* 0x000fe20000000000 */
[----:B------:R-:W-:Y:S01]  /*3f40*/  FSETP.GEU.AND P1, PT, |R133|, 6.5827683646048100446e-37, PT ;  /* 0x036000008500780b */ /* 0x000fe20003f2e200 */
[----:B------:R-:W-:Y:S01]  /*3f50*/  DADD R20, R40, UR6 ;  /* 0x0000000628147e29 */ /* 0x000fe20008000000 */
[----:B------:R-:W-:Y:S01]  /*3f60*/  UMOV UR6, 0x7725efb4 ;  /* 0x7725efb400067882 */ /* 0x000fe20000000000 */
[----:B------:R-:W-:Y:S01]  /*3f70*/  FSETP.GT.AND P0, PT, |R26|, 1.469367938527859385e-39, PT ;  /* 0x001000001a00780b */ /* 0x000fe20003f04200 */
[----:B------:R-:W-:Y:S01]  /*3f80*/  UMOV UR7, 0x3fd19028 ;  /* 0x3fd1902800077882 */ /* 0x000fe20000000000 */
[----:B------:R-:W-:Y:S01]  /*3f90*/  DADD R22, R36, R38 ;  /* 0x0000000024167229 */ /* 0x000fe20000000026 */
[----:B------:R-:W-:Y:S01]  /*3fa0*/  BSSY.RECONVERGENT B1, `(.L_x_58) ;  /* 0x0000009000017945 */ /* 0x000fe20003800200 */
[----:B------:R-:W-:-:S02]  /*3fb0*/  DMUL R32, R40, UR6 ;  /* 0x0000000628207c28 */ /* 0x000fc40008000000 */
[----:B------:R-:W-:-:S08]  /*3fc0*/  DMUL R24, R24, R20 ;  /* 0x0000001418187228 */ /* 0x000fd00000000000 */
[----:B------:R-:W-:Y:S01]  /*3fd0*/  DFMA R32, R32, R22, R24 ;  /* 0x000000162020722b */ /* 0x000fe20000000018 */
[----:B------:R-:W-:Y:S10]  /*3fe0*/  @P0 BRA P1, `(.L_x_59) ;  /* 0x0000000000100947 */ /* 0x000ff40000800000 */
[----:B------:R-:W-:Y:S01]  /*3ff0*/  IMAD.MOV.U32 R116, RZ, RZ, 0x2b5f4b1b ;  /* 0x2b5f4b1bff747424 */ /* 0x000fe200078e00ff */
[----:B------:R-:W-:Y:S01]  /*4000*/  MOV R24, 0x4030 ;  /* 0x0000403000187802 */ /* 0x000fe20000000f00 */
[----:B------:R-:W-:-:S07]  /*4010*/  IMAD.MOV.U32 R117, RZ, RZ, 0x403ab9ff ;  /* 0x403ab9ffff757424 */ /* 0x000fce00078e00ff */
[----:B------:R-:W-:Y:S05]  /*4020*/  CALL.REL.NOINC `($__internal_1_$__cuda_sm20_div_rn_f64_full) ;  /* 0x0000013c003c7944 */ /* 0x000fea0003c00000 */
.L_x_59:
[----:B------:R-:W-:Y:S05]  /*4030*/  BSYNC.RECONVERGENT B1 ;  /* 0x0000000000017941 */ /* 0x000fea0003800200 */
.L_x_58:
        /* <DEDUP_REMOVED lines=14> */
[----:B------:R-:W-:Y:S01]  /*4120*/  MOV R25, 0x3e928af3 ;  /* 0x3e928af300197802 */ /* 0x000fe20000000f00 */
        /* <DEDUP_REMOVED lines=40> */
[----:B------:R-:W-:Y:S02]  /*43b0*/  FSEL R26, R48, RZ, P1 ;  /* 0x000000ff301a7208 */ /* 0x000fe40000800000 */
[----:B------:R-:W-:Y:S01]  /*43c0*/  @!P2 IADD3 R42, PT, PT, R44, -R29, RZ ;  /* 0x8000001d2c2aa210 */ /* 0x000fe20007ffe0ff */
[----:B------:R-:W-:-:S03]  /*43d0*/  @!P2 IMAD R29, R29, 0x100000, R47 ;  /* 0x001000001d1da824 */ /* 0x000fc600078e022f */
[----:B------:R-:W-:Y:S01]  /*43e0*/  @!P2 LEA R43, R42, 0x3ff00000, 0x14 ;  /* 0x3ff000002a2ba811 */ /* 0x000fe200078ea0ff */
[----:B------:R-:W-:-:S06]  /*43f0*/  @!P2 IMAD.MOV.U32 R42, RZ, RZ, RZ ;  /* 0x000000ffff2aa224 */ /* 0x000fcc00078e00ff */
[----:B------:R-:W-:-:S11]  /*4400*/  @!P2 DMUL R26, R28, R42 ;  /* 0x0000002a1c1aa228 */ /* 0x000fd60000000000 */
.L_x_61:
[----:B------:R-:W-:Y:S05]  /*4410*/  BSYNC.RECONVERGENT B0 ;  /* 0x0000000000007941 */ /* 0x000fea0003800200 */
.L_x_60:
[----:B------:R-:W-:Y:S01]  /*4420*/  DADD R26, R26, 1 ;  /* 0x3ff000001a1a7429 */ /* 0x000fe20000000000 */
[----:B------:R-:W-:Y:S01]  /*4430*/  IMAD.MOV.U32 R28, RZ, RZ, 0x231574a5 ;  /* 0x231574a5ff1c7424 */ /* 0x000fe200078e00ff */
[----:B------:R-:W-:Y:S01]  /*4440*/  MOV R29, 0x3fe178d6 ;  /* 0x3fe178d6001d7802 */ /* 0x000fe20000000f00 */
[----:B------:R-:W-:Y:S01]  /*4450*/  BSSY.RECONVERGENT B0, `(.L_x_62) ;  /* 0x0000010000007945 */ /* 0x000fe20003800200 */
[----:B------:R-:W-:-:S04]  /*4460*/  FSETP.GEU.AND P2, PT, |R35|, 4.1917929649353027344, PT ;  /* 0x4086232b2300780b */ /* 0x000fc80003f4e200 */
[----:B------:R-:W-:Y:S01]  /*4470*/  DFMA R26, R26, R28, 1 ;  /* 0x3ff000001a1a742b */ /* 0x000fe2000000001c */
[----:B------:R-:W-:Y:S10]  /*4480*/  @!P0 BRA `(.L_x_63) ;  /* 0x0000000000308947 */ /* 0x000ff40003800000 */
        /* <DEDUP_REMOVED lines=9> */
[----:B------:R-:W-:Y:S01]  /*4520*/  @!P1 LEA R31, R30, 0x3ff00000, 0x14 ;  /* 0x3ff000001e1f9811 */ /* 0x000fe200078ea0ff */
[----:B------:R-:W-:-:S06]  /*4530*/  @!P1 IMAD.MOV.U32 R30, RZ, RZ, RZ ;  /* 0x000000ffff1e9224 */ /* 0x000fcc00078e00ff */
[----:B------:R-:W-:-:S11]  /*4540*/  @!P1 DMUL R24, R46, R30 ;  /* 0x0000001e2e189228 */ /* 0x000fd60000000000 */
.L_x_63:
[----:B------:R-:W-:Y:S05]  /*4550*/  BSYNC.RECONVERGENT B0 ;  /* 0x0000000000007941 */ /* 0x000fea0003800200 */
.L_x_62:
[----:B------:R-:W-:Y:S04]  /*4560*/  BSSY.RECONVERGENT B0, `(.L_x_64) ;  /* 0x000000e000007945 */ /* 0x000fe80003800200 */
[----:B------:R-:W-:Y:S05]  /*4570*/  @!P2 BRA `(.L_x_65) ;  /* 0x000000000030a947 */ /* 0x000fea0003800000 */
        /* <DEDUP_REMOVED lines=12> */
.L_x_65:
[----:B------:R-:W-:Y:S05]  /*4640*/  BSYNC.RECONVERGENT B0 ;  /* 0x0000000000007941 */ /* 0x000fea0003800200 */
.L_x_64:
[----:B------:R-:W-:Y:S01]  /*4650*/  UMOV UR6, 0x2bb48a55 ;  /* 0x2bb48a5500067882 */ /* 0x000fe20000000000 */
[----:B------:R-:W-:Y:S01]  /*4660*/  UMOV UR7, 0x3fe80aa8 ;  /* 0x3fe80aa800077882 */ /* 0x000fe20000000000 */
[----:B------:R-:W-:Y:S01]  /*4670*/  IMAD.MOV.U32 R12, RZ, RZ, 0x1 ;  /* 0x00000001ff0c7424 */ /* 0x000fe200078e00ff */
[----:B------:R-:W-:Y:S01]  /*4680*/  DADD R8, R26, UR6 ;  /* 0x000000061a087e29 */ /* 0x000fe20008000000 */
[----:B------:R-:W-:Y:S01]  /*4690*/  BSSY.RECONVERGENT B1, `(.L_x_66) ;  /* 0x0000015000017945 */ /* 0x000fe20003800200 */
[----:B------:R-:W-:-:S04]  /*46a0*/  DMUL R132, R24, R28 ;  /* 0x0000001c18847228 */ /* 0x000fc80000000000 */
[----:B------:R-:W0:Y:S06]  /*46b0*/  MUFU.RCP64H R13, R9 ;  /* 0x00000009000d7308 */ /* 0x000e2c0000001800 */
[----:B------:R-:W-:Y:S01]  /*46c0*/  FSETP.GEU.AND P1, PT, |R133|, 6.5827683646048100446e-37, PT ;  /* 0x036000008500780b */ /* 0x000fe20003f2e200 */
        /* <DEDUP_REMOVED lines=15> */
[----:B------:R-:W-:Y:S01]  /*47c0*/  MOV R12, R30 ;  /* 0x0000001e000c7202 */ /* 0x000fe20000000f00 */
[----:B------:R-:W-:-:S07]  /*47d0*/  IMAD.MOV.U32 R13, RZ, RZ, R31 ;  /* 0x000000ffff0d7224 */ /* 0x000fce00078e001f */
.L_x_67:
[----:B------:R-:W-:Y:S05]  /*47e0*/  BSYNC.RECONVERGENT B1 ;  /* 0x0000000000017941 */ /* 0x000fea0003800200 */
.L_x_66:
[----:B------:R-:W0:Y:S01]  /*47f0*/  MUFU.RCP64H R25, R9 ;  /* 0x0000000900197308 */ /* 0x000e220000001800 */
[----:B------:R-:W-:Y:S01]  /*4800*/  IMAD.MOV.U32 R24, RZ, RZ, 0x1 ;  /* 0x00000001ff187424 */ /* 0x000fe200078e00ff */
[----:B------:R-:W-:Y:S01]  /*4810*/  UMOV UR6, 0x6775a41f ;  /* 0x6775a41f00067882 */ /* 0x000fe20000000000 */
[----:B------:R-:W-:Y:S01]  /*4820*/  UMOV UR7, 0x3fe54a2f ;  /* 0x3fe54a2f00077882 */ /* 0x000fe20000000000 */
[----:B------:R-:W-:Y:S01]  /*4830*/  BSSY.RECONVERGENT B1, `(.L_x_68) ;  /* 0x0000012000017945 */ /* 0x000fe20003800200 */
[----:B------:R-:W-:-:S10]  /*4840*/  DMUL R132, R14, UR6 ;  /* 0x000000060e847c28 */ /* 0x000fd40008000000 */
        /* <DEDUP_REMOVED lines=16> */
.L_x_69:
[----:B------:R-:W-:Y:S05]  /*4950*/  BSYNC.RECONVERGENT B1 ;  /* 0x0000000000017941 */ /* 0x000fea0003800200 */
.L_x_68:
[----:B------:R-:W-:Y:S01]  /*4960*/  UMOV UR6, 0x6032e8a1 ;  /* 0x6032e8a100067882 */ /* 0x000fe20000000000 */
[----:B------:R-:W-:Y:S01]  /*4970*/  UMOV UR7, 0x3feef7f1 ;  /* 0x3feef7f100077882 */ /* 0x000fe20000000000 */
[----:B------:R-:W-:Y:S01]  /*4980*/  DADD R14, R30, R12 ;  /* 0x000000001e0e7229 */ /* 0x000fe2000000000c */
[----:B------:R-:W-:Y:S01]  /*4990*/  UMOV UR8, 0x7725efb4 ;  /* 0x7725efb400087882 */ /* 0x000fe20000000000 */
[----:B------:R-:W-:Y:S01]  /*49a0*/  DMUL R8, R18, UR6 ;  /* 0x0000000612087c28 */ /* 0x000fe20008000000 */
[----:B------:R-:W-:Y:S01]  /*49b0*/  UMOV UR9, 0x3fd19028 ;  /* 0x3fd1902800097882 */ /* 0x000fe20000000000 */
[----:B------:R-:W-:Y:S01]  /*49c0*/  DMUL R26, R30, R36 ;  /* 0x000000241e1a7228 */ /* 0x000fe20000000000 */
[----:B------:R-:W-:Y:S01]  /*49d0*/  BSSY.RECONVERGENT B1, `(.L_x_70) ;  /* 0x0000025000017945 */ /* 0x000fe20003800200 */
[----:B------:R-:W-:Y:S02]  /*49e0*/  DADD R18, R18, UR8 ;  /* 0x0000000812127e29 */ /* 0x000fe40008000000 */
[----:B------:R-:W-:-:S02]  /*49f0*/  DMUL R40, R12, R40 ;  /* 0x000000280c287228 */ /* 0x000fc40000000000 */
[----:B------:R-:W-:Y:S02]  /*4a00*/  DMUL R8, R8, R14 ;  /* 0x0000000e08087228 */ /* 0x000fe40000000000 */
[----:B------:R-:W-:Y:S02]  /*4a10*/  DMUL R24, R38, UR8 ;  /* 0x0000000826187c28 */ /* 0x000fe40008000000 */
[----:B------:R-:W-:Y:S02]  /*4a20*/  DMUL R26, R18, R26 ;  /* 0x0000001a121a7228 */ /* 0x000fe40000000000 */
[----:B------:R-:W-:Y:S02]  /*4a30*/  DMUL R30, R30, UR6 ;  /* 0x000000061e1e7c28 */ /* 0x000fe40008000000 */
[----:B------:R-:W-:Y:S02]  /*4a40*/  DFMA R8, R40, R18, R8 ;  /* 0x000000122808722b */ /* 0x000fe40000000008 */
[----:B------:R-:W-:-:S02]  /*4a50*/  DMUL R38, R12, R38 ;  /* 0x000000260c267228 */ /* 0x000fc40000000000 */
[----:B------:R-:W-:Y:S02]  /*4a60*/  DFMA R24, R14, R24, R26 ;  /* 0x000000180e18722b */ /* 0x000fe4000000001a */
[----:B------:R-:W-:Y:S02]  /*4a70*/  DMUL R30, R22, R30 ;  /* 0x0000001e161e7228 */ /* 0x000fe40000000000 */
[----:B------:R-:W-:Y:S02]  /*4a80*/  DADD R14, R32, R8 ;  /* 0x00000000200e7229 */ /* 0x000fe40000000008 */
[----:B------:R-:W-:Y:S02]  /*4a90*/  DMUL R8, R8, R36 ;  /* 0x0000002408087228 */ /* 0x000fe40000000000 */
[----:B------:R-:W-:Y:S02]  /*4aa0*/  DMUL R6, R6, 32 ;  /* 0x4040000006067828 */ /* 0x000fe40000000000 */
[----:B------:R-:W-:-:S02]  /*4ab0*/  DFMA R30, R20, R38, R30 ;  /* 0x00000026141e722b */ /* 0x000fc4000000001e */
[----:B------:R-:W-:Y:S02]  /*4ac0*/  DADD R14, R24, R14 ;  /* 0x00000000180e7229 */ /* 0x000fe4000000000e */
[----:B------:R-:W-:-:S06]  /*4ad0*/  DFMA R8, R32, R12, -R8 ;  /* 0x0000000c2008722b */ /* 0x000fcc0000000808 */
[----:B------:R-:W-:Y:S01]  /*4ae0*/  DADD R116, R30, R14 ;  /* 0x000000001e747229 */ /* 0x000fe2000000000e */
[----:B------:R-:W-:Y:S01]  /*4af0*/  MOV R14, 0x1 ;  /* 0x00000001000e7802 */ /* 0x000fe20000000f00 */
        /* <DEDUP_REMOVED lines=18> */
.L_x_71:
[----:B------:R-:W-:Y:S05]  /*4c20*/  BSYNC.RECONVERGENT B1 ;  /* 0x0000000000017941 */ /* 0x000fea0003800200 */
.L_x_70:
[----:B------:R0:W5:Y:S04]  /*4c30*/  LDG.E.64 R126, desc[UR4][R112.64+0xd0] ;  /* 0x0000d004707e7981 */ /* 0x000168000c1e1b00 */
        /* <DEDUP_REMOVED lines=8> */
[----:B------:R0:W5:Y:S01]  /*4cc0*/  LDG.E.64 R14, desc[UR4][R112.64+0x50] ;  /* 0x00005004700e7981 */ /* 0x000162000c1e1b00 */
[----:B------:R-:W1:Y:S01]  /*4cd0*/  MUFU.RCP64H R7, -2.5 ;  /* 0xc004000000077908 */ /* 0x000e620000001800 */
[----:B------:R-:W-:Y:S01]  /*4ce0*/  IMAD.MOV.U32 R18, RZ, RZ, 0x0 ;  /* 0x00000000ff127424 */ /* 0x000fe200078e00ff */
[----:B------:R-:W-:Y:S01]  /*4cf0*/  MOV R6, 0x1 ;  /* 0x0000000100067802 */ /* 0x000fe20000000f00 */
[----:B------:R-:W-:Y:S01]  /*4d00*/  IMAD.MOV.U32 R19, RZ, RZ, 0x40040000 ;  /* 0x40040000ff137424 */ /* 0x000fe200078e00ff */
[----:B------:R-:W-:Y:S01]  /*4d10*/  DSETP.NEU.AND P0, PT, R110, -35, PT ;  /* 0xc04180006e00742a */ /* 0x000fe20003f0d000 */
[----:B------:R-:W-:Y:S04]  /*4d20*/  BSSY.RECONVERGENT B0, `(.L_x_72) ;  /* 0x000000e000007945 */ /* 0x000fe80003800200 */
[----:B-1----:R-:W-:-:S08]  /*4d30*/  DFMA R12, R6, R18, 1 ;  /* 0x3ff00000060c742b */ /* 0x002fd00000000012 */
[----:B------:R-:W-:-:S08]  /*4d40*/  DFMA R12, R12, R12, R12 ;  /* 0x0000000c0c0c722b */ /* 0x000fd0000000000c */
[----:B------:R-:W-:-:S08]  /*4d50*/  DFMA R12, R6, R12, R6 ;  /* 0x0000000c060c722b */ /* 0x000fd00000000006 */
[----:B------:R-:W-:-:S08]  /*4d60*/  DFMA R6, R12, R18, 1 ;  /* 0x3ff000000c06742b */ /* 0x000fd00000000012 */
[----:B------:R-:W-:Y:S01]  /*4d70*/  DFMA R30, R12, R6, R12 ;  /* 0x000000060c1e722b */ /* 0x000fe2000000000c */
[----:B------:R-:W-:Y:S02]  /*4d80*/  IMAD.MOV.U32 R12, RZ, RZ, 0x53e2d624 ;  /* 0x53e2d624ff0c7424 */ /* 0x000fe400078e00ff */
[----:B------:R-:W-:Y:S01]  /*4d90*/  IMAD.MOV.U32 R13, RZ, RZ, -0x3fbe8000 ;  /* 0xc0418000ff0d7424 */ /* 0x000fe200078e00ff */
[----:B0-----:R-:W-:Y:S07]  /*4da0*/  @!P0 BRA `(.L_x_73) ;  /* 0x0000000000148947 */ /* 0x001fee0003800000 */
[----:B------:R-:W-:Y:S01]  /*4db0*/  DSETP.NEU.AND P0, PT, R110, RZ, PT ;  /* 0x000000ff6e00722a */ /* 0x000fe20003f0d000 */
[----:B------:R-:W-:Y:S02]  /*4dc0*/  IMAD.MOV.U32 R12, RZ, RZ, -0x771c970f ;  /* 0x88e368f1ff0c7424 */ /* 0x000fe400078e00ff */
[----:B------:R-:W-:-:S11]  /*4dd0*/  IMAD.MOV.U32 R13, RZ, RZ, 0x3ee4f8b5 ;  /* 0x3ee4f8b5ff0d7424 */ /* 0x000fd600078e00ff */
[----:B------:R-:W-:Y:S01]  /*4de0*/  @P0 MOV R12, R110 ;  /* 0x0000006e000c0202 */ /* 0x000fe20000000f00 */
[----:B------:R-:W-:-:S07]  /*4df0*/  @P0 IMAD.MOV.U32 R13, RZ, RZ, R111 ;  /* 0x000000ffff0d0224 */ /* 0x000fce00078e006f */
.L_x_73:
[----:B------:R-:W-:Y:S05]  /*4e00*/  BSYNC.RECONVERGENT B0 ;  /* 0x0000000000007941 */ /* 0x000fea0003800200 */
.L_x_72:
[----:B------:R-:W-:Y:S01]  /*4e10*/  DADD R6, R12, 35 ;  /* 0x404180000c067429 */ /* 0x000fe20000000000 */
[----:B------:R-:W-:Y:S01]  /*4e20*/  BSSY.RECONVERGENT B1, `(.L_x_74) ;  /* 0x0000011000017945 */ /* 0x000fe20003800200 */
[----:B------:R-:W-:Y:S02]  /*4e30*/  DMUL R16, R16, 32 ;  /* 0x4040000010107828 */ /* 0x000fe40000000000 */
[----:B-----5:R-:W-:-:S04]  /*4e40*/  DMUL R126, R126, 250000 ;  /* 0x410e84807e7e7828 */ /* 0x020fc80000000000 */
[----:B------:R-:W-:Y:S02]  /*4e50*/  DMUL R18, R6, R30 ;  /* 0x0000001e06127228 */ /* 0x000fe40000000000 */
[----:B------:R-:W-:Y:S01]  /*4e60*/  FSETP.GEU.AND P1, PT, |R7|, 6.5827683646048100446e-37, PT ;  /* 0x036000000700780b */ /* 0x000fe20003f2e200 */
[----:B------:R-:W-:-:S05]  /*4e70*/  DMUL R72, R72, R16 ;  /* 0x0000001048487228 */ /* 0x000fca0000000000 */
[----:B------:R-:W-:-:S08]  /*4e80*/  DFMA R20, R18, 2.5, R6 ;  /* 0x400400001214782b */ /* 0x000fd00000000006 */
[----:B------:R-:W-:-:S10]  /*4e90*/  DFMA R30, R30, R20, R18 ;  /* 0x000000141e1e722b */ /* 0x000fd40000000012 */
[----:B------:R-:W-:-:S05]  /*4ea0*/  FFMA R18, RZ, -2.0625, R31 ;  /* 0xc0040000ff127823 */ /* 0x000fca000000001f */
[----:B------:R-:W-:-:S13]  /*4eb0*/  FSETP.GT.AND P0, PT, |R18|, 1.469367938527859385e-39, PT ;  /* 0x001000001200780b */ /* 0x000fda0003f04200 */
[----:B------:R-:W-:Y:S05]  /*4ec0*/  @P0 BRA P1, `(.L_x_75) ;  /* 0x0000000000180947 */ /* 0x000fea0000800000 */
[----:B------:R-:W-:Y:S01]  /*4ed0*/  IMAD.MOV.U32 R132, RZ, RZ, R6 ;  /* 0x000000ffff847224 */ /* 0x000fe200078e0006 */
[----:B------:R-:W-:Y:S01]  /*4ee0*/  MOV R117, 0xc0040000 ;  /* 0xc004000000757802 */ /* 0x000fe20000000f00 */
[----:B------:R-:W-:Y:S01]  /*4ef0*/  IMAD.MOV.U32 R133, RZ, RZ, R7 ;  /* 0x000000ffff857224 */ /* 0x000fe200078e0007 */
[----:B------:R-:W-:Y:S01]  /*4f00*/  MOV R24, 0x4f30 ;  /* 0x00004f3000187802 */ /* 0x000fe20000000f00 */
[----:B------:R-:W-:-:S07]  /*4f10*/  IMAD.MOV.U32 R116, RZ, RZ, RZ ;  /* 0x000000ffff747224 */ /* 0x000fce00078e00ff */
[----:B------:R-:W-:Y:S05]  /*4f20*/  CALL.REL.NOINC `($__internal_1_$__cuda_sm20_div_rn_f64_full) ;  /* 0x0000012c007c7944 */ /* 0x000fea0003c00000 */
.L_x_75:
[----:B------:R-:W-:Y:S05]  /*4f30*/  BSYNC.RECONVERGENT B1 ;  /* 0x0000000000017941 */ /* 0x000fea0003800200 */
.L_x_74:
        /* <DEDUP_REMOVED lines=43> */
[----:B------:R-:W-:Y:S01]  /*51f0*/  LEA R17, R20, R19, 0x14 ;  /* 0x0000001314117211 */ /* 0x000fe200078ea0ff */
        /* <DEDUP_REMOVED lines=14> */
.L_x_77:
[----:B------:R-:W-:Y:S05]  /*52e0*/  BSYNC.RECONVERGENT B0 ;  /* 0x0000000000007941 */ /* 0x000fea0003800200 */
.L_x_76:
[----:B------:R-:W-:Y:S01]  /*52f0*/  DADD R116, R16, -1 ;  /* 0xbff0000010747429 */ /* 0x000fe20000000000 */
[----:B------:R-:W-:Y:S01]  /*5300*/  UMOV UR6, 0xa6223e18 ;  /* 0xa6223e1800067882 */ /* 0x000fe20000000000 */
[----:B------:R-:W-:Y:S01]  /*5310*/  MOV R16, 0x1 ;  /* 0x0000000100107802 */ /* 0x000fe20000000f00 */
[----:B------:R-:W-:Y:S01]  /*5320*/  UMOV UR7, 0x3f9d1244 ;  /* 0x3f9d124400077882 */ /* 0x000fe20000000000 */
[----:B------:R-:W-:Y:S01]  /*5330*/  BSSY.RECONVERGENT B1, `(.L_x_78) ;  /* 0x0000013000017945 */ /* 0x000fe20003800200 */
[----:B------:R-:W-:Y:S01]  /*5340*/  DMUL R132, R6, -UR6 ;  /* 0x8000000606847c28 */ /* 0x000fe20008000000 */
[----:B------:R-:W0:Y:S09]  /*5350*/  MUFU.RCP64H R17, R117 ;  /* 0x0000007500117308 */ /* 0x000e320000001800 */
        /* <DEDUP_REMOVED lines=16> */
.L_x_79:
[----:B------:R-:W-:Y:S05]  /*5460*/  BSYNC.RECONVERGENT B1 ;  /* 0x0000000000017941 */ /* 0x000fea0003800200 */
.L_x_78:
[----:B------:R-:W0:Y:S01]  /*5470*/  MUFU.RCP64H R7, -4.799999237060546875 ;  /* 0xc013333300077908 */ /* 0x000e220000001800 */
[----:B------:R-:W-:Y:S01]  /*5480*/  IMAD.MOV.U32 R18, RZ, RZ, 0x33333333 ;  /* 0x33333333ff127424 */ /* 0x000fe200078e00ff */
[----:B------:R-:W-:Y:S01]  /*5490*/  MOV R6, 0x1 ;  /* 0x0000000100067802 */ /* 0x000fe20000000f00 */
[----:B------:R-:W-:Y:S01]  /*54a0*/  IMAD.MOV.U32 R19, RZ, RZ, 0x40133333 ;  /* 0x40133333ff137424 */ /* 0x000fe200078e00ff */
[----:B------:R-:W-:Y:S01]  /*54b0*/  FSETP.GEU.AND P1, PT, |R13|, 6.5827683646048100446e-37, PT ;  /* 0x036000000d00780b */ /* 0x000fe20003f2e200 */
[----:B------:R-:W-:Y:S04]  /*54c0*/  BSSY.RECONVERGENT B1, `(.L_x_80) ;  /* 0x0000012000017945 */ /* 0x000fe80003800200 */
[----:B0-----:R-:W-:-:S08]  /*54d0*/  DFMA R16, R6, R18, 1 ;  /* 0x3ff000000610742b */ /* 0x001fd00000000012 */
[----:B------:R-:W-:-:S08]  /*54e0*/  DFMA R16, R16, R16, R16 ;  /* 0x000000101010722b */ /* 0x000fd00000000010 */
[----:B------:R-:W-:-:S08]  /*54f0*/  DFMA R16, R6, R16, R6 ;  /* 0x000000100610722b */ /* 0x000fd00000000006 */
[----:B------:R-:W-:-:S08]  /*5500*/  DFMA R6, R16, R18, 1 ;  /* 0x3ff000001006742b */ /* 0x000fd00000000012 */
[----:B------:R-:W-:-:S08]  /*5510*/  DFMA R6, R16, R6, R16 ;  /* 0x000000061006722b */ /* 0x000fd00000000010 */
[----:B------:R-:W-:-:S08]  /*5520*/  DMUL R30, R6, R12 ;  /* 0x0000000c061e7228 */ /* 0x000fd00000000000 */
[----:B------:R-:W-:-:S08]  /*5530*/  DFMA R16, R30, R18, R12 ;  /* 0x000000121e10722b */ /* 0x000fd0000000000c */
[----:B------:R-:W-:-:S10]  /*5540*/  DFMA R30, R6, R16, R30 ;  /* 0x00000010061e722b */ /* 0x000fd4000000001e */
[----:B------:R-:W-:-:S05]  /*5550*/  FFMA R6, RZ, -2.2999999523162841797, R31 ;  /* 0xc0133333ff067823 */ /* 0x000fca000000001f */
[----:B------:R-:W-:-:S13]  /*5560*/  FSETP.GT.AND P0, PT, |R6|, 1.469367938527859385e-39, PT ;  /* 0x001000000600780b */ /* 0x000fda0003f04200 */
[----:B------:R-:W-:Y:S05]  /*5570*/  @P0 BRA P1, `(.L_x_81) ;  /* 0x0000000000180947 */ /* 0x000fea0000800000 */
[----:B------:R-:W-:Y:S01]  /*5580*/  IMAD.MOV.U32 R132, RZ, RZ, R12 ;  /* 0x000000ffff847224 */ /* 0x000fe200078e000c */
[----:B------:R-:W-:Y:S01]  /*5590*/  MOV R24, 0x55e0 ;  /* 0x000055e000187802 */ /* 0x000fe20000000f00 */
[----:B------:R-:W-:Y:S02]  /*55a0*/  IMAD.MOV.U32 R133, RZ, RZ, R13 ;  /* 0x000000ffff857224 */ /* 0x000fe400078e000d */
[----:B------:R-:W-:Y:S02]  /*55b0*/  IMAD.MOV.U32 R116, RZ, RZ, 0x33333333 ;  /* 0x33333333ff747424 */ /* 0x000fe400078e00ff */
[----:B------:R-:W-:-:S07]  /*55c0*/  IMAD.MOV.U32 R117, RZ, RZ, -0x3feccccd ;  /* 0xc0133333ff757424 */ /* 0x000fce00078e00ff */
[----:B------:R-:W-:Y:S05]  /*55d0*/  CALL.REL.NOINC `($__internal_1_$__cuda_sm20_div_rn_f64_full) ;  /* 0x0000012400d07944 */ /* 0x000fea0003c00000 */
.L_x_81:
[----:B------:R-:W-:Y:S05]  /*55e0*/  BSYNC.RECONVERGENT B1 ;  /* 0x0000000000017941 */ /* 0x000fea0003800200 */
.L_x_80:
[----:B------:R-:W-:Y:S01]  /*55f0*/  MOV R18, 0x652b82fe ;  /* 0x652b82fe00127802 */ /* 0x000fe20000000f00 */
[----:B------:R-:W-:Y:S01]  /*5600*/  IMAD.MOV.U32 R19, RZ, RZ, 0x3ff71547 ;  /* 0x3ff71547ff137424 */ /* 0x000fe200078e00ff */
        /* <DEDUP_REMOVED lines=41> */
[----:B------:R-:W-:Y:S01]  /*58a0*/  IMAD R7, R18, 0x100000, R17 ;  /* 0x0010000012077824 */ /* 0x000fe200078e0211 */
[----:B------:R-:W-:Y:S01]  /*58b0*/  MOV R6, R16 ;  /* 0x0000001000067202 */ /* 0x000fe20000000f00 */
        /* <DEDUP_REMOVED lines=13> */
.L_x_83:
[----:B------:R-:W-:Y:S05]  /*5990*/  BSYNC.RECONVERGENT B0 ;  /* 0x0000000000007941 */ /* 0x000fea0003800200 */
.L_x_82:
[----:B------:R-:W-:Y:S01]  /*59a0*/  DADD R116, R6, -1 ;  /* 0xbff0000006747429 */ /* 0x000fe20000000000 */
[----:B------:R-:W-:Y:S01]  /*59b0*/  UMOV UR6, 0xa36e2eb2 ;  /* 0xa36e2eb200067882 */ /* 0x000fe20000000000 */
[----:B------:R-:W-:Y:S01]  /*59c0*/  IMAD.MOV.U32 R6, RZ, RZ, 0x1 ;  /* 0x00000001ff067424 */ /* 0x000fe200078e00ff */
        /* <DEDUP_REMOVED lines=18> */
.L_x_85:
[----:B------:R-:W-:Y:S05]  /*5af0*/  BSYNC.RECONVERGENT B1 ;  /* 0x0000000000017941 */ /* 0x000fea0003800200 */
.L_x_84:
[----:B------:R-:W0:Y:S01]  /*5b00*/  MUFU.RCP64H R7, -6 ;  /* 0xc018000000077908 */ /* 0x000e220000001800 */
[----:B------:R-:W-:Y:S01]  /*5b10*/  MOV R16, 0x0 ;  /* 0x0000000000107802 */ /* 0x000fe20000000f00 */
[----:B------:R-:W-:Y:S01]  /*5b20*/  IMAD.MOV.U32 R17, RZ, RZ, 0x40180000 ;  /* 0x40180000ff117424 */ /* 0x000fe200078e00ff */
[----:B------:R-:W-:Y:S01]  /*5b30*/  DADD R132, R110, 13.5 ;  /* 0x402b00006e847429 */ /* 0x000fe20000000000 */
[----:B------:R-:W-:Y:S01]  /*5b40*/  IMAD.MOV.U32 R6, RZ, RZ, 0x1 ;  /* 0x00000001ff067424 */ /* 0x000fe200078e00ff */
[----:B------:R-:W-:Y:S01]  /*5b50*/  BSSY.RECONVERGENT B1, `(.L_x_86) ;  /* 0x0000014000017945 */ /* 0x000fe20003800200 */
[----:B------:R-:W-:-:S07]  /*5b60*/  DADD R62, R30, R62 ;  /* 0x000000001e3e7229 */ /* 0x000fce000000003e */
[----:B------:R-:W-:Y:S01]  /*5b70*/  FSETP.GEU.AND P1, PT, |R133|, 6.5827683646048100446e-37, PT ;  /* 0x036000008500780b */ /* 0x000fe20003f2e200 */
[----:B0-----:R-:W-:-:S08]  /*5b80*/  DFMA R12, R6, R16, 1 ;  /* 0x3ff00000060c742b */ /* 0x001fd00000000010 */
[----:B------:R-:W-:-:S08]  /*5b90*/  DFMA R12, R12, R12, R12 ;  /* 0x0000000c0c0c722b */ /* 0x000fd0000000000c */
[----:B------:R-:W-:-:S08]  /*5ba0*/  DFMA R12, R6, R12, R6 ;  /* 0x0000000c060c722b */ /* 0x000fd00000000006 */
[----:B------:R-:W-:-:S08]  /*5bb0*/  DFMA R6, R12, R16, 1 ;  /* 0x3ff000000c06742b */ /* 0x000fd00000000010 */
[----:B------:R-:W-:-:S08]  /*5bc0*/  DFMA R6, R12, R6, R12 ;  /* 0x000000060c06722b */ /* 0x000fd0000000000c */
[----:B------:R-:W-:-:S08]  /*5bd0*/  DMUL R12, R132, R6 ;  /* 0x00000006840c7228 */ /* 0x000fd00000000000 */
[----:B------:R-:W-:-:S08]  /*5be0*/  DFMA R16, R12, 6, R132 ;  /* 0x401800000c10782b */ /* 0x000fd00000000084 */
[----:B------:R-:W-:-:S10]  /*5bf0*/  DFMA R6, R6, R16, R12 ;  /* 0x000000100606722b */ /* 0x000fd4000000000c */
[----:B------:R-:W-:-:S05]  /*5c00*/  FFMA R12, RZ, -2.375, R7 ;  /* 0xc0180000ff0c7823 */ /* 0x000fca0000000007 */
[----:B------:R-:W-:-:S13]  /*5c10*/  FSETP.GT.AND P0, PT, |R12|, 1.469367938527859385e-39, PT ;  /* 0x001000000c00780b */ /* 0x000fda0003f04200 */
[----:B------:R-:W-:Y:S05]  /*5c20*/  @P0 BRA P1, `(.L_x_87) ;  /* 0x0000000000180947 */ /* 0x000fea0000800000 */
[----:B------:R-:W-:Y:S01]  /*5c30*/  IMAD.MOV.U32 R116, RZ, RZ, RZ ;  /* 0x000000ffff747224 */ /* 0x000fe200078e00ff */
[----:B------:R-:W-:Y:S01]  /*5c40*/  MOV R24, 0x5c70 ;  /* 0x00005c7000187802 */ /* 0x000fe20000000f00 */
[----:B------:R-:W-:-:S07]  /*5c50*/  IMAD.MOV.U32 R117, RZ, RZ, -0x3fe80000 ;  /* 0xc0180000ff757424 */ /* 0x000fce00078e00ff */
[----:B------:R-:W-:Y:S05]  /*5c60*/  CALL.REL.NOINC `($__internal_1_$__cuda_sm20_div_rn_f64_full) ;  /* 0x00000120002c7944 */ /* 0x000fea0003c00000 */
[----:B------:R-:W-:Y:S01]  /*5c70*/  MOV R6, R30 ;  /* 0x0000001e00067202 */ /* 0x000fe20000000f00 */
[----:B------:R-:W-:-:S07]  /*5c80*/  IMAD.MOV.U32 R7, RZ, RZ, R31 ;  /* 0x000000ffff077224 */ /* 0x000fce00078e001f */
.L_x_87:
[----:B------:R-:W-:Y:S05]  /*5c90*/  BSYNC.RECONVERGENT B1 ;  /* 0x0000000000017941 */ /* 0x000fea0003800200 */
.L_x_86:
        /* <DEDUP_REMOVED lines=51> */
[----:B------:R-:W-:Y:S01]  /*5fd0*/  @!P1 MOV R6, R12 ;  /* 0x0000000c00069202 */ /* 0x000fe20000000f00 */
[----:B------:R-:W-:Y:S01]  /*5fe0*/  @!P1 IMAD.MOV.U32 R12, RZ, RZ, RZ ;  /* 0x000000ffff0c9224 */ /* 0x000fe200078e00ff */
[----:B------:R-:W-:Y:S02]  /*5ff0*/  @!P1 SHF.R.S32.HI R7, RZ, 0x1, R16 ;  /* 0x00000001ff079819 */ /* 0x000fe40000011410 */
[----:B------:R-:W-:-:S03]  /*6000*/  FSEL R71, R21, RZ, P0 ;  /* 0x000000ff15477208 */ /* 0x000fc60000000000 */
[----:B------:R-:W-:Y:S02]  /*6010*/  @!P1 IMAD.IADD R18, R18, 0x1, -R7 ;  /* 0x0000000112129824 */ /* 0x000fe400078e0a07 */
[----:B------:R-:W-:-:S03]  /*6020*/  @!P1 IMAD R7, R7, 0x100000, R13 ;  /* 0x0010000007079824 */ /* 0x000fc600078e020d */
[----:B------:R-:W-:-:S06]  /*6030*/  @!P1 LEA R13, R18, 0x3ff00000, 0x14 ;  /* 0x3ff00000120d9811 */ /* 0x000fcc00078ea0ff */
[----:B------:R-:W-:-:S11]  /*6040*/  @!P1 DMUL R70, R6, R12 ;  /* 0x0000000c06469228 */ /* 0x000fd60000000000 */
.L_x_89:
[----:B------:R-:W-:Y:S05]  /*6050*/  BSYNC.RECONVERGENT B0 ;  /* 0x0000000000007941 */ /* 0x000fea0003800200 */
.L_x_88:
[----:B------:R-:W-:Y:S01]  /*6060*/  DADD R70, R70, 1 ;  /* 0x3ff0000046467429 */ /* 0x000fe20000000000 */
[----:B------:R-:W-:Y:S01]  /*6070*/  BSSY.RECONVERGENT B0, `(.L_x_90) ;  /* 0x0000007000007945 */ /* 0x000fe20003800200 */
[----:B------:R-:W-:Y:S01]  /*6080*/  IMAD.MOV.U32 R28, RZ, RZ, RZ ;  /* 0x000000ffff1c7224 */ /* 0x000fe200078e00ff */
[----:B------:R-:W-:Y:S01]  /*6090*/  MOV R13, 0x40000000 ;  /* 0x40000000000d7802 */ /* 0x000fe20000000f00 */
[----:B------:R-:W-:Y:S01]  /*60a0*/  IMAD.MOV.U32 R25, RZ, RZ, 0x40100000 ;  /* 0x40100000ff197424 */ /* 0x000fe200078e00ff */
[----:B------:R-:W-:Y:S01]  /*60b0*/  MOV R12, 0x60e0 ;  /* 0x000060e0000c7802 */ /* 0x000fe20000000f00 */
[----:B------:R-:W-:-:S07]  /*60c0*/  IMAD.MOV.U32 R24, RZ, RZ, RZ ;  /* 0x000000ffff187224 */ /* 0x000fce00078e00ff */
[----:B------:R-:W-:Y:S05]  /*60d0*/  CALL.REL.NOINC `($_Z12computeStateP4cellPddS0_P6cellGs$__internal_accurate_pow) ;  /* 0x0000012000787944 */ /* 0x000fea0003c00000 */
[----:B------:R-:W-:Y:S05]  /*60e0*/  BSYNC.RECONVERGENT B0 ;  /* 0x0000000000007941 */ /* 0x000fea0003800200 */
.L_x_90:
[----:B------:R-:W0:Y:S01]  /*60f0*/  MUFU.RCP64H R7, R89 ;  /* 0x0000005900077308 */ /* 0x000e220000001800 */
[----:B------:R-:W-:Y:S01]  /*6100*/  IMAD.MOV.U32 R6, RZ, RZ, 0x1 ;  /* 0x00000001ff067424 */ /* 0x000fe200078e00ff */
[----:B------:R-:W-:Y:S01]  /*6110*/  UMOV UR6, 0x30553261 ;  /* 0x3055326100067882 */ /* 0x000fe20000000000 */
[----:B------:R-:W-:Y:S01]  /*6120*/  UMOV UR7, 0x3f43a92a ;  /* 0x3f43a92a00077882 */ /* 0x000fe20000000000 */
[----:B------:R-:W-:Y:S01]  /*6130*/  IMAD.MOV.U32 R68, RZ, RZ, 0x32784770 ;  /* 0x32784770ff447424 */ /* 0x000fe200078e00ff */
[----:B------:R-:W-:Y:S01]  /*6140*/  BSSY.RECONVERGENT B1, `(.L_x_91) ;  /* 0x000001a000017945 */ /* 0x000fe20003800200 */
[----:B------:R-:W-:Y:S01]  /*6150*/  IMAD.MOV.U32 R69, RZ, RZ, 0x3fa1f859 ;  /* 0x3fa1f859ff457424 */ /* 0x000fe200078e00ff */
[----:B0-----:R-:W-:-:S08]  /*6160*/  DFMA R12, -R88, R6, 1 ;  /* 0x3ff00000580c742b */ /* 0x001fd00000000106 */
[----:B------:R-:W-:-:S08]  /*6170*/  DFMA R12, R12, R12, R12 ;  /* 0x0000000c0c0c722b */ /* 0x000fd0000000000c */
[----:B------:R-:W-:-:S08]  /*6180*/  DFMA R12, R6, R12, R6 ;  /* 0x0000000c060c722b */ /* 0x000fd00000000006 */
[----:B------:R-:W-:-:S08]  /*6190*/  DFMA R6, -R88, R12, 1 ;  /* 0x3ff000005806742b */ /* 0x000fd0000000010c */
[----:B------:R-:W-:-:S08]  /*61a0*/  DFMA R6, R12, R6, R12 ;  /* 0x000000060c06722b */ /* 0x000fd0000000000c */
[----:B------:R-:W-:-:S08]  /*61b0*/  DMUL R30, R6, UR6 ;  /* 0x00000006061e7c28 */ /* 0x000fd00008000000 */
[----:B------:R-:W-:Y:S01]  /*61c0*/  DFMA R12, -R88, R30, UR6 ;  /* 0x00000006580c7e2b */ /* 0x000fe2000800011e */
[----:B------:R-:W-:Y:S01]  /*61d0*/  UMOV UR6, 0xb68b71c3 ;  /* 0xb68b71c300067882 */ /* 0x000fe20000000000 */
[----:B------:R-:W-:Y:S02]  /*61e0*/  UMOV UR7, 0x3f69bc65 ;  /* 0x3f69bc6500077882 */ /* 0x000fe40000000000 */
[----:B------:R-:W-:Y:S01]  /*61f0*/  DMUL R124, R130, UR6 ;  /* 0x00000006827c7c28 */ /* 0x000fe20008000000 */
[----:B------:R-:W-:Y:S01]  /*6200*/  UMOV UR6, 0xd70a3d71 ;  /* 0xd70a3d7100067882 */ /* 0x000fe20000000000 */
[----:B------:R-:W-:Y:S02]  /*6210*/  UMOV UR7, 0x3fdd70a3 ;  /* 0x3fdd70a300077882 */ /* 0x000fe40000000000 */
[----:B------:R-:W-:-:S04]  /*6220*/  DFMA R30, R6, R12, R30 ;  /* 0x0000000c061e722b */ /* 0x000fc8000000001e */
[----:B------:R-:W-:-:S06]  /*6230*/  DMUL R124, R124, 70 ;  /* 0x405180007c7c7828 */ /* 0x000fcc0000000000 */
[----:B------:R-:W-:Y:S02]  /*6240*/  FFMA R6, RZ, R89, R31 ;  /* 0x00000059ff067223 */ /* 0x000fe4000000001f */
[----:B------:R-:W-:-:S03]  /*6250*/  DFMA R68, R124, UR6, -R68 ;  /* 0x000000067c447c2b */ /* 0x000fc60008000844 */
[----:B------:R-:W-:-:S13]  /*6260*/  FSETP.GT.AND P0, PT, |R6|, 1.469367938527859385e-39, PT ;  /* 0x001000000600780b */ /* 0x000fda0003f04200 */
[----:B------:R-:W-:Y:S05]  /*6270*/  @P0 BRA `(.L_x_92) ;  /* 0x0000000000180947 */ /* 0x000fea0003800000 */
[----:B------:R-:W-:Y:S01]  /*6280*/  IMAD.MOV.U32 R132, RZ, RZ, 0x30553261 ;  /* 0x30553261ff847424 */ /* 0x000fe200078e00ff */
[----:B------:R-:W-:Y:S01]  /*6290*/  MOV R133, 0x3f43a92a ;  /* 0x3f43a92a00857802 */ /* 0x000fe20000000f00 */
[----:B------:R-:W-:Y:S01]  /*62a0*/  IMAD.MOV.U32 R116, RZ, RZ, R88 ;  /* 0x000000ffff747224 */ /* 0x000fe200078e0058 */
[----:B------:R-:W-:Y:S01]  /*62b0*/  MOV R24, 0x62e0 ;  /* 0x000062e000187802 */ /* 0x000fe20000000f00 */
[----:B------:R-:W-:-:S07]  /*62c0*/  IMAD.MOV.U32 R117, RZ, RZ, R89 ;  /* 0x000000ffff757224 */ /* 0x000fce00078e0059 */
[----:B------:R-:W-:Y:S05]  /*62d0*/  CALL.REL.NOINC `($__internal_1_$__cuda_sm20_div_rn_f64_full) ;  /* 0x0000011800907944 */ /* 0x000fea0003c00000 */
.L_x_92:
[----:B------:R-:W-:Y:S05]  /*62e0*/  BSYNC.RECONVERGENT B1 ;  /* 0x0000000000017941 */ /* 0x000fea0003800200 */
.L_x_91:
[----:B------:R-:W0:Y:S01]  /*62f0*/  MUFU.RCP64H R7, R5 ;  /* 0x0000000500077308 */ /* 0x000e220000001800 */
[----:B------:R-:W-:Y:S01]  /*6300*/  IMAD.MOV.U32 R6, RZ, RZ, 0x1 ;  /* 0x00000001ff067424 */ /* 0x000fe200078e00ff */
[----:B------:R-:W-:Y:S01]  /*6310*/  UMOV UR6, 0x21ab4b73 ;  /* 0x21ab4b7300067882 */ /* 0x000fe20000000000 */
[----:B------:R-:W-:Y:S01]  /*6320*/  UMOV UR7, 0x402ccf71 ;  /* 0x402ccf7100077882 */ /* 0x000fe20000000000 */
[----:B------:R-:W-:Y:S01]  /*6330*/  BSSY.RECONVERGENT B1, `(.L_x_93) ;  /* 0x0000015000017945 */ /* 0x000fe20003800200 */
[----:B------:R-:W-:Y:S02]  /*6340*/  DADD R20, R30, 1 ;  /* 0x3ff000001e147429 */ /* 0x000fe40000000000 */
[----:B0-----:R-:W-:-:S08]  /*6350*/  DFMA R12, -R4, R6, 1 ;  /* 0x3ff00000040c742b */ /* 0x001fd00000000106 */
[----:B------:R-:W-:-:S08]  /*6360*/  DFMA R12, R12, R12, R12 ;  /* 0x0000000c0c0c722b */ /* 0x000fd0000000000c */
[----:B------:R-:W-:-:S08]  /*6370*/  DFMA R12, R6, R12, R6 ;  /* 0x0000000c060c722b */ /* 0x000fd00000000006 */
[----:B------:R-:W-:-:S08]  /*6380*/  DFMA R6, -R4, R12, 1 ;  /* 0x3ff000000406742b */ /* 0x000fd0000000010c */
[----:B------:R-:W-:-:S08]  /*6390*/  DFMA R6, R12, R6, R12 ;  /* 0x000000060c06722b */ /* 0x000fd0000000000c */
[----:B------:R-:W-:-:S08]  /*63a0*/  DMUL R12, R6, UR6 ;  /* 0x00000006060c7c28 */ /* 0x000fd00008000000 */
[----:B------:R-:W-:-:S08]  /*63b0*/  DFMA R16, -R4, R12, UR6 ;  /* 0x0000000604107e2b */ /* 0x000fd0000800010c */
[----:B------:R-:W-:-:S10]  /*63c0*/  DFMA R6, R6, R16, R12 ;  /* 0x000000100606722b */ /* 0x000fd4000000000c */
[----:B------:R-:W-:-:S05]  /*63d0*/  FFMA R12, RZ, R5, R7 ;  /* 0x00000005ff0c7223 */ /* 0x000fca0000000007 */
[----:B------:R-:W-:-:S13]  /*63e0*/  FSETP.GT.AND P0, PT, |R12|, 1.469367938527859385e-39, PT ;  /* 0x001000000c00780b */ /* 0x000fda0003f04200 */
[----:B------:R-:W-:Y:S05]  /*63f0*/  @P0 BRA `(.L_x_94) ;  /* 0x0000000000200947 */ /* 0x000fea0003800000 */
[----:B------:R-:W-:Y:S01]  /*6400*/  IMAD.MOV.U32 R116, RZ, RZ, R4 ;  /* 0x000000ffff747224 */ /* 0x000fe200078e0004 */
[----:B------:R-:W-:Y:S01]  /*6410*/  MOV R117, R5 ;  /* 0x0000000500757202 */ /* 0x000fe20000000f00 */
[----:B------:R-:W-:Y:S01]  /*6420*/  IMAD.MOV.U32 R132, RZ, RZ, 0x21ab4b73 ;  /* 0x21ab4b73ff847424 */ /* 0x000fe200078e00ff */
[----:B------:R-:W-:Y:S01]  /*6430*/  MOV R24, 0x6460 ;  /* 0x0000646000187802 */ /* 0x000fe20000000f00 */
[----:B------:R-:W-:-:S07]  /*6440*/  IMAD.MOV.U32 R133, RZ, RZ, 0x402ccf71 ;  /* 0x402ccf71ff857424 */ /* 0x000fce00078e00ff */
[----:B------:R-:W-:Y:S05]  /*6450*/  CALL.REL.NOINC `($__internal_1_$__cuda_sm20_div_rn_f64_full) ;  /* 0x0000011800307944 */ /* 0x000fea0003c00000 */
[----:B------:R-:W-:Y:S02]  /*6460*/  IMAD.MOV.U32 R6, RZ, RZ, R30 ;  /* 0x000000ffff067224 */ /* 0x000fe400078e001e */
[----:B------:R-:W-:-:S07]  /*6470*/  IMAD.MOV.U32 R7, RZ, RZ, R31 ;  /* 0x000000ffff077224 */ /* 0x000fce00078e001f */
.L_x_94:
[----:B------:R-:W-:Y:S05]  /*6480*/  BSYNC.RECONVERGENT B1 ;  /* 0x0000000000017941 */ /* 0x000fea0003800200 */
.L_x_93:
[----:B------:R-:W0:Y:S01]  /*6490*/  MUFU.RCP64H R5, -15 ;  /* 0xc02e000000057908 */ /* 0x000e220000001800 */
[----:B------:R-:W-:Y:S01]  /*64a0*/  MOV R16, 0x0 ;  /* 0x0000000000107802 */ /* 0x000fe20000000f00 */
[----:B------:R-:W-:Y:S01]  /*64b0*/  IMAD.MOV.U32 R17, RZ, RZ, 0x402e0000 ;  /* 0x402e0000ff117424 */ /* 0x000fe200078e00ff */
[----:B------:R-:W-:Y:S01]  /*64c0*/  UMOV UR6, 0xcccccccd ;  /* 0xcccccccd00067882 */ /* 0x000fe20000000000 */
[----:B------:R-:W-:Y:S01]  /*64d0*/  IMAD.MOV.U32 R4, RZ, RZ, 0x1 ;  /* 0x00000001ff047424 */ /* 0x000fe200078e00ff */
[----:B------:R-:W-:Y:S01]  /*64e0*/  UMOV UR7, 0x40334ccc ;  /* 0x40334ccc00077882 */ /* 0x000fe20000000000 */
[----:B------:R-:W-:Y:S01]  /*64f0*/  BSSY.RECONVERGENT B1, `(.L_x_95) ;  /* 0x0000012000017945 */ /* 0x000fe20003800200 */
[----:B------:R-:W-:-:S03]  /*6500*/  DADD R132, R110, -UR6 ;  /* 0x800000066e847e29 */ /* 0x000fc60008000000 */
[----:B0-----:R-:W-:-:S07]  /*6510*/  DFMA R12, R4, R16, 1 ;  /* 0x3ff00000040c742b */ /* 0x001fce0000000010 */
[----:B------:R-:W-:Y:S01]  /*6520*/  FSETP.GEU.AND P1, PT, |R133|, 6.5827683646048100446e-37, PT ;  /* 0x036000008500780b */ /* 0x000fe20003f2e200 */
[----:B------:R-:W-:-:S08]  /*6530*/  DFMA R12, R12, R12, R12 ;  /* 0x0000000c0c0c722b */ /* 0x000fd0000000000c */
[----:B------:R-:W-:-:S08]  /*6540*/  DFMA R12, R4, R12, R4 ;  /* 0x0000000c040c722b */ /* 0x000fd00000000004 */
[----:B------:R-:W-:-:S08]  /*6550*/  DFMA R4, R12, R16, 1 ;  /* 0x3ff000000c04742b */ /* 0x000fd00000000010 */
[----:B------:R-:W-:-:S08]  /*6560*/  DFMA R4, R12, R4, R12 ;  /* 0x000000040c04722b */ /* 0x000fd0000000000c */
[----:B------:R-:W-:-:S08]  /*6570*/  DMUL R30, R132, R4 ;  /* 0x00000004841e7228 */ /* 0x000fd00000000000 */
[----:B------:R-:W-:-:S08]  /*6580*/  DFMA R12, R30, 15, R132 ;  /* 0x402e00001e0c782b */ /* 0x000fd00000000084 */
[----:B------:R-:W-:-:S10]  /*6590*/  DFMA R30, R4, R12, R30 ;  /* 0x0000000c041e722b */ /* 0x000fd4000000001e */
[----:B------:R-:W-:-:S05]  /*65a0*/  FFMA R4, RZ, -2.71875, R31 ;  /* 0xc02e0000ff047823 */ /* 0x000fca000000001f */
[----:B------:R-:W-:-:S13]  /*65b0*/  FSETP.GT.AND P0, PT, |R4|, 1.469367938527859385e-39, PT ;  /* 0x001000000400780b */ /* 0x000fda0003f04200 */
[----:B------:R-:W-:Y:S05]  /*65c0*/  @P0 BRA P1, `(.L_x_96) ;  /* 0x0000000000100947 */ /* 0x000fea0000800000 */
[----:B------:R-:W-:Y:S01]  /*65d0*/  IMAD.MOV.U32 R116, RZ, RZ, RZ ;  /* 0x000000ffff747224 */ /* 0x000fe200078e00ff */
[----:B------:R-:W-:Y:S01]  /*65e0*/  MOV R24, 0x6610 ;  /* 0x0000661000187802 */ /* 0x000fe20000000f00 */
[----:B------:R-:W-:-:S07]  /*65f0*/  IMAD.MOV.U32 R117, RZ, RZ, -0x3fd20000 ;  /* 0xc02e0000ff757424 */ /* 0x000fce00078e00ff */
[----:B------:R-:W-:Y:S05]  /*6600*/  CALL.REL.NOINC `($__internal_1_$__cuda_sm20_div_rn_f64_full) ;  /* 0x0000011400c47944 */ /* 0x000fea0003c00000 */
.L_x_96:
[----:B------:R-:W-:Y:S05]  /*6610*/  BSYNC.RECONVERGENT B1 ;  /* 0x0000000000017941 */ /* 0x000fea0003800200 */
.L_x_95:
[----:B------:R-:W-:Y:S01]  /*6620*/  MOV R22, 0x652b82fe ;  /* 0x652b82fe00167802 */ /* 0x000fe20000000f00 */
[----:B------:R-:W-:Y:S01]  /*6630*/  IMAD.MOV.U32 R23, RZ, RZ, 0x3ff71547 ;  /* 0x3ff71547ff177424 */ /* 0x000fe200078e00ff */
[----:B------:R-:W-:Y:S01]  /*6640*/  UMOV UR6, 0xfefa39ef ;  /* 0xfefa39ef00067882 */ /* 0x000fe20000000000 */
[----:B------:R-:W-:Y:S01]  /*6650*/  UMOV UR7, 0x3fe62e42 ;  /* 0x3fe62e4200077882 */ /* 0x000fe20000000000 */
[----:B------:R-:W0:Y:S01]  /*6660*/  MUFU.RCP64H R17, R3 ;  /* 0x0000000300117308 */ /* 0x000e220000001800 */
[----:B------:R-:W-:Y:S01]  /*6670*/  IMAD.MOV.U32 R16, RZ, RZ, 0x1 ;  /* 0x00000001ff107424 */ /* 0x000fe200078e00ff */
[----:B------:R-:W-:Y:S01]  /*6680*/  FSETP.GEU.AND P0, PT, |R31|, 4.1917929649353027344, PT ;  /* 0x4086232b1f00780b */ /* 0x000fe20003f0e200 */
[----:B------:R-:W-:Y:S01]  /*6690*/  DFMA R22, R30, R22, 6.75539944105574400000e+15 ;  /* 0x433800001e16742b */ /* 0x000fe20000000016 */
[----:B------:R-:W-:Y:S07]  /*66a0*/  BSSY.RECONVERGENT B0, `(.L_x_97) ;  /* 0x000003a000007945 */ /* 0x000fee0003800200 */
[----:B------:R-:W-:-:S02]  /*66b0*/  DADD R4, R22, -6.75539944105574400000e+15 ;  /* 0xc338000016047429 */ /* 0x000fc40000000000 */
[----:B0-----:R-:W-:-:S06]  /*66c0*/  DFMA R18, -R2, R16, 1 ;  /* 0x3ff000000212742b */ /* 0x001fcc0000000110 */
        /* <DEDUP_REMOVED lines=36> */
[----:B------:R-:W-:Y:S02]  /*6910*/  DFMA R12, R12, R4, 1 ;  /* 0x3ff000000c0c742b */ /* 0x000fe40000000004 */
[----:B------:R-:W-:-:S08]  /*6920*/  DFMA R4, -R2, R18, 1 ;  /* 0x3ff000000204742b */ /* 0x000fd00000000112 */
[----:B------:R-:W-:Y:S01]  /*6930*/  DFMA R18, R18, R4, R18 ;  /* 0x000000041212722b */ /* 0x000fe20000000012 */
[----:B------:R-:W-:Y:S01]  /*6940*/  LEA R67, R22, R13, 0x14 ;  /* 0x0000000d16437211 */ /* 0x000fe200078ea0ff */
[----:B------:R-:W-:Y:S01]  /*6950*/  IMAD.MOV.U32 R66, RZ, RZ, R12 ;  /* 0x000000ffff427224 */ /* 0x000fe200078e000c */
[----:B------:R-:W-:Y:S08]  /*6960*/  @!P0 BRA `(.L_x_98) ;  /* 0x0000000000348947 */ /* 0x000ff00003800000 */
[----:B------:R-:W-:Y:S01]  /*6970*/  FSETP.GEU.AND P1, PT, |R31|, 4.2275390625, PT ;  /* 0x408748001f00780b */ /* 0x000fe20003f2e200 */
[C---:B------:R-:W-:Y:S02]  /*6980*/  DADD R16, R30.reuse, +INF ;  /* 0x7ff000001e107429 */ /* 0x040fe40000000000 */
[----:B------:R-:W-:-:S08]  /*6990*/  DSETP.GEU.AND P0, PT, R30, RZ, PT ;  /* 0x000000ff1e00722a */ /* 0x000fd00003f0e000 */
[----:B------:R-:W-:Y:S02]  /*69a0*/  FSEL R66, R16, RZ, P0 ;  /* 0x000000ff10427208 */ /* 0x000fe40000000000 */
[----:B------:R-:W-:Y:S02]  /*69b0*/  @!P1 LEA.HI R4, R22, R22, RZ, 0x1 ;  /* 0x0000001616049211 */ /* 0x000fe400078f08ff */
[----:B------:R-:W-:Y:S02]  /*69c0*/  FSEL R67, R17, RZ, P0 ;  /* 0x000000ff11437208 */ /* 0x000fe40000000000 */
[----:B------:R-:W-:Y:S01]  /*69d0*/  @!P1 SHF.R.S32.HI R5, RZ, 0x1, R4 ;  /* 0x00000001ff059819 */ /* 0x000fe20000011404 */
[----:B------:R-:W-:Y:S01]  /*69e0*/  @!P1 IMAD.MOV.U32 R4, RZ, RZ, R12 ;  /* 0x000000ffff049224 */ /* 0x000fe200078e000c */
[----:B------:R-:W-:-:S03]  /*69f0*/  @!P1 MOV R12, RZ ;  /* 0x000000ff000c9202 */ /* 0x000fc60000000f00 */
[----:B------:R-:W-:Y:S02]  /*6a00*/  @!P1 IMAD.IADD R22, R22, 0x1, -R5 ;  /* 0x0000000116169824 */ /* 0x000fe400078e0a05 */
[----:B------:R-:W-:-:S03]  /*6a10*/  @!P1 IMAD R5, R5, 0x100000, R13 ;  /* 0x0010000005059824 */ /* 0x000fc600078e020d */
[----:B------:R-:W-:-:S06]  /*6a20*/  @!P1 LEA R13, R22, 0x3ff00000, 0x14 ;  /* 0x3ff00000160d9811 */ /* 0x000fcc00078ea0ff */
[----:B------:R-:W-:-:S11]  /*6a30*/  @!P1 DMUL R66, R4, R12 ;  /* 0x0000000c04429228 */ /* 0x000fd60000000000 */
.L_x_98:
[----:B------:R-:W-:Y:S05]  /*6a40*/  BSYNC.RECONVERGENT B0 ;  /* 0x0000000000007941 */ /* 0x000fea0003800200 */
.L_x_97:
[----:B------:R-:W-:Y:S01]  /*6a50*/  UMOV UR6, 0x56041893 ;  /* 0x5604189300067882 */ /* 0x000fe20000000000 */
[----:B------:R-:W-:Y:S01]  /*6a60*/  UMOV UR7, 0x40438d0e ;  /* 0x40438d0e00077882 */ /* 0x000fe20000000000 */
[----:B------:R-:W-:Y:S01]  /*6a70*/  BSSY.RECONVERGENT B1, `(.L_x_99) ;  /* 0x0000010000017945 */ /* 0x000fe20003800200 */
[----:B------:R-:W-:Y:S02]  /*6a80*/  DMUL R4, R18, UR6 ;  /* 0x0000000612047c28 */ /* 0x000fe40008000000 */
[----:B------:R-:W-:-:S06]  /*6a90*/  DADD R66, R66, 1 ;  /* 0x3ff0000042427429 */ /* 0x000fcc0000000000 */
[----:B------:R-:W-:-:S08]  /*6aa0*/  DFMA R12, -R2, R4, UR6 ;  /* 0x00000006020c7e2b */ /* 0x000fd00008000104 */
[----:B------:R-:W-:-:S10]  /*6ab0*/  DFMA R4, R18, R12, R4 ;  /* 0x0000000c1204722b */ /* 0x000fd40000000004 */
[----:B------:R-:W-:-:S05]  /*6ac0*/  FFMA R12, RZ, R3, R5 ;  /* 0x00000003ff0c7223 */ /* 0x000fca0000000005 */
[----:B------:R-:W-:-:S13]  /*6ad0*/  FSETP.GT.AND P0, PT, |R12|, 1.469367938527859385e-39, PT ;  /* 0x001000000c00780b */ /* 0x000fda0003f04200 */
[----:B------:R-:W-:Y:S05]  /*6ae0*/  @P0 BRA `(.L_x_100) ;  /* 0x0000000000200947 */ /* 0x000fea0003800000 */
[----:B------:R-:W-:Y:S01]  /*6af0*/  IMAD.MOV.U32 R116, RZ, RZ, R2 ;  /* 0x000000ffff747224 */ /* 0x000fe200078e0002 */
[----:B------:R-:W-:Y:S01]  /*6b00*/  MOV R24, 0x6b50 ;  /* 0x00006b5000187802 */ /* 0x000fe20000000f00 */
[----:B------:R-:W-:Y:S02]  /*6b10*/  IMAD.MOV.U32 R117, RZ, RZ, R3 ;  /* 0x000000ffff757224 */ /* 0x000fe400078e0003 */
[----:B------:R-:W-:Y:S02]  /*6b20*/  IMAD.MOV.U32 R132, RZ, RZ, 0x56041893 ;  /* 0x56041893ff847424 */ /* 0x000fe400078e00ff */
[----:B------:R-:W-:-:S07]  /*6b30*/  IMAD.MOV.U32 R133, RZ, RZ, 0x40438d0e ;  /* 0x40438d0eff857424 */ /* 0x000fce00078e00ff */
[----:B------:R-:W-:Y:S05]  /*6b40*/  CALL.REL.NOINC `($__internal_1_$__cuda_sm20_div_rn_f64_full) ;  /* 0x0000011000747944 */ /* 0x000fea0003c00000 */
[----:B------:R-:W-:Y:S01]  /*6b50*/  MOV R4, R30 ;  /* 0x0000001e00047202 */ /* 0x000fe20000000f00 */
[----:B------:R-:W-:-:S07]  /*6b60*/  IMAD.MOV.U32 R5, RZ, RZ, R31 ;  /* 0x000000ffff057224 */ /* 0x000fce00078e001f */
.L_x_100:
[----:B------:R-:W-:Y:S05]  /*6b70*/  BSYNC.RECONVERGENT B1 ;  /* 0x0000000000017941 */ /* 0x000fea0003800200 */
.L_x_99:
[----:B------:R-:W0:Y:S01]  /*6b80*/  MUFU.RCP64H R3, 13 ;  /* 0x402a000000037908 */ /* 0x000e220000001800 */
[----:B------:R-:W-:Y:S01]  /*6b90*/  IMAD.MOV.U32 R16, RZ, RZ, 0x0 ;  /* 0x00000000ff107424 */ /* 0x000fe200078e00ff */
[----:B------:R-:W-:Y:S01]  /*6ba0*/  DADD R132, R110, 49 ;  /* 0x404880006e847429 */ /* 0x000fe20000000000 */
[----:B------:R-:W-:Y:S01]  /*6bb0*/  IMAD.MOV.U32 R17, RZ, RZ, 0x402a0000 ;  /* 0x402a0000ff117424 */ /* 0x000fe200078e00ff */
[----:B------:R-:W-:Y:S01]  /*6bc0*/  BSSY.RECONVERGENT B1, `(.L_x_101) ;  /* 0x0000012000017945 */ /* 0x000fe20003800200 */
[----:B------:R-:W-:-:S07]  /*6bd0*/  IMAD.MOV.U32 R2, RZ, RZ, 0x1 ;  /* 0x00000001ff027424 */ /* 0x000fce00078e00ff */
[----:B------:R-:W-:Y:S01]  /*6be0*/  FSETP.GEU.AND P1, PT, |R133|, 6.5827683646048100446e-37, PT ;  /* 0x036000008500780b */ /* 0x000fe20003f2e200 */
[----:B0-----:R-:W-:-:S08]  /*6bf0*/  DFMA R12, R2, -R16, 1 ;  /* 0x3ff00000020c742b */ /* 0x001fd00000000810 */
[----:B------:R-:W-:-:S08]  /*6c00*/  DFMA R12, R12, R12, R12 ;  /* 0x0000000c0c0c722b */ /* 0x000fd0000000000c */
[----:B------:R-:W-:-:S08]  /*6c10*/  DFMA R12, R2, R12, R2 ;  /* 0x0000000c020c722b */ /* 0x000fd00000000002 */
[----:B------:R-:W-:-:S08]  /*6c20*/  DFMA R2, R12, -R16, 1 ;  /* 0x3ff000000c02742b */ /* 0x000fd00000000810 */
[----:B------:R-:W-:-:S08]  /*6c30*/  DFMA R2, R12, R2, R12 ;  /* 0x000000020c02722b */ /* 0x000fd0000000000c */
[----:B------:R-:W-:-:S08]  /*6c40*/  DMUL R30, R132, R2 ;  /* 0x00000002841e7228 */ /* 0x000fd00000000000 */
[----:B------:R-:W-:-:S08]  /*6c50*/  DFMA R12, R30, -13, R132 ;  /* 0xc02a00001e0c782b */ /* 0x000fd00000000084 */
[----:B------:R-:W-:-:S10]  /*6c60*/  DFMA R30, R2, R12, R30 ;  /* 0x0000000c021e722b */ /* 0x000fd4000000001e */
[----:B------:R-:W-:-:S05]  /*6c70*/  FFMA R2, RZ, 2.65625, R31 ;  /* 0x402a0000ff027823 */ /* 0x000fca000000001f */
[----:B------:R-:W-:-:S13]  /*6c80*/  FSETP.GT.AND P0, PT, |R2|, 1.469367938527859385e-39, PT ;  /* 0x001000000200780b */ /* 0x000fda0003f04200 */
[----:B------:R-:W-:Y:S05]  /*6c90*/  @P0 BRA P1, `(.L_x_102) ;  /* 0x0000000000100947 */ /* 0x000fea0000800000 */
[----:B------:R-:W-:Y:S01]  /*6ca0*/  MOV R116, RZ ;  /* 0x000000ff00747202 */ /* 0x000fe20000000f00 */
[----:B------:R-:W-:Y:S01]  /*6cb0*/  IMAD.MOV.U32 R117, RZ, RZ, 0x402a0000 ;  /* 0x402a0000ff757424 */ /* 0x000fe200078e00ff */
[----:B------:R-:W-:-:S07]  /*6cc0*/  MOV R24, 0x6ce0 ;  /* 0x00006ce000187802 */ /* 0x000fce0000000f00 */
[----:B------:R-:W-:Y:S05]  /*6cd0*/  CALL.REL.NOINC `($__internal_1_$__cuda_sm20_div_rn_f64_full) ;  /* 0x0000011000107944 */ /* 0x000fea0003c00000 */
.L_x_102:
[----:B------:R-:W-:Y:S05]  /*6ce0*/  BSYNC.RECONVERGENT B1 ;  /* 0x0000000000017941 */ /* 0x000fea0003800200 */
.L_x_101:
[----:B------:R-:W-:Y:S01]  /*6cf0*/  IMAD.MOV.U32 R28, RZ, RZ, 0x652b82fe ;  /* 0x652b82feff1c7424 */ /* 0x000fe200078e00ff */
[----:B------:R-:W-:Y:S01]  /*6d00*/  UMOV UR6, 0xfefa39ef ;  /* 0xfefa39ef00067882 */ /* 0x000fe20000000000 */
[----:B------:R-:W-:Y:S01]  /*6d10*/  IMAD.MOV.U32 R29, RZ, RZ, 0x3ff71547 ;  /* 0x3ff71547ff1d7424 */ /* 0x000fe200078e00ff */
[----:B------:R-:W-:Y:S01]  /*6d20*/  UMOV UR7, 0x3fe62e42 ;  /* 0x3fe62e4200077882 */ /* 0x000fe20000000000 */
[----:B------:R-:W-:Y:S01]  /*6d30*/  IMAD.MOV.U32 R22, RZ, RZ, 0x0 ;  /* 0x00000000ff167424 */ /* 0x000fe200078e00ff */
[C---:B------:R-:W-:Y:S01]  /*6d40*/  DADD R24, R110.reuse, -5 ;  /* 0xc01400006e187429 */ /* 0x040fe20000000000 */
[----:B------:R-:W-:Y:S01]  /*6d50*/  IMAD.MOV.U32 R23, RZ, RZ, 0x40040000 ;  /* 0x40040000ff177424 */ /* 0x000fe200078e00ff */
[----:B------:R-:W-:Y:S01]  /*6d60*/  DSETP.NEU.AND P0, PT, R110, 5, PT ;  /* 0x401400006e00742a */ /* 0x000fe20003f0d000 */
[----:B------:R-:W-:Y:S01]  /*6d70*/  BSSY.RECONVERGENT B0, `(.L_x_103) ;  /* 0x0000045000007945 */ /* 0x000fe20003800200 */
        /* <DEDUP_REMOVED lines=9> */
[----:B------:R-:W-:Y:S01]  /*6e10*/  UMOV UR7, 0x3e5ade15 ;  /* 0x3e5ade1500077882 */ /* 0x000fe20000000000 */
[----:B------:R-:W0:Y:S01]  /*6e20*/  MUFU.RCP64H R13, 2.5 ;  /* 0x40040000000d7908 */ /* 0x000e220000001800 */
[----:B------:R-:W-:-:S03]  /*6e30*/  IMAD.MOV.U32 R12, RZ, RZ, 0x1 ;  /* 0x00000001ff0c7424 */ /* 0x000fc600078e00ff */
[----:B------:R-:W-:Y:S01]  /*6e40*/  DFMA R2, R16, UR6, R2 ;  /* 0x0000000610027c2b */ /* 0x000fe20008000002 */
[----:B------:R-:W-:Y:S01]  /*6e50*/  UMOV UR6, 0x62401315 ;  /* 0x6240131500067882 */ /* 0x000fe20000000000 */
[----:B------:R-:W-:-:S06]  /*6e60*/  UMOV UR7, 0x3ec71dee ;  /* 0x3ec71dee00077882 */ /* 0x000fcc0000000000 */
[----:B------:R-:W-:Y:S01]  /*6e70*/  DFMA R2, R16, R2, UR6 ;  /* 0x0000000610027e2b */ /* 0x000fe20008000002 */
[----:B------:R-:W-:Y:S01]  /*6e80*/  UMOV UR6, 0x7c89eb71 ;  /* 0x7c89eb7100067882 */ /* 0x000fe20000000000 */
[----:B------:R-:W-:Y:S01]  /*6e90*/  UMOV UR7, 0x3efa0199 ;  /* 0x3efa019900077882 */ /* 0x000fe20000000000 */
[----:B0-----:R-:W-:-:S05]  /*6ea0*/  DFMA R18, R12, -R22, 1 ;  /* 0x3ff000000c12742b */ /* 0x001fca0000000816 */
[----:B------:R-:W-:Y:S01]  /*6eb0*/  DFMA R2, R16, R2, UR6 ;  /* 0x0000000610027e2b */ /* 0x000fe20008000002 */
[----:B------:R-:W-:Y:S01]  /*6ec0*/  UMOV UR6, 0x14761f65 ;  /* 0x14761f6500067882 */ /* 0x000fe20000000000 */
[----:B------:R-:W-:Y:S01]  /*6ed0*/  UMOV UR7, 0x3f2a01a0 ;  /* 0x3f2a01a000077882 */ /* 0x000fe20000000000 */
[----:B------:R-:W-:-:S05]  /*6ee0*/  DFMA R18, R18, R18, R18 ;  /* 0x000000121212722b */ /* 0x000fca0000000012 */
[----:B------:R-:W-:Y:S01]  /*6ef0*/  DFMA R2, R16, R2, UR6 ;  /* 0x0000000610027e2b */ /* 0x000fe20008000002 */
[----:B------:R-:W-:Y:S01]  /*6f00*/  UMOV UR6, 0x1852b7af ;  /* 0x1852b7af00067882 */ /* 0x000fe20000000000 */
[----:B------:R-:W-:Y:S01]  /*6f10*/  UMOV UR7, 0x3f56c16c ;  /* 0x3f56c16c00077882 */ /* 0x000fe20000000000 */
[----:B------:R-:W-:-:S05]  /*6f20*/  DFMA R18, R12, R18, R12 ;  /* 0x000000120c12722b */ /* 0x000fca000000000c */
[----:B------:R-:W-:Y:S01]  /*6f30*/  DFMA R2, R16, R2, UR6 ;  /* 0x0000000610027e2b */ /* 0x000fe20008000002 */
[----:B------:R-:W-:Y:S01]  /*6f40*/  UMOV UR6, 0x11122322 ;  /* 0x1112232200067882 */ /* 0x000fe20000000000 */
[----:B------:R-:W-:Y:S01]  /*6f50*/  UMOV UR7, 0x3f811111 ;  /* 0x3f81111100077882 */ /* 0x000fe20000000000 */
[----:B------:R-:W-:-:S05]  /*6f60*/  DFMA R22, R18, -R22, 1 ;  /* 0x3ff000001216742b */ /* 0x000fca0000000816 */
[----:B------:R-:W-:Y:S01]  /*6f70*/  DFMA R12, R16, R2, UR6 ;  /* 0x00000006100c7e2b */ /* 0x000fe20008000002 */
[----:B------:R-:W-:Y:S01]  /*6f80*/  UMOV UR6, 0x555502a1 ;  /* 0x555502a100067882 */ /* 0x000fe20000000000 */
[----:B------:R-:W-:Y:S01]  /*6f90*/  UMOV UR7, 0x3fa55555 ;  /* 0x3fa5555500077882 */ /* 0x000fe20000000000 */
[----:B------:R-:W-:Y:S01]  /*6fa0*/  FSEL R2, R24, -1.3481509610710650971e-33, P0 ;  /* 0x88e0000018027808 */ /* 0x000fe20000000000 */
[----:B------:R-:W-:Y:S01]  /*6fb0*/  DFMA R22, R18, R22, R18 ;  /* 0x000000161216722b */ /* 0x000fe20000000012 */
[----:B------:R-:W-:-:S03]  /*6fc0*/  FSEL R3, R25, 0.44720998406410217285, P0 ;  /* 0x3ee4f8b519037808 */ /* 0x000fc60000000000 */
[----:B------:R-:W-:Y:S01]  /*6fd0*/  DFMA R12, R16, R12, UR6 ;  /* 0x00000006100c7e2b */ /* 0x000fe2000800000c */
[----:B------:R-:W-:Y:S01]  /*6fe0*/  UMOV UR6, 0x55555511 ;  /* 0x5555551100067882 */ /* 0x000fe20000000000 */
[----:B------:R-:W-:Y:S01]  /*6ff0*/  UMOV UR7, 0x3fc55555 ;  /* 0x3fc5555500077882 */ /* 0x000fe20000000000 */
[----:B------:R-:W-:Y:S01]  /*7000*/  FSETP.GEU.AND P0, PT, |R31|, 4.1917929649353027344, PT ;  /* 0x4086232b1f00780b */ /* 0x000fe20003f0e200 */
[----:B------:R-:W-:Y:S01]  /*7010*/  DMUL R24, R22, R2 ;  /* 0x0000000216187228 */ /* 0x000fe20000000000 */
[----:B------:R-:W-:-:S03]  /*7020*/  FSETP.GEU.AND P3, PT, |R3|, 6.5827683646048100446e-37, PT ;  /* 0x036000000300780b */ /* 0x000fc60003f6e200 */
[----:B------:R-:W-:Y:S01]  /*7030*/  DFMA R12, R16, R12, UR6 ;  /* 0x00000006100c7e2b */ /* 0x000fe2000800000c */
[----:B------:R-:W-:Y:S01]  /*7040*/  UMOV UR6, 0xb ;  /* 0x0000000b00067882 */ /* 0x000fe20000000000 */
[----:B------:R-:W-:Y:S02]  /*7050*/  UMOV UR7, 0x3fe00000 ;  /* 0x3fe0000000077882 */ /* 0x000fe40000000000 */
[----:B------:R-:W-:-:S04]  /*7060*/  DFMA R26, R24, -2.5, R2 ;  /* 0xc0040000181a782b */ /* 0x000fc80000000002 */
[----:B------:R-:W-:-:S04]  /*7070*/  DFMA R18, R16, R12, UR6 ;  /* 0x0000000610127e2b */ /* 0x000fc8000800000c */
[----:B------:R-:W-:-:S04]  /*7080*/  DFMA R12, R22, R26, R24 ;  /* 0x0000001a160c722b */ /* 0x000fc80000000018 */
[----:B------:R-:W-:-:S08]  /*7090*/  DFMA R18, R16, R18, 1 ;  /* 0x3ff000001012742b */ /* 0x000fd00000000012 */
[----:B------:R-:W-:Y:S01]  /*70a0*/  DFMA R16, R16, R18, 1 ;  /* 0x3ff000001010742b */ /* 0x000fe20000000012 */
[----:B------:R-:W-:-:S05]  /*70b0*/  FFMA R18, RZ, 2.0625, R13 ;  /* 0x40040000ff127823 */ /* 0x000fca000000000d */
[----:B------:R-:W-:-:S04]  /*70c0*/  FSETP.GT.AND P2, PT, |R18|, 1.469367938527859385e-39, PT ;  /* 0x001000001200780b */ /* 0x000fc80003f44200 */
[----:B------:R-:W-:Y:S01]  /*70d0*/  IMAD R65, R28, 0x100000, R17 ;  /* 0x001000001c417824 */ /* 0x000fe200078e0211 */
[----:B------:R-:W-:Y:S01]  /*70e0*/  MOV R64, R16 ;  /* 0x0000001000407202 */ /* 0x000fe20000000f00 */
[----:B------:R-:W-:Y:S07]  /*70f0*/  @!P0 BRA `(.L_x_104) ;  /* 0x0000000000308947 */ /* 0x000fee0003800000 */
        /* <DEDUP_REMOVED lines=12> */
.L_x_104:
[----:B------:R-:W-:Y:S05]  /*71c0*/  BSYNC.RECONVERGENT B0 ;  /* 0x0000000000007941 */ /* 0x000fea0003800200 */
.L_x_103:
[----:B------:R-:W-:Y:S01]  /*71d0*/  BSSY.RECONVERGENT B1, `(.L_x_105) ;  /* 0x000000b000017945 */ /* 0x000fe20003800200 */
[----:B------:R-:W-:-:S03]  /*71e0*/  DADD R64, R64, 1 ;  /* 0x3ff0000040407429 */ /* 0x000fc60000000000 */
[----:B------:R-:W-:Y:S08]  /*71f0*/  @P2 BRA P3, `(.L_x_106) ;  /* 0x0000000000202947 */ /* 0x000ff00001800000 */
[----:B------:R-:W-:Y:S01]  /*7200*/  IMAD.MOV.U32 R132, RZ, RZ, R2 ;  /* 0x000000ffff847224 */ /* 0x000fe200078e0002 */
[----:B------:R-:W-:Y:S01]  /*7210*/  MOV R133, R3 ;  /* 0x0000000300857202 */ /* 0x000fe20000000f00 */
[----:B------:R-:W-:Y:S01]  /*7220*/  IMAD.MOV.U32 R116, RZ, RZ, RZ ;  /* 0x000000ffff747224 */ /* 0x000fe200078e00ff */
[----:B------:R-:W-:Y:S01]  /*7230*/  MOV R24, 0x7260 ;  /* 0x0000726000187802 */ /* 0x000fe20000000f00 */
[----:B------:R-:W-:-:S07]  /*7240*/  IMAD.MOV.U32 R117, RZ, RZ, 0x40040000 ;  /* 0x40040000ff757424 */ /* 0x000fce00078e00ff */
[----:B------:R-:W-:Y:S05]  /*7250*/  CALL.REL.NOINC `($__internal_1_$__cuda_sm20_div_rn_f64_full) ;  /* 0x0000010800b07944 */ /* 0x000fea0003c00000 */
[----:B------:R-:W-:Y:S02]  /*7260*/  IMAD.MOV.U32 R12, RZ, RZ, R30 ;  /* 0x000000ffff0c7224 */ /* 0x000fe400078e001e */
[----:B------:R-:W-:-:S07]  /*7270*/  IMAD.MOV.U32 R13, RZ, RZ, R31 ;  /* 0x000000ffff0d7224 */ /* 0x000fce00078e001f */
.L_x_106:
[----:B------:R-:W-:Y:S05]  /*7280*/  BSYNC.RECONVERGENT B1 ;  /* 0x0000000000017941 */ /* 0x000fea0003800200 */
.L_x_105:
        /* <DEDUP_REMOVED lines=50> */
[----:B------:R-:W-:Y:S01]  /*75b0*/  @!P1 LEA.HI R16, R22, R22, RZ, 0x1 ;  /* 0x0000001616109211 */ /* 0x000fe200078f08ff */
[----:B------:R-:W-:Y:S02]  /*75c0*/  @!P1 IMAD.MOV.U32 R12, RZ, RZ, R18 ;  /* 0x000000ffff0c9224 */ /* 0x000fe400078e0012 */
[----:B------:R-:W-:Y:S01]  /*75d0*/  @!P1 IMAD.MOV.U32 R18, RZ, RZ, RZ ;  /* 0x000000ffff129224 */ /* 0x000fe200078e00ff */
[----:B------:R-:W-:Y:S02]  /*75e0*/  @!P1 SHF.R.S32.HI R13, RZ, 0x1, R16 ;  /* 0x00000001ff0d9819 */ /* 0x000fe40000011410 */
[----:B------:R-:W-:-:S03]  /*75f0*/  FSEL R16, R24, RZ, P0 ;  /* 0x000000ff18107208 */ /* 0x000fc60000000000 */
[----:B------:R-:W-:Y:S02]  /*7600*/  @!P1 IMAD.IADD R22, R22, 0x1, -R13 ;  /* 0x0000000116169824 */ /* 0x000fe400078e0a0d */
[----:B------:R-:W-:-:S03]  /*7610*/  @!P1 IMAD R13, R13, 0x100000, R19 ;  /* 0x001000000d0d9824 */ /* 0x000fc600078e0213 */
[----:B------:R-:W-:-:S06]  /*7620*/  @!P1 LEA R19, R22, 0x3ff00000, 0x14 ;  /* 0x3ff0000016139811 */ /* 0x000fcc00078ea0ff */
[----:B------:R-:W-:-:S11]  /*7630*/  @!P1 DMUL R16, R12, R18 ;  /* 0x000000120c109228 */ /* 0x000fd60000000000 */
.L_x_108:
[----:B------:R-:W-:Y:S05]  /*7640*/  BSYNC.RECONVERGENT B0 ;  /* 0x0000000000007941 */ /* 0x000fea0003800200 */
.L_x_107:
[----:B------:R-:W-:Y:S01]  /*7650*/  DADD R116, R16, -1 ;  /* 0xbff0000010747429 */ /* 0x000fe20000000000 */
[----:B------:R-:W-:Y:S01]  /*7660*/  MOV R12, 0x1 ;  /* 0x00000001000c7802 */ /* 0x000fe20000000f00 */
[----:B------:R-:W-:Y:S01]  /*7670*/  IMAD.MOV.U32 R132, RZ, RZ, R2 ;  /* 0x000000ffff847224 */ /* 0x000fe200078e0002 */
[----:B------:R-:W-:Y:S01]  /*7680*/  UMOV UR6, 0xa18bd662 ;  /* 0xa18bd66200067882 */ /* 0x000fe20000000000 */
[----:B------:R-:W-:Y:S01]  /*7690*/  IMAD.MOV.U32 R133, RZ, RZ, R3 ;  /* 0x000000ffff857224 */ /* 0x000fe200078e0003 */
[----:B------:R-:W-:Y:S01]  /*76a0*/  UMOV UR7, 0x3f87689c ;  /* 0x3f87689c00077882 */ /* 0x000fe20000000000 */
[----:B------:R-:W0:Y:S01]  /*76b0*/  MUFU.RCP64H R13, R117 ;  /* 0x00000075000d7308 */ /* 0x000e220000001800 */
[----:B------:R-:W-:Y:S03]  /*76c0*/  BSSY.RECONVERGENT B1, `(.L_x_109) ;  /* 0x0000010000017945 */ /* 0x000fe60003800200 */
        /* <DEDUP_REMOVED lines=15> */
.L_x_110:
[----:B------:R-:W-:Y:S05]  /*77c0*/  BSYNC.RECONVERGENT B1 ;  /* 0x0000000000017941 */ /* 0x000fea0003800200 */
.L_x_109:
[----:B------:R-:W0:Y:S01]  /*77d0*/  MUFU.RCP64H R3, 7.299999237060546875 ;  /* 0x401d333300037908 */ /* 0x000e220000001800 */
[----:B------:R-:W-:Y:S01]  /*77e0*/  IMAD.MOV.U32 R16, RZ, RZ, 0x33333333 ;  /* 0x33333333ff107424 */ /* 0x000fe200078e00ff */
[----:B------:R-:W-:Y:S01]  /*77f0*/  MOV R2, 0x1 ;  /* 0x0000000100027802 */ /* 0x000fe20000000f00 */
[----:B------:R-:W-:Y:S01]  /*7800*/  IMAD.MOV.U32 R17, RZ, RZ, 0x401d3333 ;  /* 0x401d3333ff117424 */ /* 0x000fe200078e00ff */
[----:B------:R-:W-:Y:S01]  /*7810*/  DADD R132, R110, 35 ;  /* 0x404180006e847429 */ /* 0x000fe20000000000 */
[----:B------:R-:W-:Y:S01]  /*7820*/  BSSY.RECONVERGENT B1, `(.L_x_111) ;  /* 0x0000014000017945 */ /* 0x000fe20003800200 */
[----:B------:R-:W-:-:S08]  /*7830*/  DADD R62, R62, R30 ;  /* 0x000000003e3e7229 */ /* 0x000fd0000000001e */
        /* <DEDUP_REMOVED lines=9> */
[----:B------:R-:W-:-:S05]  /*78d0*/  FFMA R12, RZ, 2.4562499523162841797, R3 ;  /* 0x401d3333ff0c7823 */ /* 0x000fca0000000003 */
        /* <DEDUP_REMOVED lines=8> */
.L_x_112:
[----:B------:R-:W-:Y:S05]  /*7960*/  BSYNC.RECONVERGENT B1 ;  /* 0x0000000000017941 */ /* 0x000fea0003800200 */
.L_x_111:
[----:B------:R-:W-:Y:S01]  /*7970*/  MOV R26, 0x652b82fe ;  /* 0x652b82fe001a7802 */ /* 0x000fe20000000f00 */
[----:B------:R-:W-:Y:S01]  /*7980*/  IMAD.MOV.U32 R27, RZ, RZ, 0x3ff71547 ;  /* 0x3ff71547ff1b7424 */ /* 0x000fe200078e00ff */
[----:B------:R-:W-:Y:S01]  /*7990*/  UMOV UR6, 0xfefa39ef ;  /* 0xfefa39ef00067882 */ /* 0x000fe20000000000 */
[----:B------:R-:W-:Y:S01]  /*79a0*/  UMOV UR7, 0x3fe62e42 ;  /* 0x3fe62e4200077882 */ /* 0x000fe20000000000 */
[----:B------:R-:W0:Y:S01]  /*79b0*/  MUFU.RCP64H R19, 13.899993896484375 ;  /* 0x402bcccc00137908 */ /* 0x000e220000001800 */
[----:B------:R-:W-:Y:S02]  /*79c0*/  HFMA2 R25, -RZ, RZ, 2.083984375, -19.1875 ;  /* 0x402bccccff197431 */ /* 0x000fe400000001ff */
[----:B------:R-:W-:Y:S01]  /*79d0*/  IMAD.MOV.U32 R24, RZ, RZ, -0x33333333 ;  /* 0xcccccccdff187424 */ /* 0x000fe200078e00ff */
[----:B------:R-:W-:Y:S01]  /*79e0*/  DFMA R26, R2, R26, 6.75539944105574400000e+15 ;  /* 0x43380000021a742b */ /* 0x000fe2000000001a */
[----:B------:R-:W-:Y:S01]  /*79f0*/  IMAD.MOV.U32 R18, RZ, RZ, 0x1 ;  /* 0x00000001ff127424 */ /* 0x000fe200078e00ff */
[----:B------:R-:W-:Y:S01]  /*7a00*/  DADD R132, R110, 32.5 ;  /* 0x404040006e847429 */ /* 0x000fe20000000000 */
[----:B------:R-:W-:Y:S01]  /*7a10*/  FSETP.GEU.AND P0, PT, |R3|, 4.1917929649353027344, PT ;  /* 0x4086232b0300780b */ /* 0x000fe20003f0e200 */
[----:B------:R-:W-:Y:S04]  /*7a20*/  BSSY.RECONVERGENT B0, `(.L_x_113) ;  /* 0x0000040000007945 */ /* 0x000fe80003800200 */
[----:B------:R-:W-:-:S04]  /*7a30*/  DADD R12, R26, -6.75539944105574400000e+15 ;  /* 0xc33800001a0c7429 */ /* 0x000fc80000000000 */
[----:B------:R-:W-:Y:S01]  /*7a40*/  FSETP.GEU.AND P3, PT, |R133|, 6.5827683646048100446e-37, PT ;  /* 0x036000008500780b */ /* 0x000fe20003f6e200 */
[----:B0-----:R-:W-:-:S03]  /*7a50*/  DFMA R22, R18, -R24, 1 ;  /* 0x3ff000001216742b */ /* 0x001fc60000000818 */
[----:B------:R-:W-:Y:S01]  /*7a60*/  DFMA R16, R12, -UR6, R2 ;  /* 0x800000060c107c2b */ /* 0x000fe20008000002 */
[----:B------:R-:W-:Y:S01]  /*7a70*/  UMOV UR6, 0x3b39803f ;  /* 0x3b39803f00067882 */ /* 0x000fe20000000000 */
[----:B------:R-:W-:-:S03]  /*7a80*/  UMOV UR7, 0x3c7abc9e ;  /* 0x3c7abc9e00077882 */ /* 0x000fc60000000000 */
[----:B------:R-:W-:-:S03]  /*7a90*/  DFMA R22, R22, R22, R22 ;  /* 0x000000161616722b */ /* 0x000fc60000000016 */
        /* <DEDUP_REMOVED lines=16> */
[----:B------:R-:W-:Y:S01]  /*7ba0*/  UMOV UR7, 0x3f2a01a0 ;  /* 0x3f2a01a000077882 */ /* 0x000fe20000000000 */
[----:B------:R-:W-:-:S05]  /*7bb0*/  DMUL R30, R132, R18 ;  /* 0x00000012841e7228 */ /* 0x000fca0000000000 */
[----:B------:R-:W-:Y:S01]  /*7bc0*/  DFMA R12, R16, R12, UR6 ;  /* 0x00000006100c7e2b */ /* 0x000fe2000800000c */
[----:B------:R-:W-:Y:S01]  /*7bd0*/  UMOV UR6, 0x1852b7af ;  /* 0x1852b7af00067882 */ /* 0x000fe20000000000 */
[----:B------:R-:W-:Y:S01]  /*7be0*/  UMOV UR7, 0x3f56c16c ;  /* 0x3f56c16c00077882 */ /* 0x000fe20000000000 */
[----:B------:R-:W-:-:S05]  /*7bf0*/  DFMA R22, R30, -R24, R132 ;  /* 0x800000181e16722b */ /* 0x000fca0000000084 */
        /* <DEDUP_REMOVED lines=15> */
[----:B------:R-:W-:Y:S01]  /*7cf0*/  DFMA R12, R16, R12, 1 ;  /* 0x3ff00000100c742b */ /* 0x000fe2000000000c */
[----:B------:R-:W-:-:S05]  /*7d00*/  FFMA R16, RZ, 2.6843748092651367188, R31 ;  /* 0x402bccccff107823 */ /* 0x000fca000000001f */
[----:B------:R-:W-:-:S04]  /*7d10*/  FSETP.GT.AND P2, PT, |R16|, 1.469367938527859385e-39, PT ;  /* 0x001000001000780b */ /* 0x000fc80003f44200 */
[----:B------:R-:W-:Y:S02]  /*7d20*/  IMAD R61, R26, 0x100000, R13 ;  /* 0x001000001a3d7824 */ /* 0x000fe400078e020d */
[----:B------:R-:W-:Y:S01]  /*7d30*/  IMAD.MOV.U32 R60, RZ, RZ, R12 ;  /* 0x000000ffff3c7224 */ /* 0x000fe200078e000c */
[----:B------:R-:W-:Y:S06]  /*7d40*/  @!P0 BRA `(.L_x_114) ;  /* 0x0000000000348947 */ /* 0x000fec0003800000 */
[----:B------:R-:W-:Y:S01]  /*7d50*/  FSETP.GEU.AND P1, PT, |R3|, 4.2275390625, PT ;  /* 0x408748000300780b */ /* 0x000fe20003f2e200 */
[C---:B------:R-:W-:Y:S02]  /*7d60*/  DADD R18, R2.reuse, +INF ;  /* 0x7ff0000002127429 */ /* 0x040fe40000000000 */
[----:B------:R-:W-:-:S08]  /*7d70*/  DSETP.GEU.AND P0, PT, R2, RZ, PT ;  /* 0x000000ff0200722a */ /* 0x000fd00003f0e000 */
[----:B------:R-:W-:Y:S02]  /*7d80*/  FSEL R60, R18, RZ, P0 ;  /* 0x000000ff123c7208 */ /* 0x000fe40000000000 */
[----:B------:R-:W-:Y:S01]  /*7d90*/  @!P1 LEA.HI R16, R26, R26, RZ, 0x1 ;  /* 0x0000001a1a109211 */ /* 0x000fe200078f08ff */
[----:B------:R-:W-:Y:S01]  /*7da0*/  @!P1 IMAD.MOV.U32 R2, RZ, RZ, R12 ;  /* 0x000000ffff029224 */ /* 0x000fe200078e000c */
[----:B------:R-:W-:Y:S01]  /*7db0*/  FSEL R61, R19, RZ, P0 ;  /* 0x000000ff133d7208 */ /* 0x000fe20000000000 */
[----:B------:R-:W-:Y:S01]  /*7dc0*/  @!P1 IMAD.MOV.U32 R12, RZ, RZ, RZ ;  /* 0x000000ffff0c9224 */ /* 0x000fe200078e00ff */
[----:B------:R-:W-:-:S05]  /*7dd0*/  @!P1 SHF.R.S32.HI R3, RZ, 0x1, R16 ;  /* 0x00000001ff039819 */ /* 0x000fca0000011410 */
[----:B------:R-:W-:Y:S01]  /*7de0*/  @!P1 IMAD.IADD R26, R26, 0x1, -R3 ;  /* 0x000000011a1a9824 */ /* 0x000fe200078e0a03 */
[----:B------:R-:W-:-:S04]  /*7df0*/  @!P1 LEA R3, R3, R13, 0x14 ;  /* 0x0000000d03039211 */ /* 0x000fc800078ea0ff */
[----:B------:R-:W-:-:S06]  /*7e00*/  @!P1 LEA R13, R26, 0x3ff00000, 0x14 ;  /* 0x3ff000001a0d9811 */ /* 0x000fcc00078ea0ff */
[----:B------:R-:W-:-:S11]  /*7e10*/  @!P1 DMUL R60, R2, R12 ;  /* 0x0000000c023c9228 */ /* 0x000fd60000000000 */
.L_x_114:
[----:B------:R-:W-:Y:S05]  /*7e20*/  BSYNC.RECONVERGENT B0 ;  /* 0x0000000000007941 */ /* 0x000fea0003800200 */
.L_x_113:
[----:B------:R-:W-:Y:S01]  /*7e30*/  BSSY.RECONVERGENT B1, `(.L_x_115) ;  /* 0x0000007000017945 */ /* 0x000fe20003800200 */
[----:B------:R-:W-:-:S03]  /*7e40*/  DADD R60, R60, 1 ;  /* 0x3ff000003c3c7429 */ /* 0x000fc60000000000 */
[----:B------:R-:W-:Y:S08]  /*7e50*/  @P2 BRA P3, `(.L_x_116) ;  /* 0x0000000000102947 */ /* 0x000ff00001800000 */
[----:B------:R-:W-:Y:S01]  /*7e60*/  IMAD.MOV.U32 R116, RZ, RZ, -0x33333333 ;  /* 0xcccccccdff747424 */ /* 0x000fe200078e00ff */
[----:B------:R-:W-:Y:S01]  /*7e70*/  MOV R24, 0x7ea0 ;  /* 0x00007ea000187802 */ /* 0x000fe20000000f00 */
[----:B------:R-:W-:-:S07]  /*7e80*/  IMAD.MOV.U32 R117, RZ, RZ, 0x402bcccc ;  /* 0x402bccccff757424 */ /* 0x000fce00078e00ff */
[----:B------:R-:W-:Y:S05]  /*7e90*/  CALL.REL.NOINC `($__internal_1_$__cuda_sm20_div_rn_f64_full) ;  /* 0x000000fc00a07944 */ /* 0x000fea0003c00000 */
.L_x_116:
[----:B------:R-:W-:Y:S05]  /*7ea0*/  BSYNC.RECONVERGENT B1 ;  /* 0x0000000000017941 */ /* 0x000fea0003800200 */
.L_x_115:
[----:B------:R-:W-:Y:S01]  /*7eb0*/  DADD R28, -RZ, |R30| ;  /* 0x00000000ff1c7229 */ /* 0x000fe2000000051e */
[----:B------:R-:W-:Y:S01]  /*7ec0*/  BSSY.RECONVERGENT B0, `(.L_x_117) ;  /* 0x0000006000007945 */ /* 0x000fe20003800200 */
[----:B------:R-:W-:Y:S01]  /*7ed0*/  MOV R24, RZ ;  /* 0x000000ff00187202 */ /* 0x000fe20000000f00 */
[----:B------:R-:W-:Y:S01]  /*7ee0*/  IMAD.MOV.U32 R13, RZ, RZ, 0x40000000 ;  /* 0x40000000ff0d7424 */ /* 0x000fe200078e00ff */
[----:B------:R-:W-:-:S06]  /*7ef0*/  MOV R12, 0x7f20 ;  /* 0x00007f20000c7802 */ /* 0x000fcc0000000f00 */
[----:B------:R-:W-:-:S07]  /*7f00*/  IMAD.MOV.U32 R25, RZ, RZ, R29 ;  /* 0x000000ffff197224 */ /* 0x000fce00078e001d */
[----:B------:R-:W-:Y:S05]  /*7f10*/  CALL.REL.NOINC `($_Z12computeStateP4cellPddS0_P6cellGs$__internal_accurate_pow) ;  /* 0x0000010000e87944 */ /* 0x000fea0003c00000 */
[----:B------:R-:W-:Y:S05]  /*7f20*/  BSYNC.RECONVERGENT B0 ;  /* 0x0000000000007941 */ /* 0x000fea0003800200 */
.L_x_117:
[C---:B------:R-:W-:Y:S01]  /*7f30*/  DADD R2, R30.reuse, 2 ;  /* 0x400000001e027429 */ /* 0x040fe20000000000 */
[----:B------:R-:W-:Y:S01]  /*7f40*/  BSSY.RECONVERGENT B0, `(.L_x_118) ;  /* 0x000000c000007945 */ /* 0x000fe20003800200 */
[----:B------:R-:W-:-:S08]  /*7f50*/  DSETP.NEU.AND P0, PT, R30, RZ, PT ;  /* 0x000000ff1e00722a */ /* 0x000fd00003f0d000 */
[----:B------:R-:W-:-:S04]  /*7f60*/  LOP3.LUT R2, R3, 0x7ff00000, RZ, 0xc0, !PT ;  /* 0x7ff0000003027812 */ /* 0x000fc800078ec0ff */
[----:B------:R-:W-:Y:S02]  /*7f70*/  ISETP.NE.AND P1, PT, R2, 0x7ff00000, PT ;  /* 0x7ff000000200780c */ /* 0x000fe40003f25270 */
[----:B------:R-:W-:-:S11]  /*7f80*/  @!P0 CS2R R130, SRZ ;  /* 0x0000000000828805 */ /* 0x000fd6000001ff00 */
[----:B------:R-:W-:Y:S05]  /*7f90*/  @P1 BRA `(.L_x_119) ;  /* 0x0000000000181947 */ /* 0x000fea0003800000 */
[----:B------:R-:W-:-:S14]  /*7fa0*/  DSETP.NAN.AND P0, PT, R30, R30, PT ;  /* 0x0000001e1e00722a */ /* 0x000fdc0003f08000 */
[----:B------:R-:W-:Y:S01]  /*7fb0*/  @P0 DADD R130, R30, 2 ;  /* 0x400000001e820429 */ /* 0x000fe20000000000 */
[----:B------:R-:W-:Y:S10]  /*7fc0*/  @P0 BRA `(.L_x_119) ;  /* 0x00000000000c0947 */ /* 0x000ff40003800000 */
[----:B------:R-:W-:-:S14]  /*7fd0*/  DSETP.NEU.AND P0, PT, |R30|, +INF , PT ;  /* 0x7ff000001e00742a */ /* 0x000fdc0003f0d200 */
[----:B------:R-:W-:Y:S02]  /*7fe0*/  @!P0 IMAD.MOV.U32 R130, RZ, RZ, 0x0 ;  /* 0x00000000ff828424 */ /* 0x000fe400078e00ff */
[----:B------:R-:W-:-:S07]  /*7ff0*/  @!P0 IMAD.MOV.U32 R131, RZ, RZ, 0x7ff00000 ;  /* 0x7ff00000ff838424 */ /* 0x000fce00078e00ff */
.L_x_119:
[----:B------:R-:W-:Y:S05]  /*8000*/  BSYNC.RECONVERGENT B0 ;  /* 0x0000000000007941 */ /* 0x000fea0003800200 */
.L_x_118:
[----:B------:R-:W-:Y:S01]  /*8010*/  DADD R130, -RZ, -R130 ;  /* 0x00000000ff827229 */ /* 0x000fe20000000982 */
[----:B------:R-:W-:Y:S01]  /*8020*/  MOV R18, 0x652b82fe ;  /* 0x652b82fe00127802 */ /* 0x000fe20000000f00 */
[----:B------:R-:W-:Y:S01]  /*8030*/  DSETP.NEU.AND P0, PT, R30, 1, PT ;  /* 0x3ff000001e00742a */ /* 0x000fe20003f0d000 */
[----:B------:R-:W-:Y:S01]  /*8040*/  IMAD.MOV.U32 R19, RZ, RZ, 0x3ff71547 ;  /* 0x3ff71547ff137424 */ /* 0x000fe200078e00ff */
[----:B------:R-:W-:Y:S01]  /*8050*/  UMOV UR6, 0xfefa39ef ;  /* 0xfefa39ef00067882 */ /* 0x000fe20000000000 */
[----:B------:R-:W-:Y:S01]  /*8060*/  UMOV UR7, 0x3fe62e42 ;  /* 0x3fe62e4200077882 */ /* 0x000fe20000000000 */
[----:B------:R-:W0:Y:S01]  /*8070*/  MUFU.RCP64H R23, -6 ;  /* 0xc018000000177908 */ /* 0x000e220000001800 */
[----:B------:R-:W-:Y:S01]  /*8080*/  IMAD.MOV.U32 R24, RZ, RZ, 0x0 ;  /* 0x00000000ff187424 */ /* 0x000fe200078e00ff */
[----:B------:R-:W-:Y:S01]  /*8090*/  MOV R25, 0x40180000 ;  /* 0x4018000000197802 */ /* 0x000fe20000000f00 */
[----:B------:R-:W-:Y:S01]  /*80a0*/  IMAD.MOV.U32 R22, RZ, RZ, 0x1 ;  /* 0x00000001ff167424 */ /* 0x000fe200078e00ff */
[----:B------:R-:W-:Y:S01]  /*80b0*/  FSEL R16, R130, RZ, P0 ;  /* 0x000000ff82107208 */ /* 0x000fe20000000000 */
[----:B------:R-:W-:Y:S01]  /*80c0*/  BSSY.RECONVERGENT B0, `(.L_x_120) ;  /* 0x000003c000007945 */ /* 0x000fe20003800200 */
[----:B------:R-:W-:-:S04]  /*80d0*/  FSEL R17, R131, -1.875, P0 ;  /* 0xbff0000083117808 */ /* 0x000fc80000000000 */
[----:B------:R-:W-:Y:S02]  /*80e0*/  FSETP.GEU.AND P0, PT, |R17|, 4.1917929649353027344, PT ;  /* 0x4086232b1100780b */ /* 0x000fe40003f0e200 */
[----:B------:R-:W-:Y:S02]  /*80f0*/  DFMA R18, R16, R18, 6.75539944105574400000e+15 ;  /* 0x433800001012742b */ /* 0x000fe40000000012 */
[----:B0-----:R-:W-:-:S06]  /*8100*/  DFMA R26, R22, R24, 1 ;  /* 0x3ff00000161a742b */ /* 0x001fcc0000000018 */
[----:B------:R-:W-:Y:S02]  /*8110*/  DADD R2, R18, -6.75539944105574400000e+15 ;  /* 0xc338000012027429 */ /* 0x000fe40000000000 */
[----:B------:R-:W-:-:S06]  /*8120*/  DFMA R26, R26, R26, R26 ;  /* 0x0000001a1a1a722b */ /* 0x000fcc000000001a */
        /* <DEDUP_REMOVED lines=9> */
[----:B------:R-:W-:-:S05]  /*81c0*/  DFMA R24, R26, R24, 1 ;  /* 0x3ff000001a18742b */ /* 0x000fca0000000018 */
[----:B------:R-:W-:Y:S01]  /*81d0*/  DFMA R2, R12, UR6, R2 ;  /* 0x000000060c027c2b */ /* 0x000fe20008000002 */
        /* <DEDUP_REMOVED lines=42> */
.L_x_121:
[----:B------:R-:W-:Y:S05]  /*8480*/  BSYNC.RECONVERGENT B0 ;  /* 0x0000000000007941 */ /* 0x000fea0003800200 */
.L_x_120:
[----:B------:R-:W-:Y:S01]  /*8490*/  UMOV UR6, 0xcccccccd ;  /* 0xcccccccd00067882 */ /* 0x000fe20000000000 */
[----:B------:R-:W-:Y:S01]  /*84a0*/  UMOV UR7, 0x403a4ccc ;  /* 0x403a4ccc00077882 */ /* 0x000fe20000000000 */
[----:B------:R-:W-:Y:S01]  /*84b0*/  BSSY.RECONVERGENT B1, `(.L_x_122) ;  /* 0x0000016000017945 */ /* 0x000fe20003800200 */
[----:B------:R-:W-:Y:S01]  /*84c0*/  DADD R2, R110, UR6 ;  /* 0x000000066e027e29 */ /* 0x000fe20008000000 */
[----:B------:R-:W-:Y:S01]  /*84d0*/  UMOV UR6, 0x9999999a ;  /* 0x9999999a00067882 */ /* 0x000fe20000000000 */
[----:B------:R-:W-:-:S06]  /*84e0*/  UMOV UR7, 0x40701199 ;  /* 0x4070119900077882 */ /* 0x000fcc0000000000 */
[----:B------:R-:W-:Y:S02]  /*84f0*/  DMUL R12, R24, R2 ;  /* 0x00000002180c7228 */ /* 0x000fe40000000000 */
[----:B------:R-:W-:-:S06]  /*8500*/  FSETP.GEU.AND P1, PT, |R3|, 6.5827683646048100446e-37, PT ;  /* 0x036000000300780b */ /* 0x000fcc0003f2e200 */
[----:B------:R-:W-:-:S08]  /*8510*/  DFMA R16, R12, 6, R2 ;  /* 0x401800000c10782b */ /* 0x000fd00000000002 */
[----:B------:R-:W-:Y:S01]  /*8520*/  DFMA R12, R24, R16, R12 ;  /* 0x00000010180c722b */ /* 0x000fe2000000000c */
[----:B------:R-:W-:Y:S02]  /*8530*/  IMAD.MOV.U32 R16, RZ, RZ, 0x66666666 ;  /* 0x66666666ff107424 */ /* 0x000fe400078e00ff */
[----:B------:R-:W-:-:S07]  /*8540*/  IMAD.MOV.U32 R17, RZ, RZ, 0x40462666 ;  /* 0x40462666ff117424 */ /* 0x000fce00078e00ff */
[----:B------:R-:W-:Y:S01]  /*8550*/  FFMA R18, RZ, -2.375, R13 ;  /* 0xc0180000ff127823 */ /* 0x000fe2000000000d */
[----:B------:R-:W-:-:S04]  /*8560*/  DFMA R58, R58, UR6, R16 ;  /* 0x000000063a3a7c2b */ /* 0x000fc80008000010 */
[----:B------:R-:W-:-:S13]  /*8570*/  FSETP.GT.AND P0, PT, |R18|, 1.469367938527859385e-39, PT ;  /* 0x001000001200780b */ /* 0x000fda0003f04200 */
[----:B------:R-:W-:Y:S05]  /*8580*/  @P0 BRA P1, `(.L_x_123) ;  /* 0x0000000000200947 */ /* 0x000fea0000800000 */
[----:B------:R-:W-:Y:S01]  /*8590*/  IMAD.MOV.U32 R132, RZ, RZ, R2 ;  /* 0x000000ffff847224 */ /* 0x000fe200078e0002 */
[----:B------:R-:W-:Y:S01]  /*85a0*/  MOV R133, R3 ;  /* 0x0000000300857202 */ /* 0x000fe20000000f00 */
[----:B------:R-:W-:Y:S01]  /*85b0*/  IMAD.MOV.U32 R116, RZ, RZ, RZ ;  /* 0x000000ffff747224 */ /* 0x000fe200078e00ff */
[----:B------:R-:W-:Y:S01]  /*85c0*/  MOV R24, 0x85f0 ;  /* 0x000085f000187802 */ /* 0x000fe20000000f00 */
[----:B------:R-:W-:-:S07]  /*85d0*/  IMAD.MOV.U32 R117, RZ, RZ, -0x3fe80000 ;  /* 0xc0180000ff757424 */ /* 0x000fce00078e00ff */
[----:B------:R-:W-:Y:S05]  /*85e0*/  CALL.REL.NOINC `($__internal_1_$__cuda_sm20_div_rn_f64_full) ;  /* 0x000000f400cc7944 */ /* 0x000fea0003c00000 */
[----:B------:R-:W-:Y:S02]  /*85f0*/  IMAD.MOV.U32 R12, RZ, RZ, R30 ;  /* 0x000000ffff0c7224 */ /* 0x000fe400078e001e */
[----:B------:R-:W-:-:S07]  /*8600*/  IMAD.MOV.U32 R13, RZ, RZ, R31 ;  /* 0x000000ffff0d7224 */ /* 0x000fce00078e001f */
.L_x_123:
[----:B------:R-:W-:Y:S05]  /*8610*/  BSYNC.RECONVERGENT B1 ;  /* 0x0000000000017941 */ /* 0x000fea0003800200 */
.L_x_122:
[----:B------:R-:W-:Y:S01]  /*8620*/  MOV R28, 0x652b82fe ;  /* 0x652b82fe001c7802 */ /* 0x000fe20000000f00 */
[----:B------:R-:W-:Y:S01]  /*8630*/  IMAD.MOV.U32 R29, RZ, RZ, 0x3ff71547 ;  /* 0x3ff71547ff1d7424 */ /* 0x000fe200078e00ff */
[----:B------:R-:W-:Y:S01]  /*8640*/  UMOV UR6, 0xfefa39ef ;  /* 0xfefa39ef00067882 */ /* 0x000fe20000000000 */
[----:B------:R-:W-:Y:S01]  /*8650*/  UMOV UR7, 0x3fe62e42 ;  /* 0x3fe62e4200077882 */ /* 0x000fe20000000000 */
[----:B------:R-:W0:Y:S01]  /*8660*/  MUFU.RCP64H R23, 30 ;  /* 0x403e000000177908 */ /* 0x000e220000001800 */
[----:B------:R-:W-:Y:S01]  /*8670*/  IMAD.MOV.U32 R26, RZ, RZ, 0x0 ;  /* 0x00000000ff1a7424 */ /* 0x000fe200078e00ff */
[----:B------:R-:W-:Y:S01]  /*8680*/  MOV R27, 0x403e0000 ;  /* 0x403e0000001b7802 */ /* 0x000fe20000000f00 */
[----:B------:R-:W-:Y:S01]  /*8690*/  DFMA R28, R12, R28, 6.75539944105574400000e+15 ;  /* 0x433800000c1c742b */ /* 0x000fe2000000001c */
[----:B------:R-:W-:Y:S01]  /*86a0*/  IMAD.MOV.U32 R22, RZ, RZ, 0x1 ;  /* 0x00000001ff167424 */ /* 0x000fe200078e00ff */
[----:B------:R-:W-:Y:S01]  /*86b0*/  FSETP.GEU.AND P0, PT, |R13|, 4.1917929649353027344, PT ;  /* 0x4086232b0d00780b */ /* 0x000fe20003f0e200 */
[----:B------:R-:W-:Y:S01]  /*86c0*/  BSSY.RECONVERGENT B0, `(.L_x_124) ;  /* 0x0000040000007945 */ /* 0x000fe20003800200 */
[----:B------:R-:W-:-:S04]  /*86d0*/  FSETP.GEU.AND P3, PT, |R3|, 6.5827683646048100446e-37, PT ;  /* 0x036000000300780b */ /* 0x000fc80003f6e200 */
[----:B------:R-:W-:Y:S02]  /*86e0*/  DADD R16, R28, -6.75539944105574400000e+15 ;  /* 0xc33800001c107429 */ /* 0x000fe40000000000 */
        /* <DEDUP_REMOVED lines=26> */
[----:B------:R-:W-:-:S05]  /*8890*/  DFMA R24, R30, -30, R2 ;  /* 0xc03e00001e18782b */ /* 0x000fca0000000002 */
        /* <DEDUP_REMOVED lines=16> */
[----:B------:R-:W-:-:S05]  /*89a0*/  FFMA R18, RZ, 2.96875, R31 ;  /* 0x403e0000ff127823 */ /* 0x000fca000000001f */
        /* <DEDUP_REMOVED lines=17> */
.L_x_125:
[----:B------:R-:W-:Y:S05]  /*8ac0*/  BSYNC.RECONVERGENT B0 ;  /* 0x0000000000007941 */ /* 0x000fea0003800200 */
.L_x_124:
[----:B------:R-:W-:Y:S01]  /*8ad0*/  BSSY.RECONVERGENT B1, `(.L_x_126) ;  /* 0x0000009000017945 */ /* 0x000fe20003800200 */
[----:B------:R-:W-:-:S03]  /*8ae0*/  DADD R56, R56, 1 ;  /* 0x3ff0000038387429 */ /* 0x000fc60000000000 */
[----:B------:R-:W-:Y:S08]  /*8af0*/  @P2 BRA P3, `(.L_x_127) ;  /* 0x0000000000182947 */ /* 0x000ff00001800000 */
[----:B------:R-:W-:Y:S01]  /*8b00*/  IMAD.MOV.U32 R132, RZ, RZ, R2 ;  /* 0x000000ffff847224 */ /* 0x000fe200078e0002 */
[----:B------:R-:W-:Y:S01]  /*8b10*/  MOV R116, RZ ;  /* 0x000000ff00747202 */ /* 0x000fe20000000f00 */
[----:B------:R-:W-:Y:S01]  /*8b20*/  IMAD.MOV.U32 R133, RZ, RZ, R3 ;  /* 0x000000ffff857224 */ /* 0x000fe200078e0003 */
[----:B------:R-:W-:Y:S01]  /*8b30*/  MOV R24, 0x8b60 ;  /* 0x00008b6000187802 */ /* 0x000fe20000000f00 */
[----:B------:R-:W-:-:S07]  /*8b40*/  IMAD.MOV.U32 R117, RZ, RZ, 0x403e0000 ;  /* 0x403e0000ff757424 */ /* 0x000fce00078e00ff */
[----:B------:R-:W-:Y:S05]  /*8b50*/  CALL.REL.NOINC `($__internal_1_$__cuda_sm20_div_rn_f64_full) ;  /* 0x000000f000707944 */ /* 0x000fea0003c00000 */
.L_x_127:
[----:B------:R-:W-:Y:S05]  /*8b60*/  BSYNC.RECONVERGENT B1 ;  /* 0x0000000000017941 */ /* 0x000fea0003800200 */
.L_x_126:
[----:B------:R-:W-:Y:S01]  /*8b70*/  IMAD.MOV.U32 R26, RZ, RZ, 0x652b82fe ;  /* 0x652b82feff1a7424 */ /* 0x000fe200078e00ff */
[----:B------:R-:W-:Y:S01]  /*8b80*/  UMOV UR6, 0xfefa39ef ;  /* 0xfefa39ef00067882 */ /* 0x000fe20000000000 */
[----:B------:R-:W-:Y:S01]  /*8b90*/  IMAD.MOV.U32 R27, RZ, RZ, 0x3ff71547 ;  /* 0x3ff71547ff1b7424 */ /* 0x000fe200078e00ff */
[----:B------:R-:W-:Y:S01]  /*8ba0*/  UMOV UR7, 0x3fe62e42 ;  /* 0x3fe62e4200077882 */ /* 0x000fe20000000000 */
[----:B------:R-:W0:Y:S01]  /*8bb0*/  MUFU.RCP64H R19, -30 ;  /* 0xc03e000000137908 */ /* 0x000e220000001800 */
[----:B------:R-:W-:Y:S01]  /*8bc0*/  IMAD.MOV.U32 R22, RZ, RZ, 0x0 ;  /* 0x00000000ff167424 */ /* 0x000fe200078e00ff */
[----:B------:R-:W-:Y:S01]  /*8bd0*/  FSETP.GEU.AND P0, PT, |R31|, 4.1917929649353027344, PT ;  /* 0x4086232b1f00780b */ /* 0x000fe20003f0e200 */
[----:B------:R-:W-:Y:S01]  /*8be0*/  IMAD.MOV.U32 R23, RZ, RZ, 0x403e0000 ;  /* 0x403e0000ff177424 */ /* 0x000fe200078e00ff */
[----:B------:R-:W-:Y:S01]  /*8bf0*/  DFMA R26, R30, R26, 6.75539944105574400000e+15 ;  /* 0x433800001e1a742b */ /* 0x000fe2000000001a */
[----:B------:R-:W-:Y:S01]  /*8c00*/  IMAD.MOV.U32 R18, RZ, RZ, 0x1 ;  /* 0x00000001ff127424 */ /* 0x000fe200078e00ff */
[----:B------:R-:W-:Y:S01]  /*8c10*/  BSSY.RECONVERGENT B0, `(.L_x_128) ;  /* 0x000003f000007945 */ /* 0x000fe20003800200 */
[----:B------:R-:W-:-:S05]  /*8c20*/  FSETP.GEU.AND P3, PT, |R3|, 6.5827683646048100446e-37, PT ;  /* 0x036000000300780b */ /* 0x000fca0003f6e200 */
[----:B------:R-:W-:Y:S02]  /*8c30*/  DADD R12, R26, -6.75539944105574400000e+15 ;  /* 0xc33800001a0c7429 */ /* 0x000fe40000000000 */
[----:B0-----:R-:W-:-:S06]  /*8c40*/  DFMA R24, R18, R22, 1 ;  /* 0x3ff000001218742b */ /* 0x001fcc0000000016 */
[----:B------:R-:W-:Y:S01]  /*8c50*/  DFMA R16, R12, -UR6, R30 ;  /* 0x800000060c107c2b */ /* 0x000fe2000800001e */
[----:B------:R-:W-:Y:S01]  /*8c60*/  UMOV UR6, 0x3b39803f ;  /* 0x3b39803f00067882 */ /* 0x000fe20000000000 */
[----:B------:R-:W-:Y:S01]  /*8c70*/  UMOV UR7, 0x3c7abc9e ;  /* 0x3c7abc9e00077882 */ /* 0x000fe20000000000 */
[----:B------:R-:W-:-:S05]  /*8c80*/  DFMA R24, R24, R24, R24 ;  /* 0x000000181818722b */ /* 0x000fca0000000018 */
[----:B------:R-:W-:Y:S01]  /*8c90*/  DFMA R16, R12, -UR6, R16 ;  /* 0x800000060c107c2b */ /* 0x000fe20008000010 */
[----:B------:R-:W-:Y:S01]  /*8ca0*/  UMOV UR6, 0x69ce2bdf ;  /* 0x69ce2bdf00067882 */ /* 0x000fe20000000000 */
[----:B------:R-:W-:Y:S01]  /*8cb0*/  IMAD.MOV.U32 R12, RZ, RZ, -0x35dec16 ;  /* 0xfca213eaff0c7424 */ /* 0x000fe200078e00ff */
[----:B------:R-:W-:Y:S01]  /*8cc0*/  MOV R13, 0x3e928af3 ;  /* 0x3e928af3000d7802 */ /* 0x000fe20000000f00 */
[----:B------:R-:W-:Y:S01]  /*8cd0*/  UMOV UR7, 0x3e5ade15 ;  /* 0x3e5ade1500077882 */ /* 0x000fe20000000000 */
[----:B------:R-:W-:-:S04]  /*8ce0*/  DFMA R24, R18, R24, R18 ;  /* 0x000000181218722b */ /* 0x000fc80000000012 */
[----:B------:R-:W-:Y:S01]  /*8cf0*/  DFMA R12, R16, UR6, R12 ;  /* 0x00000006100c7c2b */ /* 0x000fe2000800000c */
[----:B------:R-:W-:Y:S01]  /*8d00*/  UMOV UR6, 0x62401315 ;  /* 0x6240131500067882 */ /* 0x000fe20000000000 */
[----:B------:R-:W-:Y:S02]  /*8d10*/  UMOV UR7, 0x3ec71dee ;  /* 0x3ec71dee00077882 */ /* 0x000fe40000000000 */
[----:B------:R-:W-:-:S04]  /*8d20*/  DFMA R22, R24, R22, 1 ;  /* 0x3ff000001816742b */ /* 0x000fc80000000016 */
        /* <DEDUP_REMOVED lines=11> */
[----:B------:R-:W-:-:S04]  /*8de0*/  DFMA R24, R22, 30, R2 ;  /* 0x403e00001618782b */ /* 0x000fc80000000002 */
        /* <DEDUP_REMOVED lines=12> */
[----:B------:R-:W-:Y:S02]  /*8eb0*/  DFMA R18, R16, R12, UR6 ;  /* 0x0000000610127e2b */ /* 0x000fe4000800000c */
[----:B------:R-:W-:-:S06]  /*8ec0*/  DFMA R12, R28, R24, R22 ;  /* 0x000000181c0c722b */ /* 0x000fcc0000000016 */
[----:B------:R-:W-:-:S08]  /*8ed0*/  DFMA R18, R16, R18, 1 ;  /* 0x3ff000001012742b */ /* 0x000fd00000000012 */
[----:B------:R-:W-:Y:S01]  /*8ee0*/  DFMA R16, R16, R18, 1 ;  /* 0x3ff000001010742b */ /* 0x000fe20000000012 */
[----:B------:R-:W-:-:S05]  /*8ef0*/  FFMA R18, RZ, -2.96875, R13 ;  /* 0xc03e0000ff127823 */ /* 0x000fca000000000d */
        /* <DEDUP_REMOVED lines=16> */
.L_x_129:
[----:B------:R-:W-:Y:S05]  /*9000*/  BSYNC.RECONVERGENT B0 ;  /* 0x0000000000007941 */ /* 0x000fea0003800200 */
.L_x_128:
[----:B------:R-:W-:Y:S04]  /*9010*/  BSSY.RECONVERGENT B1, `(.L_x_130) ;  /* 0x000000a000017945 */ /* 0x000fe80003800200 */
        /* <DEDUP_REMOVED lines=9> */
.L_x_131:
[----:B------:R-:W-:Y:S05]  /*90b0*/  BSYNC.RECONVERGENT B1 ;  /* 0x0000000000017941 */ /* 0x000fea0003800200 */
.L_x_130:
[----:B------:R-:W-:Y:S02]  /*90c0*/  HFMA2 R26, -RZ, RZ, 1323, -4.565715789794921875e-05 ;  /* 0x652b82feff1a7431 */ /* 0x000fe400000001ff */
[----:B------:R-:W-:Y:S01]  /*90d0*/  IMAD.MOV.U32 R27, RZ, RZ, 0x3ff71547 ;  /* 0x3ff71547ff1b7424 */ /* 0x000fe200078e00ff */
[----:B------:R-:W-:Y:S01]  /*90e0*/  UMOV UR6, 0xfefa39ef ;  /* 0xfefa39ef00067882 */ /* 0x000fe20000000000 */
[----:B------:R-:W-:Y:S01]  /*90f0*/  UMOV UR7, 0x3fe62e42 ;  /* 0x3fe62e4200077882 */ /* 0x000fe20000000000 */
[----:B------:R-:W0:Y:S01]  /*9100*/  MUFU.RCP64H R19, 5.59999847412109375 ;  /* 0x4016666600137908 */ /* 0x000e220000001800 */
        /* <DEDUP_REMOVED lines=45> */
[----:B------:R-:W-:-:S08]  /*93e0*/  DFMA R2, R22, -R24, 1 ;  /* 0x3ff000001602742b */ /* 0x000fd00000000818 */
[----:B------:R-:W-:Y:S01]  /*93f0*/  DFMA R22, R22, R2, R22 ;  /* 0x000000021616722b */ /* 0x000fe20000000016 */
        /* <DEDUP_REMOVED lines=9> */
[----:B------:R-:W-:Y:S01]  /*9490*/  @!P1 SHF.R.S32.HI R3, RZ, 0x1, R2 ;  /* 0x00000001ff039819 */ /* 0x000fe20000011402 */
[----:B------:R-:W-:-:S04]  /*94a0*/  @!P1 IMAD.MOV.U32 R2, RZ, RZ, R18 ;  /* 0x000000ffff029224 */ /* 0x000fc800078e0012 */
[----:B------:R-:W-:Y:S01]  /*94b0*/  @!P1 IMAD.IADD R12, R26, 0x1, -R3 ;  /* 0x000000011a0c9824 */ /* 0x000fe200078e0a03 */
[----:B------:R-:W-:-:S04]  /*94c0*/  @!P1 LEA R3, R3, R19, 0x14 ;  /* 0x0000001303039211 */ /* 0x000fc800078ea0ff */
[----:B------:R-:W-:Y:S01]  /*94d0*/  @!P1 LEA R13, R12, 0x3ff00000, 0x14 ;  /* 0x3ff000000c0d9811 */ /* 0x000fe200078ea0ff */
[----:B------:R-:W-:-:S06]  /*94e0*/  @!P1 IMAD.MOV.U32 R12, RZ, RZ, RZ ;  /* 0x000000ffff0c9224 */ /* 0x000fcc00078e00ff */
[----:B------:R-:W-:-:S11]  /*94f0*/  @!P1 DMUL R16, R2, R12 ;  /* 0x0000000c02109228 */ /* 0x000fd60000000000 */
.L_x_133:
[----:B------:R-:W-:Y:S05]  /*9500*/  BSYNC.RECONVERGENT B0 ;  /* 0x0000000000007941 */ /* 0x000fea0003800200 */
.L_x_132:
[----:B------:R-:W-:Y:S01]  /*9510*/  UMOV UR6, 0x9999999a ;  /* 0x9999999a00067882 */ /* 0x000fe20000000000 */
[----:B------:R-:W-:Y:S01]  /*9520*/  UMOV UR7, 0x404ed999 ;  /* 0x404ed99900077882 */ /* 0x000fe20000000000 */
[----:B------:R-:W-:Y:S01]  /*9530*/  BSSY.RECONVERGENT B1, `(.L_x_134) ;  /* 0x0000015000017945 */ /* 0x000fe20003800200 */
[----:B------:R-:W-:Y:S01]  /*9540*/  DADD R2, R110, UR6 ;  /* 0x000000066e027e29 */ /* 0x000fe20008000000 */
[----:B------:R-:W-:Y:S01]  /*9550*/  UMOV UR6, 0x2b020c4a ;  /* 0x2b020c4a00067882 */ /* 0x000fe20000000000 */
[----:B------:R-:W-:Y:S02]  /*9560*/  UMOV UR7, 0x3ff11687 ;  /* 0x3ff1168700077882 */ /* 0x000fe40000000000 */
[----:B------:R-:W-:-:S04]  /*9570*/  DMUL R16, R16, UR6 ;  /* 0x0000000610107c28 */ /* 0x000fc80008000000 */
[----:B------:R-:W-:Y:S02]  /*9580*/  DMUL R12, R2, R22 ;  /* 0x00000016020c7228 */ /* 0x000fe40000000000 */
[----:B------:R-:W-:Y:S02]  /*9590*/  FSETP.GEU.AND P1, PT, |R3|, 6.5827683646048100446e-37, PT ;  /* 0x036000000300780b */ /* 0x000fe40003f2e200 */
[----:B------:R-:W-:-:S04]  /*95a0*/  DFMA R54, R54, UR6, R16 ;  /* 0x0000000636367c2b */ /* 0x000fc80008000010 */
[----:B------:R-:W-:-:S08]  /*95b0*/  DFMA R18, R12, -R24, R2 ;  /* 0x800000180c12722b */ /* 0x000fd00000000002 */
[----:B------:R-:W-:-:S10]  /*95c0*/  DFMA R12, R22, R18, R12 ;  /* 0x00000012160c722b */ /* 0x000fd4000000000c */
[----:B------:R-:W-:-:S05]  /*95d0*/  FFMA R18, RZ, 2.3499999046325683594, R13 ;  /* 0x40166666ff127823 */ /* 0x000fca000000000d */
[----:B------:R-:W-:-:S13]  /*95e0*/  FSETP.GT.AND P0, PT, |R18|, 1.469367938527859385e-39, PT ;  /* 0x001000001200780b */ /* 0x000fda0003f04200 */
        /* <DEDUP_REMOVED lines=9> */
.L_x_135:
[----:B------:R-:W-:Y:S05]  /*9680*/  BSYNC.RECONVERGENT B1 ;  /* 0x0000000000017941 */ /* 0x000fea0003800200 */
.L_x_134:
[----:B------:R-:W-:Y:S01]  /*9690*/  IMAD.MOV.U32 R28, RZ, RZ, 0x652b82fe ;  /* 0x652b82feff1c7424 */ /* 0x000fe200078e00ff */
[----:B------:R-:W-:Y:S01]  /*96a0*/  MOV R29, 0x3ff71547 ;  /* 0x3ff71547001d7802 */ /* 0x000fe20000000f00 */
[----:B------:R-:W-:Y:S01]  /*96b0*/  UMOV UR6, 0xfefa39ef ;  /* 0xfefa39ef00067882 */ /* 0x000fe20000000000 */
[----:B------:R-:W-:Y:S01]  /*96c0*/  UMOV UR7, 0x3fe62e42 ;  /* 0x3fe62e4200077882 */ /* 0x000fe20000000000 */
[----:B------:R-:W0:Y:S01]  /*96d0*/  MUFU.RCP64H R23, -83.29998779296875 ;  /* 0xc054d33300177908 */ /* 0x000e220000001800 */
[----:B------:R-:W-:Y:S02]  /*96e0*/  HFMA2 R22, -RZ, RZ, 0, 5.9604644775390625e-08 ;  /* 0x00000001ff167431 */ /* 0x000fe400000001ff */
[----:B------:R-:W-:Y:S01]  /*96f0*/  IMAD.MOV.U32 R26, RZ, RZ, 0x33333333 ;  /* 0x33333333ff1a7424 */ /* 0x000fe200078e00ff */
[----:B------:R-:W-:Y:S01]  /*9700*/  DFMA R28, R12, R28, 6.75539944105574400000e+15 ;  /* 0x433800000c1c742b */ /* 0x000fe2000000001c */
[----:B------:R-:W-:Y:S01]  /*9710*/  IMAD.MOV.U32 R27, RZ, RZ, 0x4054d333 ;  /* 0x4054d333ff1b7424 */ /* 0x000fe200078e00ff */
[----:B------:R-:W-:Y:S01]  /*9720*/  FSETP.GEU.AND P0, PT, |R13|, 4.1917929649353027344, PT ;  /* 0x4086232b0d00780b */ /* 0x000fe20003f0e200 */
[----:B------:R-:W-:Y:S01]  /*9730*/  BSSY.RECONVERGENT B0, `(.L_x_136) ;  /* 0x0000040000007945 */ /* 0x000fe20003800200 */
[----:B------:R-:W-:-:S04]  /*9740*/  FSETP.GEU.AND P3, PT, |R3|, 6.5827683646048100446e-37, PT ;  /* 0x036000000300780b */ /* 0x000fc80003f6e200 */
        /* <DEDUP_REMOVED lines=15> */
[----:B------:R-:W-:-:S05]  /*9840*/  DFMA R22, R24, R26, 1 ;  /* 0x3ff000001816742b */ /* 0x000fca000000001a */
        /* <DEDUP_REMOVED lines=28> */
[----:B------:R-:W-:-:S05]  /*9a10*/  FFMA R18, RZ, -3.3253905773162841797, R31 ;  /* 0xc054d333ff127823 */ /* 0x000fca000000001f */
        /* <DEDUP_REMOVED lines=17> */
.L_x_137:
[----:B------:R-:W-:Y:S05]  /*9b30*/  BSYNC.RECONVERGENT B0 ;  /* 0x0000000000007941 */ /* 0x000fea0003800200 */
.L_x_136:
[----:B------:R-:W-:Y:S01]  /*9b40*/  BSSY.RECONVERGENT B1, `(.L_x_138) ;  /* 0x0000009000017945 */ /* 0x000fe20003800200 */
[----:B------:R-:W-:-:S03]  /*9b50*/  DADD R52, R52, 1 ;  /* 0x3ff0000034347429 */ /* 0x000fc60000000000 */
[----:B------:R-:W-:Y:S08]  /*9b60*/  @P2 BRA P3, `(.L_x_139) ;  /* 0x0000000000182947 */ /* 0x000ff00001800000 */
[----:B------:R-:W-:Y:S01]  /*9b70*/  IMAD.MOV.U32 R132, RZ, RZ, R2 ;  /* 0x000000ffff847224 */ /* 0x000fe200078e0002 */
[----:B------:R-:W-:Y:S01]  /*9b80*/  MOV R117, 0xc054d333 ;  /* 0xc054d33300757802 */ /* 0x000fe20000000f00 */
[----:B------:R-:W-:Y:S01]  /*9b90*/  IMAD.MOV.U32 R133, RZ, RZ, R3 ;  /* 0x000000ffff857224 */ /* 0x000fe200078e0003 */
[----:B------:R-:W-:Y:S01]  /*9ba0*/  MOV R24, 0x9bd0 ;  /* 0x00009bd000187802 */ /* 0x000fe20000000f00 */
[----:B------:R-:W-:-:S07]  /*9bb0*/  IMAD.MOV.U32 R116, RZ, RZ, 0x33333333 ;  /* 0x33333333ff747424 */ /* 0x000fce00078e00ff */
[----:B------:R-:W-:Y:S05]  /*9bc0*/  CALL.REL.NOINC `($__internal_1_$__cuda_sm20_div_rn_f64_full) ;  /* 0x000000e000547944 */ /* 0x000fea0003c00000 */
.L_x_139:
[----:B------:R-:W-:Y:S05]  /*9bd0*/  BSYNC.RECONVERGENT B1 ;  /* 0x0000000000017941 */ /* 0x000fea0003800200 */
.L_x_138:
[----:B------:R-:W-:Y:S01]  /*9be0*/  IMAD.MOV.U32 R28, RZ, RZ, 0x652b82fe ;  /* 0x652b82feff1c7424 */ /* 0x000fe200078e00ff */
[----:B------:R-:W-:Y:S01]  /*9bf0*/  UMOV UR6, 0xfefa39ef ;  /* 0xfefa39ef00067882 */ /* 0x000fe20000000000 */
[----:B------:R-:W-:Y:S01]  /*9c00*/  IMAD.MOV.U32 R29, RZ, RZ, 0x3ff71547 ;  /* 0x3ff71547ff1d7424 */ /* 0x000fe200078e00ff */
[----:B------:R-:W-:Y:S01]  /*9c10*/  UMOV UR7, 0x3fe62e42 ;  /* 0x3fe62e4200077882 */ /* 0x000fe20000000000 */
[----:B------:R-:W0:Y:S01]  /*9c20*/  MUFU.RCP64H R19, 15.37999725341796875 ;  /* 0x402ec28f00137908 */ /* 0x000e220000001800 */
[----:B------:R-:W-:Y:S01]  /*9c30*/  MOV R26, 0x5c28f5c3 ;  /* 0x5c28f5c3001a7802 */ /* 0x000fe20000000f00 */
[----:B------:R-:W-:Y:S01]  /*9c40*/  IMAD.MOV.U32 R27, RZ, RZ, 0x402ec28f ;  /* 0x402ec28fff1b7424 */ /* 0x000fe200078e00ff */
[----:B------:R-:W-:Y:S01]  /*9c50*/  FSETP.GEU.AND P0, PT, |R31|, 4.1917929649353027344, PT ;  /* 0x4086232b1f00780b */ /* 0x000fe20003f0e200 */
[----:B------:R-:W-:Y:S01]  /*9c60*/  DFMA R28, R30, R28, 6.75539944105574400000e+15 ;  /* 0x433800001e1c742b */ /* 0x000fe2000000001c */
[----:B------:R-:W-:Y:S01]  /*9c70*/  IMAD.MOV.U32 R18, RZ, RZ, 0x1 ;  /* 0x00000001ff127424 */ /* 0x000fe200078e00ff */
[----:B------:R-:W-:Y:S01]  /*9c80*/  BSSY.RECONVERGENT B0, `(.L_x_140) ;  /* 0x000003f000007945 */ /* 0x000fe20003800200 */
[----:B------:R-:W-:-:S05]  /*9c90*/  FSETP.GEU.AND P3, PT, |R3|, 6.5827683646048100446e-37, PT ;  /* 0x036000000300780b */ /* 0x000fca0003f6e200 */
        /* <DEDUP_REMOVED lines=44> */
[----:B------:R-:W-:-:S05]  /*9f60*/  FFMA R18, RZ, 2.7306249141693115234, R13 ;  /* 0x402ec28fff127823 */ /* 0x000fca000000000d */
        /* <DEDUP_REMOVED lines=16> */
.L_x_141:
[----:B------:R-:W-:Y:S05]  /*a070*/  BSYNC.RECONVERGENT B0 ;  /* 0x0000000000007941 */ /* 0x000fea0003800200 */
.L_x_140:
        /* <DEDUP_REMOVED lines=10> */
.L_x_143:
[----:B------:R-:W-:Y:S05]  /*a120*/  BSYNC.RECONVERGENT B1 ;  /* 0x0000000000017941 */ /* 0x000fea0003800200 */
.L_x_142:
[----:B------:R-:W-:Y:S02]  /*a130*/  HFMA2 R27, -RZ, RZ, 1.9912109375, 0.00128841400146484375 ;  /* 0x3ff71547ff1b7431 */ /* 0x000fe400000001ff */
[----:B------:R-:W-:Y:S01]  /*a140*/  IMAD.MOV.U32 R26, RZ, RZ, 0x652b82fe ;  /* 0x652b82feff1a7424 */ /* 0x000fe200078e00ff */
[----:B------:R-:W-:Y:S01]  /*a150*/  UMOV UR6, 0xfefa39ef ;  /* 0xfefa39ef00067882 */ /* 0x000fe20000000000 */
[----:B------:R-:W-:Y:S01]  /*a160*/  UMOV UR7, 0x3fe62e42 ;  /* 0x3fe62e4200077882 */ /* 0x000fe20000000000 */
[----:B------:R-:W0:Y:S01]  /*a170*/  MUFU.RCP64H R19, -10.59999847412109375 ;  /* 0xc025333300137908 */ /* 0x000e220000001800 */
[----:B------:R-:W-:Y:S01]  /*a180*/  IMAD.MOV.U32 R24, RZ, RZ, 0x33333333 ;  /* 0x33333333ff187424 */ /* 0x000fe200078e00ff */
[----:B------:R-:W-:Y:S01]  /*a190*/  MOV R18, 0x1 ;  /* 0x0000000100127802 */ /* 0x000fe20000000f00 */
[----:B------:R-:W-:Y:S01]  /*a1a0*/  IMAD.MOV.U32 R25, RZ, RZ, 0x40253333 ;  /* 0x40253333ff197424 */ /* 0x000fe200078e00ff */
[----:B------:R-:W-:Y:S01]  /*a1b0*/  DFMA R26, R12, R26, 6.75539944105574400000e+15 ;  /* 0x433800000c1a742b */ /* 0x000fe2000000001a */
[----:B------:R-:W-:Y:S01]  /*a1c0*/  FSETP.GEU.AND P0, PT, |R13|, 4.1917929649353027344, PT ;  /* 0x4086232b0d00780b */ /* 0x000fe20003f0e200 */
[----:B------:R-:W-:Y:S06]  /*a1d0*/  BSSY.RECONVERGENT B0, `(.L_x_144) ;  /* 0x000003a000007945 */ /* 0x000fec0003800200 */
[----:B------:R-:W-:-:S02]  /*a1e0*/  DADD R2, R26, -6.75539944105574400000e+15 ;  /* 0xc33800001a027429 */ /* 0x000fc40000000000 */
        /* <DEDUP_REMOVED lines=38> */
[----:B------:R-:W-:-:S08]  /*a450*/  DFMA R2, R22, R24, 1 ;  /* 0x3ff000001602742b */ /* 0x000fd00000000018 */
        /* <DEDUP_REMOVED lines=10> */
[----:B------:R-:W-:Y:S02]  /*a500*/  @!P1 SHF.R.S32.HI R3, RZ, 0x1, R2 ;  /* 0x00000001ff039819 */ /* 0x000fe40000011402 */
[----:B------:R-:W-:-:S03]  /*a510*/  @!P1 MOV R2, R18 ;  /* 0x0000001200029202 */ /* 0x000fc60000000f00 */
[----:B------:R-:W-:Y:S02]  /*a520*/  @!P1 IMAD.IADD R12, R26, 0x1, -R3 ;  /* 0x000000011a0c9824 */ /* 0x000fe400078e0a03 */
[----:B------:R-:W-:-:S03]  /*a530*/  @!P1 IMAD R3, R3, 0x100000, R19 ;  /* 0x0010000003039824 */ /* 0x000fc600078e0213 */
[----:B------:R-:W-:Y:S01]  /*a540*/  @!P1 LEA R13, R12, 0x3ff00000, 0x14 ;  /* 0x3ff000000c0d9811 */ /* 0x000fe200078ea0ff */
[----:B------:R-:W-:-:S06]  /*a550*/  @!P1 IMAD.MOV.U32 R12, RZ, RZ, RZ ;  /* 0x000000ffff0c9224 */ /* 0x000fcc00078e00ff */
[----:B------:R-:W-:-:S11]  /*a560*/  @!P1 DMUL R16, R2, R12 ;  /* 0x0000000c02109228 */ /* 0x000fd60000000000 */
.L_x_145:
[----:B------:R-:W-:Y:S05]  /*a570*/  BSYNC.RECONVERGENT B0 ;  /* 0x0000000000007941 */ /* 0x000fea0003800200 */
.L_x_144:
[----:B------:R-:W-:Y:S01]  /*a580*/  UMOV UR6, 0x33333333 ;  /* 0x3333333300067882 */ /* 0x000fe20000000000 */
[----:B------:R-:W-:Y:S01]  /*a590*/  UMOV UR7, 0x40373333 ;  /* 0x4037333300077882 */ /* 0x000fe20000000000 */
[----:B------:R-:W-:Y:S01]  /*a5a0*/  BSSY.RECONVERGENT B1, `(.L_x_146) ;  /* 0x0000015000017945 */ /* 0x000fe20003800200 */
[----:B------:R-:W-:Y:S01]  /*a5b0*/  DADD R132, R110, UR6 ;  /* 0x000000066e847e29 */ /* 0x000fe20008000000 */
[----:B------:R-:W-:Y:S01]  /*a5c0*/  UMOV UR6, 0xeb851eb8 ;  /* 0xeb851eb800067882 */ /* 0x000fe20000000000 */
[----:B------:R-:W-:Y:S02]  /*a5d0*/  UMOV UR7, 0x3f8eb851 ;  /* 0x3f8eb85100077882 */ /* 0x000fe40000000000 */
[----:B------:R-:W-:Y:S01]  /*a5e0*/  DMUL R16, R16, UR6 ;  /* 0x0000000610107c28 */ /* 0x000fe20008000000 */
[----:B------:R-:W-:Y:S01]  /*a5f0*/  UMOV UR6, 0x3d07c84b ;  /* 0x3d07c84b00067882 */ /* 0x000fe20000000000 */
[----:B------:R-:W-:Y:S02]  /*a600*/  UMOV UR7, 0x3f8f559b ;  /* 0x3f8f559b00077882 */ /* 0x000fe40000000000 */
[----:B------:R-:W-:-:S02]  /*a610*/  DMUL R2, R132, R22 ;  /* 0x0000001684027228 */ /* 0x000fc40000000000 */
[----:B------:R-:W-:Y:S02]  /*a620*/  FSETP.GEU.AND P1, PT, |R133|, 6.5827683646048100446e-37, PT ;  /* 0x036000008500780b */ /* 0x000fe40003f2e200 */
[----:B------:R-:W-:-:S04]  /*a630*/  DFMA R50, R50, UR6, R16 ;  /* 0x0000000632327c2b */ /* 0x000fc80008000010 */
[----:B------:R-:W-:-:S08]  /*a640*/  DFMA R12, R2, R24, R132 ;  /* 0x00000018020c722b */ /* 0x000fd00000000084 */
[----:B------:R-:W-:-:S10]  /*a650*/  DFMA R2, R22, R12, R2 ;  /* 0x0000000c1602722b */ /* 0x000fd40000000002 */
[----:B------:R-:W-:-:S05]  /*a660*/  FFMA R12, RZ, -2.5812499523162841797, R3 ;  /* 0xc0253333ff0c7823 */ /* 0x000fca0000000003 */
[----:B------:R-:W-:-:S13]  /*a670*/  FSETP.GT.AND P0, PT, |R12|, 1.469367938527859385e-39, PT ;  /* 0x001000000c00780b */ /* 0x000fda0003f04200 */
[----:B------:R-:W-:Y:S05]  /*a680*/  @P0 BRA P1, `(.L_x_147) ;  /* 0x0000000000180947 */ /* 0x000fea0000800000 */
[----:B------:R-:W-:Y:S01]  /*a690*/  IMAD.MOV.U32 R116, RZ, RZ, 0x33333333 ;  /* 0x33333333ff747424 */ /* 0x000fe200078e00ff */
[----:B------:R-:W-:Y:S01]  /*a6a0*/  MOV R24, 0xa6d0 ;  /* 0x0000a6d000187802 */ /* 0x000fe20000000f00 */
[----:B------:R-:W-:-:S07]  /*a6b0*/  IMAD.MOV.U32 R117, RZ, RZ, -0x3fdacccd ;  /* 0xc0253333ff757424 */ /* 0x000fce00078e00ff */
[----:B------:R-:W-:Y:S05]  /*a6c0*/  CALL.REL.NOINC `($__internal_1_$__cuda_sm20_div_rn_f64_full) ;  /* 0x000000d400947944 */ /* 0x000fea0003c00000 */
[----:B------:R-:W-:Y:S01]  /*a6d0*/  IMAD.MOV.U32 R2, RZ, RZ, R30 ;  /* 0x000000ffff027224 */ /* 0x000fe200078e001e */
[----:B------:R-:W-:-:S07]  /*a6e0*/  MOV R3, R31 ;  /* 0x0000001f00037202 */ /* 0x000fce0000000f00 */
.L_x_147:
[----:B------:R-:W-:Y:S05]  /*a6f0*/  BSYNC.RECONVERGENT B1 ;  /* 0x0000000000017941 */ /* 0x000fea0003800200 */
.L_x_146:
[----:B------:R-:W-:Y:S01]  /*a700*/  IMAD.MOV.U32 R26, RZ, RZ, 0x652b82fe ;  /* 0x652b82feff1a7424 */ /* 0x000fe200078e00ff */
[----:B------:R-:W-:Y:S01]  /*a710*/  UMOV UR6, 0xfefa39ef ;  /* 0xfefa39ef00067882 */ /* 0x000fe20000000000 */
[----:B------:R-:W-:Y:S01]  /*a720*/  IMAD.MOV.U32 R27, RZ, RZ, 0x3ff71547 ;  /* 0x3ff71547ff1b7424 */ /* 0x000fe200078e00ff */
[----:B------:R-:W-:Y:S01]  /*a730*/  UMOV UR7, 0x3fe62e42 ;  /* 0x3fe62e4200077882 */ /* 0x000fe20000000000 */
[----:B------:R-:W0:Y:S01]  /*a740*/  MUFU.RCP64H R19, 17 ;  /* 0x4031000000137908 */ /* 0x000e220000001800 */
        /* <DEDUP_REMOVED lines=51> */
[----:B------:R-:W-:-:S05]  /*aa80*/  FFMA R16, RZ, 2.765625, R31 ;  /* 0x40310000ff107823 */ /* 0x000fca000000001f */
        /* <DEDUP_REMOVED lines=12> */
[----:B------:R-:W-:Y:S02]  /*ab50*/  FSEL R16, R18, RZ, P0 ;  /* 0x000000ff12107208 */ /* 0x000fe40000000000 */
[----:B------:R-:W-:Y:S01]  /*ab60*/  @!P1 IADD3 R26, PT, PT, R26, -R3, RZ ;  /* 0x800000031a1a9210 */ /* 0x000fe20007ffe0ff */
[----:B------:R-:W-:-:S03]  /*ab70*/  @!P1 IMAD R3, R3, 0x100000, R13 ;  /* 0x0010000003039824 */ /* 0x000fc600078e020d */
[----:B------:R-:W-:-:S06]  /*ab80*/  @!P1 LEA R13, R26, 0x3ff00000, 0x14 ;  /* 0x3ff000001a0d9811 */ /* 0x000fcc00078ea0ff */
[----:B------:R-:W-:-:S11]  /*ab90*/  @!P1 DMUL R16, R2, R12 ;  /* 0x0000000c02109228 */ /* 0x000fd60000000000 */
.L_x_149:
[----:B------:R-:W-:Y:S05]  /*aba0*/  BSYNC.RECONVERGENT B0 ;  /* 0x0000000000007941 */ /* 0x000fea0003800200 */
.L_x_148:
        /* <DEDUP_REMOVED lines=9> */
.L_x_151:
[----:B------:R-:W-:Y:S05]  /*ac40*/  BSYNC.RECONVERGENT B1 ;  /* 0x0000000000017941 */ /* 0x000fea0003800200 */
.L_x_150:
[----:B------:R-:W-:Y:S01]  /*ac50*/  IMAD.MOV.U32 R28, RZ, RZ, 0x652b82fe ;  /* 0x652b82feff1c7424 */ /* 0x000fe200078e00ff */
[----:B------:R-:W-:Y:S01]  /*ac60*/  UMOV UR6, 0xfefa39ef ;  /* 0xfefa39ef00067882 */ /* 0x000fe20000000000 */
[----:B------:R-:W-:Y:S01]  /*ac70*/  IMAD.MOV.U32 R29, RZ, RZ, 0x3ff71547 ;  /* 0x3ff71547ff1d7424 */ /* 0x000fe200078e00ff */
[----:B------:R-:W-:Y:S01]  /*ac80*/  UMOV UR7, 0x3fe62e42 ;  /* 0x3fe62e4200077882 */ /* 0x000fe20000000000 */
[----:B------:R-:W0:Y:S01]  /*ac90*/  MUFU.RCP64H R19, -21.5999908447265625 ;  /* 0xc035999900137908 */ /* 0x000e220000001800 */
[----:B------:R-:W-:Y:S01]  /*aca0*/  IMAD.MOV.U32 R26, RZ, RZ, -0x66666666 ;  /* 0x9999999aff1a7424 */ /* 0x000fe200078e00ff */
        /* <DEDUP_REMOVED lines=50> */
[----:B------:R-:W-:-:S05]  /*afd0*/  FFMA R18, RZ, -2.8374998569488525391, R3 ;  /* 0xc0359999ff127823 */ /* 0x000fca0000000003 */
[----:B------:R-:W-:-:S04]  /*afe0*/  FSETP.GT.AND P2, PT, |R18|, 1.469367938527859385e-39, PT ;  /* 0x001000001200780b */ /* 0x000fc80003f44200 */
[----:B------:R-:W-:Y:S01]  /*aff0*/  LEA R49, R28, R13, 0x14 ;  /* 0x0000000d1c317211 */ /* 0x000fe200078ea0ff */
        /* <DEDUP_REMOVED lines=14> */
.L_x_153:
[----:B------:R-:W-:Y:S05]  /*b0e0*/  BSYNC.RECONVERGENT B0 ;  /* 0x0000000000007941 */ /* 0x000fea0003800200 */
.L_x_152:
[----:B------:R-:W-:Y:S04]  /*b0f0*/  BSSY.RECONVERGENT B1, `(.L_x_154) ;  /* 0x000000a000017945 */ /* 0x000fe80003800200 */
[----:B------:R-:W-:Y:S05]  /*b100*/  @P2 BRA P3, `(.L_x_155) ;  /* 0x0000000000202947 */ /* 0x000fea0001800000 */
[----:B------:R-:W-:Y:S01]  /*b110*/  MOV R132, R110 ;  /* 0x0000006e00847202 */ /* 0x000fe20000000f00 */
[----:B------:R-:W-:Y:S01]  /*b120*/  IMAD.MOV.U32 R133, RZ, RZ, R111 ;  /* 0x000000ffff857224 */ /* 0x000fe200078e006f */
[----:B------:R-:W-:Y:S01]  /*b130*/  MOV R24, 0xb170 ;  /* 0x0000b17000187802 */ /* 0x000fe20000000f00 */
[----:B------:R-:W-:Y:S02]  /*b140*/  IMAD.MOV.U32 R116, RZ, RZ, -0x66666666 ;  /* 0x9999999aff747424 */ /* 0x000fe400078e00ff */
[----:B------:R-:W-:-:S07]  /*b150*/  IMAD.MOV.U32 R117, RZ, RZ, -0x3fca6667 ;  /* 0xc0359999ff757424 */ /* 0x000fce00078e00ff */
[----:B------:R-:W-:Y:S05]  /*b160*/  CALL.REL.NOINC `($__internal_1_$__cuda_sm20_div_rn_f64_full) ;  /* 0x000000c800ec7944 */ /* 0x000fea0003c00000 */
[----:B------:R-:W-:Y:S01]  /*b170*/  IMAD.MOV.U32 R2, RZ, RZ, R30 ;  /* 0x000000ffff027224 */ /* 0x000fe200078e001e */
[----:B------:R-:W-:-:S07]  /*b180*/  MOV R3, R31 ;  /* 0x0000001f00037202 */ /* 0x000fce0000000f00 */
.L_x_155:
[----:B------:R-:W-:Y:S05]  /*b190*/  BSYNC.RECONVERGENT B1 ;  /* 0x0000000000017941 */ /* 0x000fea0003800200 */
.L_x_154:
[----:B------:R-:W-:Y:S01]  /*b1a0*/  IMAD.MOV.U32 R28, RZ, RZ, 0x652b82fe ;  /* 0x652b82feff1c7424 */ /* 0x000fe200078e00ff */
[----:B------:R-:W-:Y:S01]  /*b1b0*/  UMOV UR6, 0xfefa39ef ;  /* 0xfefa39ef00067882 */ /* 0x000fe20000000000 */
[----:B------:R-:W-:Y:S01]  /*b1c0*/  IMAD.MOV.U32 R29, RZ, RZ, 0x3ff71547 ;  /* 0x3ff71547ff1d7424 */ /* 0x000fe200078e00ff */
[----:B------:R-:W-:Y:S01]  /*b1d0*/  UMOV UR7, 0x3fe62e42 ;  /* 0x3fe62e4200077882 */ /* 0x000fe20000000000 */
[----:B------:R-:W0:Y:S01]  /*b1e0*/  MUFU.RCP64H R23, 15.899993896484375 ;  /* 0x402fcccc00177908 */ /* 0x000e220000001800 */
[----:B------:R-:W-:Y:S01]  /*b1f0*/  MOV R26, 0xcccccccd ;  /* 0xcccccccd001a7802 */ /* 0x000fe20000000f00 */
[----:B------:R-:W-:Y:S01]  /*b200*/  IMAD.MOV.U32 R27, RZ, RZ, 0x402fcccc ;  /* 0x402fccccff1b7424 */ /* 0x000fe200078e00ff */
[----:B------:R-:W-:Y:S01]  /*b210*/  FSETP.GEU.AND P0, PT, |R3|, 4.1917929649353027344, PT ;  /* 0x4086232b0300780b */ /* 0x000fe20003f0e200 */
[----:B------:R-:W-:Y:S01]  /*b220*/  DFMA R28, R2, R28, 6.75539944105574400000e+15 ;  /* 0x43380000021c742b */ /* 0x000fe2000000001c */
[----:B------:R-:W-:Y:S01]  /*b230*/  IMAD.MOV.U32 R22, RZ, RZ, 0x1 ;  /* 0x00000001ff167424 */ /* 0x000fe200078e00ff */
        /* <DEDUP_REMOVED lines=43> */
[----:B------:R-:W-:-:S08]  /*b4f0*/  DFMA R12, R30, -R26, R110 ;  /* 0x8000001a1e0c722b */ /* 0x000fd0000000006e */
        /* <DEDUP_REMOVED lines=17> */
.L_x_157:
[----:B------:R-:W-:Y:S05]  /*b610*/  BSYNC.RECONVERGENT B0 ;  /* 0x0000000000007941 */ /* 0x000fea0003800200 */
.L_x_156:
[----:B------:R-:W-:Y:S01]  /*b620*/  FFMA R2, RZ, 2.7468748092651367188, R31 ;  /* 0x402fccccff027823 */ /* 0x000fe2000000001f */
[----:B------:R-:W-:Y:S01]  /*b630*/  FSETP.GEU.AND P1, PT, |R111|, 6.5827683646048100446e-37, PT ;  /* 0x036000006f00780b */ /* 0x000fe20003f2e200 */
[----:B------:R-:W-:Y:S01]  /*b640*/  UMOV UR6, 0x30553261 ;  /* 0x3055326100067882 */ /* 0x000fe20000000000 */
[----:B------:R-:W-:Y:S01]  /*b650*/  UMOV UR7, 0x3f23a92a ;  /* 0x3f23a92a00077882 */ /* 0x000fe20000000000 */
[----:B------:R-:W-:Y:S01]  /*b660*/  BSSY.RECONVERGENT B1, `(.L_x_158) ;  /* 0x000000d000017945 */ /* 0x000fe20003800200 */
[----:B------:R-:W-:Y:S01]  /*b670*/  FSETP.GT.AND P0, PT, |R2|, 1.469367938527859385e-39, PT ;  /* 0x001000000200780b */ /* 0x000fe20003f04200 */
[----:B------:R-:W-:Y:S01]  /*b680*/  DMUL R12, R12, UR6 ;  /* 0x000000060c0c7c28 */ /* 0x000fe20008000000 */
[----:B------:R-:W-:Y:S01]  /*b690*/  UMOV UR6, 0xea4a8c15 ;  /* 0xea4a8c1500067882 */ /* 0x000fe20000000000 */
[----:B------:R-:W-:-:S06]  /*b6a0*/  UMOV UR7, 0x3f713404 ;  /* 0x3f71340400077882 */ /* 0x000fcc0000000000 */
[----:B------:R-:W-:-:S04]  /*b6b0*/  DFMA R48, R48, UR6, R12 ;  /* 0x0000000630307c2b */ /* 0x000fc8000800000c */
[----:B------:R-:W-:Y:S07]  /*b6c0*/  @P0 BRA P1, `(.L_x_159) ;  /* 0x0000000000180947 */ /* 0x000fee0000800000 */
[----:B------:R-:W-:Y:S01]  /*b6d0*/  IMAD.MOV.U32 R132, RZ, RZ, R110 ;  /* 0x000000ffff847224 */ /* 0x000fe200078e006e */
[----:B------:R-:W-:Y:S01]  /*b6e0*/  MOV R133, R111 ;  /* 0x0000006f00857202 */ /* 0x000fe20000000f00 */
[----:B------:R-:W-:Y:S01]  /*b6f0*/  IMAD.MOV.U32 R116, RZ, RZ, -0x33333333 ;  /* 0xcccccccdff747424 */ /* 0x000fe200078e00ff */
[----:B------:R-:W-:Y:S01]  /*b700*/  MOV R24, 0xb730 ;  /* 0x0000b73000187802 */ /* 0x000fe20000000f00 */
[----:B------:R-:W-:-:S07]  /*b710*/  IMAD.MOV.U32 R117, RZ, RZ, 0x402fcccc ;  /* 0x402fccccff757424 */ /* 0x000fce00078e00ff */
[----:B------:R-:W-:Y:S05]  /*b720*/  CALL.REL.NOINC `($__internal_1_$__cuda_sm20_div_rn_f64_full) ;  /* 0x000000c4007c7944 */ /* 0x000fea0003c00000 */
.L_x_159:
[----:B------:R-:W-:Y:S05]  /*b730*/  BSYNC.RECONVERGENT B1 ;  /* 0x0000000000017941 */ /* 0x000fea0003800200 */
.L_x_158:
[----:B------:R-:W-:Y:S01]  /*b740*/  IMAD.MOV.U32 R28, RZ, RZ, 0x652b82fe ;  /* 0x652b82feff1c7424 */ /* 0x000fe200078e00ff */
[----:B------:R-:W-:Y:S01]  /*b750*/  UMOV UR6, 0xfefa39ef ;  /* 0xfefa39ef00067882 */ /* 0x000fe20000000000 */
[----:B------:R-:W-:Y:S01]  /*b760*/  IMAD.MOV.U32 R29, RZ, RZ, 0x3ff71547 ;  /* 0x3ff71547ff1d7424 */ /* 0x000fe200078e00ff */
[----:B------:R-:W-:Y:S01]  /*b770*/  UMOV UR7, 0x3fe62e42 ;  /* 0x3fe62e4200077882 */ /* 0x000fe20000000000 */
[----:B------:R-:W0:Y:S01]  /*b780*/  MUFU.RCP64H R19, -22.5 ;  /* 0xc036800000137908 */ /* 0x000e220000001800 */
        /* <DEDUP_REMOVED lines=34> */
[----:B------:R-:W-:-:S04]  /*b9b0*/  DFMA R26, R24, 22.5, R110 ;  /* 0x40368000181a782b */ /* 0x000fc8000000006e */
        /* <DEDUP_REMOVED lines=16> */
[----:B------:R-:W-:-:S05]  /*bac0*/  FFMA R18, RZ, -2.8515625, R3 ;  /* 0xc0368000ff127823 */ /* 0x000fca0000000003 */
        /* <DEDUP_REMOVED lines=16> */
.L_x_161:
[----:B------:R-:W-:Y:S05]  /*bbd0*/  BSYNC.RECONVERGENT B0 ;  /* 0x0000000000007941 */ /* 0x000fea0003800200 */
.L_x_160:
[----:B------:R-:W-:Y:S04]  /*bbe0*/  BSSY.RECONVERGENT B1, `(.L_x_162) ;  /* 0x000000a000017945 */ /* 0x000fe80003800200 */
[----:B------:R-:W-:Y:S05]  /*bbf0*/  @P2 BRA P3, `(.L_x_163) ;  /* 0x0000000000202947 */ /* 0x000fea0001800000 */
[----:B------:R-:W-:Y:S01]  /*bc00*/  MOV R132, R110 ;  /* 0x0000006e00847202 */ /* 0x000fe20000000f00 */
[----:B------:R-:W-:Y:S01]  /*bc10*/  IMAD.MOV.U32 R133, RZ, RZ, R111 ;  /* 0x000000ffff857224 */ /* 0x000fe200078e006f */
[----:B------:R-:W-:Y:S01]  /*bc20*/  MOV R24, 0xbc60 ;  /* 0x0000bc6000187802 */ /* 0x000fe20000000f00 */
[----:B------:R-:W-:Y:S02]  /*bc30*/  IMAD.MOV.U32 R116, RZ, RZ, RZ ;  /* 0x000000ffff747224 */ /* 0x000fe400078e00ff */
[----:B------:R-:W-:-:S07]  /*bc40*/  IMAD.MOV.U32 R117, RZ, RZ, -0x3fc98000 ;  /* 0xc0368000ff757424 */ /* 0x000fce00078e00ff */
[----:B------:R-:W-:Y:S05]  /*bc50*/  CALL.REL.NOINC `($__internal_1_$__cuda_sm20_div_rn_f64_full) ;  /* 0x000000c000307944 */ /* 0x000fea0003c00000 */
[----:B------:R-:W-:Y:S01]  /*bc60*/  IMAD.MOV.U32 R2, RZ, RZ, R30 ;  /* 0x000000ffff027224 */ /* 0x000fe200078e001e */
[----:B------:R-:W-:-:S07]  /*bc70*/  MOV R3, R31 ;  /* 0x0000001f00037202 */ /* 0x000fce0000000f00 */
.L_x_163:
[----:B------:R-:W-:Y:S05]  /*bc80*/  BSYNC.RECONVERGENT B1 ;  /* 0x0000000000017941 */ /* 0x000fea0003800200 */
.L_x_162:
[----:B------:R-:W-:Y:S01]  /*bc90*/  IMAD.MOV.U32 R28, RZ, RZ, 0x652b82fe ;  /* 0x652b82feff1c7424 */ /* 0x000fe200078e00ff */
[----:B------:R-:W-:Y:S01]  /*bca0*/  UMOV UR6, 0xfefa39ef ;  /* 0xfefa39ef00067882 */ /* 0x000fe20000000000 */
[----:B------:R-:W-:Y:S01]  /*bcb0*/  IMAD.MOV.U32 R29, RZ, RZ, 0x3ff71547 ;  /* 0x3ff71547ff1d7424 */ /* 0x000fe200078e00ff */
[----:B------:R-:W-:Y:S01]  /*bcc0*/  UMOV UR7, 0x3fe62e42 ;  /* 0x3fe62e4200077882 */ /* 0x000fe20000000000 */
[----:B------:R-:W0:Y:S01]  /*bcd0*/  MUFU.RCP64H R23, 17.0999908447265625 ;  /* 0x4031199900177908 */ /* 0x000e220000001800 */
        /* <DEDUP_REMOVED lines=63> */
.L_x_165:
[----:B------:R-:W-:Y:S05]  /*c0d0*/  BSYNC.RECONVERGENT B0 ;  /* 0x0000000000007941 */ /* 0x000fea0003800200 */
.L_x_164:
        /* <DEDUP_REMOVED lines=12> */
[----:B------:R-:W-:-:S08]  /*c1a0*/  DFMA R18, R2, -R26, R132 ;  /* 0x8000001a0212722b */ /* 0x000fd00000000084 */
[----:B------:R-:W-:-:S10]  /*c1b0*/  DFMA R2, R24, R18, R2 ;  /* 0x000000121802722b */ /* 0x000fd40000000002 */
[----:B------:R-:W-:-:S05]  /*c1c0*/  FFMA R18, RZ, 2.7671873569488525391, R3 ;  /* 0x40311999ff127823 */ /* 0x000fca0000000003 */
[----:B------:R-:W-:-:S13]  /*c1d0*/  FSETP.GT.AND P0, PT, |R18|, 1.469367938527859385e-39, PT ;  /* 0x001000001200780b */ /* 0x000fda0003f04200 */
[----:B------:R-:W-:Y:S05]  /*c1e0*/  @P0 BRA P1, `(.L_x_167) ;  /* 0x0000000000180947 */ /* 0x000fea0000800000 */
[----:B------:R-:W-:Y:S01]  /*c1f0*/  IMAD.MOV.U32 R116, RZ, RZ, -0x66666666 ;  /* 0x9999999aff747424 */ /* 0x000fe200078e00ff */
[----:B------:R-:W-:Y:S02]  /*c200*/  MOV R117, 0x40311999 ;  /* 0x4031199900757802 */ /* 0x000fe40000000f00 */
[----:B------:R-:W-:-:S07]  /*c210*/  MOV R24, 0xc230 ;  /* 0x0000c23000187802 */ /* 0x000fce0000000f00 */
[----:B------:R-:W-:Y:S05]  /*c220*/  CALL.REL.NOINC `($__internal_1_$__cuda_sm20_div_rn_f64_full) ;  /* 0x000000b800bc7944 */ /* 0x000fea0003c00000 */
[----:B------:R-:W-:Y:S02]  /*c230*/  IMAD.MOV.U32 R2, RZ, RZ, R30 ;  /* 0x000000ffff027224 */ /* 0x000fe400078e001e */
[----:B------:R-:W-:-:S07]  /*c240*/  IMAD.MOV.U32 R3, RZ, RZ, R31 ;  /* 0x000000ffff037224 */ /* 0x000fce00078e001f */
.L_x_167:
[----:B------:R-:W-:Y:S05]  /*c250*/  BSYNC.RECONVERGENT B1 ;  /* 0x0000000000017941 */ /* 0x000fea0003800200 */
.L_x_166:
[----:B------:R-:W-:Y:S01]  /*c260*/  IMAD.MOV.U32 R28, RZ, RZ, 0x652b82fe ;  /* 0x652b82feff1c7424 */ /* 0x000fe200078e00ff */
[----:B------:R-:W-:Y:S01]  /*c270*/  UMOV UR6, 0xfefa39ef ;  /* 0xfefa39ef00067882 */ /* 0x000fe20000000000 */
[----:B------:R-:W-:Y:S01]  /*c280*/  IMAD.MOV.U32 R29, RZ, RZ, 0x3ff71547 ;  /* 0x3ff71547ff1d7424 */ /* 0x000fe200078e00ff */
[----:B------:R-:W-:Y:S01]  /*c290*/  UMOV UR7, 0x3fe62e42 ;  /* 0x3fe62e4200077882 */ /* 0x000fe20000000000 */
[----:B------:R-:W0:Y:S01]  /*c2a0*/  MUFU.RCP64H R23, -54.644989013671875 ;  /* 0xc04b528f00177908 */ /* 0x000e220000001800 */
        /* <DEDUP_REMOVED lines=51> */
[----:B------:R-:W-:-:S05]  /*c5e0*/  FFMA R18, RZ, -3.1769139766693115234, R31 ;  /* 0xc04b528fff127823 */ /* 0x000fca000000001f */
        /* <DEDUP_REMOVED lines=8> */
[----:B------:R-:W-:Y:S01]  /*c670*/  @!P1 LEA.HI R18, R28, R28, RZ, 0x1 ;  /* 0x0000001c1c129211 */ /* 0x000fe200078f08ff */
[----:B------:R-:W-:Y:S01]  /*c680*/  @!P1 IMAD.MOV.U32 R2, RZ, RZ, R12 ;  /* 0x000000ffff029224 */ /* 0x000fe200078e000c */
[----:B------:R-:W-:Y:S02]  /*c690*/  @!P1 MOV R12, RZ ;  /* 0x000000ff000c9202 */ /* 0x000fe40000000f00 */
[----:B------:R-:W-:Y:S02]  /*c6a0*/  @!P1 SHF.R.S32.HI R3, RZ, 0x1, R18 ;  /* 0x00000001ff039819 */ /* 0x000fe40000011412 */
[----:B------:R-:W-:-:S03]  /*c6b0*/  FSEL R45, R23, RZ, P0 ;  /* 0x000000ff172d7208 */ /* 0x000fc60000000000 */
[----:B------:R-:W-:Y:S02]  /*c6c0*/  @!P1 IMAD.IADD R28, R28, 0x1, -R3 ;  /* 0x000000011c1c9824 */ /* 0x000fe400078e0a03 */
[----:B------:R-:W-:-:S03]  /*c6d0*/  @!P1 IMAD R3, R3, 0x100000, R13 ;  /* 0x0010000003039824 */ /* 0x000fc600078e020d */
[----:B------:R-:W-:-:S06]  /*c6e0*/  @!P1 LEA R13, R28, 0x3ff00000, 0x14 ;  /* 0x3ff000001c0d9811 */ /* 0x000fcc00078ea0ff */
[----:B------:R-:W-:-:S11]  /*c6f0*/  @!P1 DMUL R44, R2, R12 ;  /* 0x0000000c022c9228 */ /* 0x000fd60000000000 */
.L_x_169:
[----:B------:R-:W-:Y:S05]  /*c700*/  BSYNC.RECONVERGENT B0 ;  /* 0x0000000000007941 */ /* 0x000fea0003800200 */
.L_x_168:
[----:B------:R-:W-:Y:S01]  /*c710*/  BSSY.RECONVERGENT B1, `(.L_x_170) ;  /* 0x0000009000017945 */ /* 0x000fe20003800200 */
[----:B------:R-:W-:-:S03]  /*c720*/  DADD R44, R44, 1 ;  /* 0x3ff000002c2c7429 */ /* 0x000fc60000000000 */
[----:B------:R-:W-:Y:S08]  /*c730*/  @P2 BRA P3, `(.L_x_171) ;  /* 0x0000000000182947 */ /* 0x000ff00001800000 */
[----:B------:R-:W-:Y:S01]  /*c740*/  IMAD.MOV.U32 R132, RZ, RZ, R110 ;  /* 0x000000ffff847224 */ /* 0x000fe200078e006e */
[----:B------:R-:W-:Y:S01]  /*c750*/  MOV R24, 0xc7a0 ;  /* 0x0000c7a000187802 */ /* 0x000fe20000000f00 */
[----:B------:R-:W-:Y:S02]  /*c760*/  IMAD.MOV.U32 R133, RZ, RZ, R111 ;  /* 0x000000ffff857224 */ /* 0x000fe400078e006f */
[----:B------:R-:W-:Y:S02]  /*c770*/  IMAD.MOV.U32 R116, RZ, RZ, 0x5c28f5c3 ;  /* 0x5c28f5c3ff747424 */ /* 0x000fe400078e00ff */
[----:B------:R-:W-:-:S07]  /*c780*/  IMAD.MOV.U32 R117, RZ, RZ, -0x3fb4ad71 ;  /* 0xc04b528fff757424 */ /* 0x000fce00078e00ff */
[----:B------:R-:W-:Y:S05]  /*c790*/  CALL.REL.NOINC `($__internal_1_$__cuda_sm20_div_rn_f64_full) ;  /* 0x000000b400607944 */ /* 0x000fea0003c00000 */
.L_x_171:
[----:B------:R-:W-:Y:S05]  /*c7a0*/  BSYNC.RECONVERGENT B1 ;  /* 0x0000000000017941 */ /* 0x000fea0003800200 */
.L_x_170:
[----:B------:R-:W-:Y:S01]  /*c7b0*/  MOV R28, 0x652b82fe ;  /* 0x652b82fe001c7802 */ /* 0x000fe20000000f00 */
[----:B------:R-:W-:Y:S01]  /*c7c0*/  IMAD.MOV.U32 R29, RZ, RZ, 0x3ff71547 ;  /* 0x3ff71547ff1d7424 */ /* 0x000fe200078e00ff */
[----:B------:R-:W-:Y:S01]  /*c7d0*/  UMOV UR6, 0xfefa39ef ;  /* 0xfefa39ef00067882 */ /* 0x000fe20000000000 */
[----:B------:R-:W-:Y:S01]  /*c7e0*/  UMOV UR7, 0x3fe62e42 ;  /* 0x3fe62e4200077882 */ /* 0x000fe20000000000 */
[----:B------:R-:W0:Y:S01]  /*c7f0*/  MUFU.RCP64H R19, 106.156982421875 ;  /* 0x405a8a0c00137908 */ /* 0x000e220000001800 */
        /* <DEDUP_REMOVED lines=51> */
[----:B------:R-:W-:-:S05]  /*cb30*/  FFMA R18, RZ, 3.4146757125854492188, R3 ;  /* 0x405a8a0cff127823 */ /* 0x000fca0000000003 */
        /* <DEDUP_REMOVED lines=16> */
.L_x_173:
[----:B------:R-:W-:Y:S05]  /*cc40*/  BSYNC.RECONVERGENT B0 ;  /* 0x0000000000007941 */ /* 0x000fea0003800200 */
.L_x_172:
        /* <DEDUP_REMOVED lines=10> */
.L_x_175:
[----:B------:R-:W-:Y:S05]  /*ccf0*/  BSYNC.RECONVERGENT B1 ;  /* 0x0000000000017941 */ /* 0x000fea0003800200 */
.L_x_174:
[----:B------:R-:W-:Y:S01]  /*cd00*/  IMAD.MOV.U32 R28, RZ, RZ, 0x652b82fe ;  /* 0x652b82feff1c7424 */ /* 0x000fe200078e00ff */
[----:B------:R-:W-:Y:S01]  /*cd10*/  UMOV UR6, 0xfefa39ef ;  /* 0xfefa39ef00067882 */ /* 0x000fe20000000000 */
[----:B------:R-:W-:Y:S01]  /*cd20*/  IMAD.MOV.U32 R29, RZ, RZ, 0x3ff71547 ;  /* 0x3ff71547ff1d7424 */ /* 0x000fe200078e00ff */
[----:B------:R-:W-:Y:S01]  /*cd30*/  UMOV UR7, 0x3fe62e42 ;  /* 0x3fe62e4200077882 */ /* 0x000fe20000000000 */
[----:B------:R-:W0:Y:S01]  /*cd40*/  MUFU.RCP64H R23, -9 ;  /* 0xc022000000177908 */ /* 0x000e220000001800 */
[----:B------:R-:W-:Y:S01]  /*cd50*/  IMAD.MOV.U32 R26, RZ, RZ, 0x0 ;  /* 0x00000000ff1a7424 */ /* 0x000fe200078e00ff */
[----:B------:R-:W-:Y:S01]  /*cd60*/  DADD R132, R110, -40 ;  /* 0xc04400006e847429 */ /* 0x000fe20000000000 */
[----:B------:R-:W-:Y:S01]  /*cd70*/  IMAD.MOV.U32 R27, RZ, RZ, 0x40220000 ;  /* 0x40220000ff1b7424 */ /* 0x000fe200078e00ff */
[----:B------:R-:W-:Y:S01]  /*cd80*/  DFMA R28, R2, R28, 6.75539944105574400000e+15 ;  /* 0x43380000021c742b */ /* 0x000fe2000000001c */
[----:B------:R-:W-:Y:S01]  /*cd90*/  IMAD.MOV.U32 R22, RZ, RZ, 0x1 ;  /* 0x00000001ff167424 */ /* 0x000fe200078e00ff */
[----:B------:R-:W-:Y:S01]  /*cda0*/  FSETP.GEU.AND P0, PT, |R3|, 4.1917929649353027344, PT ;  /* 0x4086232b0300780b */ /* 0x000fe20003f0e200 */
[----:B------:R-:W-:Y:S05]  /*cdb0*/  BSSY.RECONVERGENT B0, `(.L_x_176) ;  /* 0x000003d000007945 */ /* 0x000fea0003800200 */
        /* <DEDUP_REMOVED lines=42> */
[----:B------:R-:W-:-:S08]  /*d060*/  DFMA R12, R30, 9, R132 ;  /* 0x402200001e0c782b */ /* 0x000fd00000000084 */
        /* <DEDUP_REMOVED lines=17> */
.L_x_177:
[----:B------:R-:W-:Y:S05]  /*d180*/  BSYNC.RECONVERGENT B0 ;  /* 0x0000000000007941 */ /* 0x000fea0003800200 */
.L_x_176:
[----:B------:R-:W-:Y:S01]  /*d190*/  FFMA R2, RZ, -2.53125, R31 ;  /* 0xc0220000ff027823 */ /* 0x000fe2000000001f */
        /* <DEDUP_REMOVED lines=10> */
[----:B------:R-:W-:Y:S01]  /*d240*/  IMAD.MOV.U32 R116, RZ, RZ, RZ ;  /* 0x000000ffff747224 */ /* 0x000fe200078e00ff */
[----:B------:R-:W-:Y:S01]  /*d250*/  MOV R24, 0xd280 ;  /* 0x0000d28000187802 */ /* 0x000fe20000000f00 */
[----:B------:R-:W-:-:S07]  /*d260*/  IMAD.MOV.U32 R117, RZ, RZ, -0x3fde0000 ;  /* 0xc0220000ff757424 */ /* 0x000fce00078e00ff */
[----:B------:R-:W-:Y:S05]  /*d270*/  CALL.REL.NOINC `($__internal_1_$__cuda_sm20_div_rn_f64_full) ;  /* 0x000000a800a87944 */ /* 0x000fea0003c00000 */
.L_x_179:
[----:B------:R-:W-:Y:S05]  /*d280*/  BSYNC.RECONVERGENT B1 ;  /* 0x0000000000017941 */ /* 0x000fea0003800200 */
.L_x_178:
        /* <DEDUP_REMOVED lines=56> */
[----:B------:R-:W-:-:S05]  /*d610*/  FFMA R2, RZ, -3.1015625, R13 ;  /* 0xc0468000ff027823 */ /* 0x000fca000000000d */
        /* <DEDUP_REMOVED lines=16> */
.L_x_181:
[----:B------:R-:W-:Y:S05]  /*d720*/  BSYNC.RECONVERGENT B0 ;  /* 0x0000000000007941 */ /* 0x000fea0003800200 */
.L_x_180:
[----:B------:R-:W-:Y:S01]  /*d730*/  BSSY.RECONVERGENT B1, `(.L_x_182) ;  /* 0x000000b000017945 */ /* 0x000fe20003800200 */
[----:B------:R-:W-:-:S03]  /*d740*/  DADD R2, R2, 1 ;  /* 0x3ff0000002027429 */ /* 0x000fc60000000000 */
[----:B------:R-:W-:Y:S08]  /*d750*/  @P2 BRA P3, `(.L_x_183) ;  /* 0x0000000000202947 */ /* 0x000ff00001800000 */
        /* <DEDUP_REMOVED lines=8> */
.L_x_183:
[----:B------:R-:W-:Y:S05]  /*d7e0*/  BSYNC.RECONVERGENT B1 ;  /* 0x0000000000017941 */ /* 0x000fea0003800200 */
.L_x_182:
[----:B------:R-:W-:Y:S01]  /*d7f0*/  IMAD.MOV.U32 R28, RZ, RZ, 0x652b82fe ;  /* 0x652b82feff1c7424 */ /* 0x000fe200078e00ff */
[----:B------:R-:W-:Y:S01]  /*d800*/  UMOV UR6, 0xfefa39ef ;  /* 0xfefa39ef00067882 */ /* 0x000fe20000000000 */
[----:B------:R-:W-:Y:S01]  /*d810*/  IMAD.MOV.U32 R29, RZ, RZ, 0x3ff71547 ;  /* 0x3ff71547ff1d7424 */ /* 0x000fe200078e00ff */
[----:B------:R-:W-:Y:S01]  /*d820*/  UMOV UR7, 0x3fe62e42 ;  /* 0x3fe62e4200077882 */ /* 0x000fe20000000000 */
[----:B------:R-:W0:Y:S01]  /*d830*/  MUFU.RCP64H R25, R3 ;  /* 0x0000000300197308 */ /* 0x000e220000001800 */
[----:B------:R-:W-:Y:S01]  /*d840*/  MOV R24, 0x1 ;  /* 0x0000000100187802 */ /* 0x000fe20000000f00 */
[----:B------:R-:W-:Y:S01]  /*d850*/  BSSY.RECONVERGENT B0, `(.L_x_184) ;  /* 0x000003c000007945 */ /* 0x000fe20003800200 */
[----:B------:R-:W-:Y:S01]  /*d860*/  FSETP.GEU.AND P0, PT, |R13|, 4.1917929649353027344, PT ;  /* 0x4086232b0d00780b */ /* 0x000fe20003f0e200 */
[----:B------:R-:W-:-:S08]  /*d870*/  DFMA R28, R12, R28, 6.75539944105574400000e+15 ;  /* 0x433800000c1c742b */ /* 0x000fd0000000001c */
[----:B------:R-:W-:Y:S02]  /*d880*/  DADD R18, R28, -6.75539944105574400000e+15 ;  /* 0xc33800001c127429 */ /* 0x000fe40000000000 */
        /* <DEDUP_REMOVED lines=48> */
[----:B------:R-:W-:Y:S02]  /*db90*/  @!P1 MOV R12, R22 ;  /* 0x00000016000c9202 */ /* 0x000fe40000000f00 */
[----:B------:R-:W-:Y:S02]  /*dba0*/  @!P1 SHF.R.S32.HI R13, RZ, 0x1, R18 ;  /* 0x00000001ff0d9819 */ /* 0x000fe40000011412 */
[----:B------:R-:W-:-:S03]  /*dbb0*/  FSEL R41, R25, RZ, P0 ;  /* 0x000000ff19297208 */ /* 0x000fc60000000000 */
[----:B------:R-:W-:Y:S02]  /*dbc0*/  @!P1 IMAD.IADD R18, R28, 0x1, -R13 ;  /* 0x000000011c129824 */ /* 0x000fe400078e0a0d */
[----:B------:R-:W-:-:S03]  /*dbd0*/  @!P1 IMAD R13, R13, 0x100000, R23 ;  /* 0x001000000d0d9824 */ /* 0x000fc600078e0217 */
[----:B------:R-:W-:Y:S01]  /*dbe0*/  @!P1 LEA R19, R18, 0x3ff00000, 0x14 ;  /* 0x3ff0000012139811 */ /* 0x000fe200078ea0ff */
[----:B------:R-:W-:-:S06]  /*dbf0*/  @!P1 IMAD.MOV.U32 R18, RZ, RZ, RZ ;  /* 0x000000ffff129224 */ /* 0x000fcc00078e00ff */
[----:B------:R-:W-:-:S11]  /*dc00*/  @!P1 DMUL R40, R12, R18 ;  /* 0x000000120c289228 */ /* 0x000fd60000000000 */
.L_x_185:
[----:B------:R-:W-:Y:S05]  /*dc10*/  BSYNC.RECONVERGENT B0 ;  /* 0x0000000000007941 */ /* 0x000fea0003800200 */
.L_x_184:
[----:B------:R-:W-:Y:S01]  /*dc20*/  UMOV UR6, 0x3126e979 ;  /* 0x3126e97900067882 */ /* 0x000fe20000000000 */
[----:B------:R-:W-:Y:S01]  /*dc30*/  UMOV UR7, 0x3f8cac08 ;  /* 0x3f8cac0800077882 */ /* 0x000fe20000000000 */
[----:B------:R-:W-:Y:S01]  /*dc40*/  BSSY.RECONVERGENT B1, `(.L_x_186) ;  /* 0x000000d000017945 */ /* 0x000fe20003800200 */
[----:B------:R-:W-:-:S08]  /*dc50*/  DMUL R30, R26, UR6 ;  /* 0x000000061a1e7c28 */ /* 0x000fd00008000000 */
[----:B------:R-:W-:-:S08]  /*dc60*/  DFMA R12, -R2, R30, UR6 ;  /* 0x00000006020c7e2b */ /* 0x000fd0000800011e */
[----:B------:R-:W-:-:S10]  /*dc70*/  DFMA R30, R26, R12, R30 ;  /* 0x0000000c1a1e722b */ /* 0x000fd4000000001e */
[----:B------:R-:W-:-:S05]  /*dc80*/  FFMA R12, RZ, R3, R31 ;  /* 0x00000003ff0c7223 */ /* 0x000fca000000001f */
[----:B------:R-:W-:-:S13]  /*dc90*/  FSETP.GT.AND P0, PT, |R12|, 1.469367938527859385e-39, PT ;  /* 0x001000000c00780b */ /* 0x000fda0003f04200 */
[----:B------:R-:W-:Y:S05]  /*dca0*/  @P0 BRA `(.L_x_187) ;  /* 0x0000000000180947 */ /* 0x000fea0003800000 */
[----:B------:R-:W-:Y:S01]  /*dcb0*/  IMAD.MOV.U32 R116, RZ, RZ, R2 ;  /* 0x000000ffff747224 */ /* 0x000fe200078e0002 */
[----:B------:R-:W-:Y:S01]  /*dcc0*/  MOV R133, 0x3f8cac08 ;  /* 0x3f8cac0800857802 */ /* 0x000fe20000000f00 */
[----:B------:R-:W-:Y:S01]  /*dcd0*/  IMAD.MOV.U32 R117, RZ, RZ, R3 ;  /* 0x000000ffff757224 */ /* 0x000fe200078e0003 */
[----:B------:R-:W-:Y:S01]  /*dce0*/  MOV R24, 0xdd10 ;  /* 0x0000dd1000187802 */ /* 0x000fe20000000f00 */
[----:B------:R-:W-:-:S07]  /*dcf0*/  IMAD.MOV.U32 R132, RZ, RZ, 0x3126e979 ;  /* 0x3126e979ff847424 */ /* 0x000fce00078e00ff */
[----:B------:R-:W-:Y:S05]  /*dd00*/  CALL.REL.NOINC `($__internal_1_$__cuda_sm20_div_rn_f64_full) ;  /* 0x000000a000047944 */ /* 0x000fea0003c00000 */
.L_x_187:
[----:B------:R-:W-:Y:S05]  /*dd10*/  BSYNC.RECONVERGENT B1 ;  /* 0x0000000000017941 */ /* 0x000fea0003800200 */
.L_x_186:
[----:B------:R-:W-:Y:S01]  /*dd20*/  UMOV UR6, 0xd2f1a9fc ;  /* 0xd2f1a9fc00067882 */ /* 0x000fe20000000000 */
[----:B------:R-:W-:Y:S01]  /*dd30*/  UMOV UR7, 0x3f50624d ;  /* 0x3f50624d00077882 */ /* 0x000fe20000000000 */
[----:B------:R-:W-:Y:S01]  /*dd40*/  IMAD.MOV.U32 R2, RZ, RZ, 0x1 ;  /* 0x00000001ff027424 */ /* 0x000fe200078e00ff */
[----:B------:R-:W-:Y:S01]  /*dd50*/  DFMA R40, R40, UR6, R30 ;  /* 0x0000000628287c2b */ /* 0x000fe2000800001e */
[----:B------:R-:W-:Y:S01]  /*dd60*/  FSETP.GEU.AND P1, PT, |R31|, 6.5827683646048100446e-37, PT ;  /* 0x036000001f00780b */ /* 0x000fe20003f2e200 */
[----:B------:R-:W-:Y:S04]  /*dd70*/  BSSY.RECONVERGENT B1, `(.L_x_188) ;  /* 0x0000015000017945 */ /* 0x000fe80003800200 */
        /* <DEDUP_REMOVED lines=13> */
[----:B------:R-:W-:Y:S01]  /*de50*/  MOV R117, R41 ;  /* 0x0000002900757202 */ /* 0x000fe20000000f00 */
[----:B------:R-:W-:Y:S01]  /*de60*/  IMAD.MOV.U32 R133, RZ, RZ, R31 ;  /* 0x000000ffff857224 */ /* 0x000fe200078e001f */
[----:B------:R-:W-:Y:S01]  /*de70*/  MOV R24, 0xdea0 ;  /* 0x0000dea000187802 */ /* 0x000fe20000000f00 */
[----:B------:R-:W-:-:S07]  /*de80*/  IMAD.MOV.U32 R116, RZ, RZ, R40 ;  /* 0x000000ffff747224 */ /* 0x000fce00078e0028 */
[----:B------:R-:W-:Y:S05]  /*de90*/  CALL.REL.NOINC `($__internal_1_$__cuda_sm20_div_rn_f64_full) ;  /* 0x0000009c00a07944 */ /* 0x000fea0003c00000 */
[----:B------:R-:W-:Y:S02]  /*dea0*/  IMAD.MOV.U32 R2, RZ, RZ, R30 ;  /* 0x000000ffff027224 */ /* 0x000fe400078e001e */
[----:B------:R-:W-:-:S07]  /*deb0*/  IMAD.MOV.U32 R3, RZ, RZ, R31 ;  /* 0x000000ffff037224 */ /* 0x000fce00078e001f */
.L_x_189:
[----:B------:R-:W-:Y:S05]  /*dec0*/  BSYNC.RECONVERGENT B1 ;  /* 0x0000000000017941 */ /* 0x000fea0003800200 */
.L_x_188:
[----:B------:R-:W0:Y:S01]  /*ded0*/  MUFU.RCP64H R13, 13.5 ;  /* 0x402b0000000d7908 */ /* 0x000e220000001800 */
[----:B------:R-:W-:Y:S01]  /*dee0*/  IMAD.MOV.U32 R22, RZ, RZ, 0x0 ;  /* 0x00000000ff167424 */ /* 0x000fe200078e00ff */
[----:B------:R-:W-:Y:S01]  /*def0*/  MOV R12, 0x1 ;  /* 0x00000001000c7802 */ /* 0x000fe20000000f00 */
[----:B------:R-:W-:Y:S01]  /*df00*/  IMAD.MOV.U32 R23, RZ, RZ, 0x402b0000 ;  /* 0x402b0000ff177424 */ /* 0x000fe200078e00ff */
[----:B------:R-:W-:Y:S01]  /*df10*/  DADD R132, R110, 64 ;  /* 0x405000006e847429 */ /* 0x000fe20000000000 */
        /* <DEDUP_REMOVED lines=8> */
[----:B------:R-:W-:-:S08]  /*dfa0*/  DFMA R18, R30, -13.5, R132 ;  /* 0xc02b00001e12782b */ /* 0x000fd00000000084 */
[----:B------:R-:W-:-:S10]  /*dfb0*/  DFMA R30, R12, R18, R30 ;  /* 0x000000120c1e722b */ /* 0x000fd4000000001e */
[----:B------:R-:W-:-:S05]  /*dfc0*/  FFMA R12, RZ, 2.671875, R31 ;  /* 0x402b0000ff0c7823 */ /* 0x000fca000000001f */
[----:B------:R-:W-:-:S13]  /*dfd0*/  FSETP.GT.AND P0, PT, |R12|, 1.469367938527859385e-39, PT ;  /* 0x001000000c00780b */ /* 0x000fda0003f04200 */
[----:B------:R-:W-:Y:S05]  /*dfe0*/  @P0 BRA P1, `(.L_x_191) ;  /* 0x0000000000100947 */ /* 0x000fea0000800000 */
[----:B------:R-:W-:Y:S01]  /*dff0*/  IMAD.MOV.U32 R116, RZ, RZ, RZ ;  /* 0x000000ffff747224 */ /* 0x000fe200078e00ff */
[----:B------:R-:W-:Y:S01]  /*e000*/  MOV R24, 0xe030 ;  /* 0x0000e03000187802 */ /* 0x000fe20000000f00 */
[----:B------:R-:W-:-:S07]  /*e010*/  IMAD.MOV.U32 R117, RZ, RZ, 0x402b0000 ;  /* 0x402b0000ff757424 */ /* 0x000fce00078e00ff */
[----:B------:R-:W-:Y:S05]  /*e020*/  CALL.REL.NOINC `($__internal_1_$__cuda_sm20_div_rn_f64_full) ;  /* 0x0000009c003c7944 */ /* 0x000fea0003c00000 */
.L_x_191:
[----:B------:R-:W-:Y:S05]  /*e030*/  BSYNC.RECONVERGENT B1 ;  /* 0x0000000000017941 */ /* 0x000fea0003800200 */
.L_x_190:
[----:B------:R-:W-:Y:S01]  /*e040*/  IMAD.MOV.U32 R28, RZ, RZ, 0x652b82fe ;  /* 0x652b82feff1c7424 */ /* 0x000fe200078e00ff */
[----:B------:R-:W-:Y:S01]  /*e050*/  UMOV UR6, 0xfefa39ef ;  /* 0xfefa39ef00067882 */ /* 0x000fe20000000000 */
[----:B------:R-:W-:Y:S01]  /*e060*/  IMAD.MOV.U32 R29, RZ, RZ, 0x3ff71547 ;  /* 0x3ff71547ff1d7424 */ /* 0x000fe200078e00ff */
[----:B------:R-:W-:Y:S01]  /*e070*/  UMOV UR7, 0x3fe62e42 ;  /* 0x3fe62e4200077882 */ /* 0x000fe20000000000 */
[----:B------:R-:W0:Y:S01]  /*e080*/  MUFU.RCP64H R23, -45.301971435546875 ;  /* 0xc046a6a700177908 */ /* 0x000e220000001800 */
[----:B------:R-:W-:Y:S01]  /*e090*/  IMAD.MOV.U32 R26, RZ, RZ, -0x10624dd3 ;  /* 0xef9db22dff1a7424 */ /* 0x000fe200078e00ff */
[----:B------:R-:W-:Y:S01]  /*e0a0*/  FSETP.GEU.AND P0, PT, |R31|, 4.1917929649353027344, PT ;  /* 0x4086232b1f00780b */ /* 0x000fe20003f0e200 */
[----:B------:R-:W-:Y:S01]  /*e0b0*/  IMAD.MOV.U32 R27, RZ, RZ, 0x4046a6a7 ;  /* 0x4046a6a7ff1b7424 */ /* 0x000fe200078e00ff */
[----:B------:R-:W-:Y:S01]  /*e0c0*/  DFMA R28, R30, R28, 6.75539944105574400000e+15 ;  /* 0x433800001e1c742b */ /* 0x000fe2000000001c */
[----:B------:R-:W-:Y:S01]  /*e0d0*/  IMAD.MOV.U32 R22, RZ, RZ, 0x1 ;  /* 0x00000001ff167424 */ /* 0x000fe200078e00ff */
        /* <DEDUP_REMOVED lines=58> */
.L_x_193:
[----:B------:R-:W-:Y:S05]  /*e480*/  BSYNC.RECONVERGENT B0 ;  /* 0x0000000000007941 */ /* 0x000fea0003800200 */
.L_x_192:
[----:B------:R-:W-:Y:S01]  /*e490*/  UMOV UR6, 0x66666666 ;  /* 0x6666666600067882 */ /* 0x000fe20000000000 */
[----:B------:R-:W-:Y:S01]  /*e4a0*/  UMOV UR7, 0x40782e66 ;  /* 0x40782e6600077882 */ /* 0x000fe20000000000 */
[----:B------:R-:W-:Y:S01]  /*e4b0*/  BSSY.RECONVERGENT B1, `(.L_x_194) ;  /* 0x000000e000017945 */ /* 0x000fe20003800200 */
[----:B------:R-:W-:Y:S02]  /*e4c0*/  DADD R132, R110, UR6 ;  /* 0x000000066e847e29 */ /* 0x000fe40008000000 */
[----:B------:R-:W-:-:S06]  /*e4d0*/  DADD R38, R38, 1 ;  /* 0x3ff0000026267429 */ /* 0x000fcc0000000000 */
[----:B------:R-:W-:Y:S02]  /*e4e0*/  DMUL R30, R132, R24 ;  /* 0x00000018841e7228 */ /* 0x000fe40000000000 */
[----:B------:R-:W-:-:S06]  /*e4f0*/  FSETP.GEU.AND P1, PT, |R133|, 6.5827683646048100446e-37, PT ;  /* 0x036000008500780b */ /* 0x000fcc0003f2e200 */
[----:B------:R-:W-:-:S08]  /*e500*/  DFMA R12, R30, R26, R132 ;  /* 0x0000001a1e0c722b */ /* 0x000fd00000000084 */
[----:B------:R-:W-:-:S10]  /*e510*/  DFMA R30, R24, R12, R30 ;  /* 0x0000000c181e722b */ /* 0x000fd4000000001e */
[----:B------:R-:W-:-:S05]  /*e520*/  FFMA R12, RZ, -3.1039216518402099609, R31 ;  /* 0xc046a6a7ff0c7823 */ /* 0x000fca000000001f */
[----:B------:R-:W-:-:S13]  /*e530*/  FSETP.GT.AND P0, PT, |R12|, 1.469367938527859385e-39, PT ;  /* 0x001000000c00780b */ /* 0x000fda0003f04200 */
[----:B------:R-:W-:Y:S05]  /*e540*/  @P0 BRA P1, `(.L_x_195) ;  /* 0x0000000000100947 */ /* 0x000fea0000800000 */
[----:B------:R-:W-:Y:S01]  /*e550*/  IMAD.MOV.U32 R116, RZ, RZ, -0x10624dd3 ;  /* 0xef9db22dff747424 */ /* 0x000fe200078e00ff */
[----:B------:R-:W-:Y:S01]  /*e560*/  MOV R24, 0xe590 ;  /* 0x0000e59000187802 */ /* 0x000fe20000000f00 */
[----:B------:R-:W-:-:S07]  /*e570*/  IMAD.MOV.U32 R117, RZ, RZ, -0x3fb95959 ;  /* 0xc046a6a7ff757424 */ /* 0x000fce00078e00ff */
[----:B------:R-:W-:Y:S05]  /*e580*/  CALL.REL.NOINC `($__internal_1_$__cuda_sm20_div_rn_f64_full) ;  /* 0x0000009400e47944 */ /* 0x000fea0003c00000 */
.L_x_195:
[----:B------:R-:W-:Y:S05]  /*e590*/  BSYNC.RECONVERGENT B1 ;  /* 0x0000000000017941 */ /* 0x000fea0003800200 */
.L_x_194:
[----:B------:R-:W-:Y:S01]  /*e5a0*/  IMAD.MOV.U32 R28, RZ, RZ, 0x652b82fe ;  /* 0x652b82feff1c7424 */ /* 0x000fe200078e00ff */
[----:B------:R-:W-:Y:S01]  /*e5b0*/  UMOV UR6, 0xfefa39ef ;  /* 0xfefa39ef00067882 */ /* 0x000fe20000000000 */
[----:B------:R-:W-:Y:S01]  /*e5c0*/  IMAD.MOV.U32 R29, RZ, RZ, 0x3ff71547 ;  /* 0x3ff71547ff1d7424 */ /* 0x000fe200078e00ff */
[----:B------:R-:W-:Y:S01]  /*e5d0*/  UMOV UR7, 0x3fe62e42 ;  /* 0x3fe62e4200077882 */ /* 0x000fe20000000000 */
[----:B------:R-:W0:Y:S01]  /*e5e0*/  MUFU.RCP64H R23, 19.230987548828125 ;  /* 0x40333b2200177908 */ /* 0x000e220000001800 */
[----:B------:R-:W-:Y:S01]  /*e5f0*/  IMAD.MOV.U32 R26, RZ, RZ, -0x2f1a9fbe ;  /* 0xd0e56042ff1a7424 */ /* 0x000fe200078e00ff */
[----:B------:R-:W-:Y:S01]  /*e600*/  FSETP.GEU.AND P0, PT, |R31|, 4.1917929649353027344, PT ;  /* 0x4086232b1f00780b */ /* 0x000fe20003f0e200 */
[----:B------:R-:W-:Y:S01]  /*e610*/  IMAD.MOV.U32 R27, RZ, RZ, 0x40333b22 ;  /* 0x40333b22ff1b7424 */ /* 0x000fe200078e00ff */
        /* <DEDUP_REMOVED lines=60> */
.L_x_197:
[----:B------:R-:W-:Y:S05]  /*e9e0*/  BSYNC.RECONVERGENT B0 ;  /* 0x0000000000007941 */ /* 0x000fea0003800200 */
.L_x_196:
[----:B------:R-:W-:Y:S01]  /*e9f0*/  UMOV UR6, 0xb851eb85 ;  /* 0xb851eb8500067882 */ /* 0x000fe20000000000 */
[----:B------:R-:W-:Y:S01]  /*ea00*/  UMOV UR7, 0x4052451e ;  /* 0x4052451e00077882 */ /* 0x000fe20000000000 */
[----:B------:R-:W-:Y:S01]  /*ea10*/  BSSY.RECONVERGENT B1, `(.L_x_198) ;  /* 0x000000f000017945 */ /* 0x000fe20003800200 */
[----:B------:R-:W-:-:S08]  /*ea20*/  DADD R132, R110, -UR6 ;  /* 0x800000066e847e29 */ /* 0x000fd00008000000 */
[----:B------:R-:W-:Y:S02]  /*ea30*/  DMUL R12, R132, R24 ;  /* 0x00000018840c7228 */ /* 0x000fe40000000000 */
[----:B------:R-:W-:-:S06]  /*ea40*/  FSETP.GEU.AND P1, PT, |R133|, 6.5827683646048100446e-37, PT ;  /* 0x036000008500780b */ /* 0x000fcc0003f2e200 */
[----:B------:R-:W-:-:S08]  /*ea50*/  DFMA R18, R12, -R26, R132 ;  /* 0x8000001a0c12722b */ /* 0x000fd00000000084 */
[----:B------:R-:W-:-:S10]  /*ea60*/  DFMA R12, R24, R18, R12 ;  /* 0x00000012180c722b */ /* 0x000fd4000000000c */
[----:B------:R-:W-:-:S05]  /*ea70*/  FFMA R18, RZ, 2.8004841804504394531, R13 ;  /* 0x40333b22ff127823 */ /* 0x000fca000000000d */
[----:B------:R-:W-:-:S13]  /*ea80*/  FSETP.GT.AND P0, PT, |R18|, 1.469367938527859385e-39, PT ;  /* 0x001000001200780b */ /* 0x000fda0003f04200 */
[----:B------:R-:W-:Y:S05]  /*ea90*/  @P0 BRA P1, `(.L_x_199) ;  /* 0x0000000000180947 */ /* 0x000fea0000800000 */
[----:B------:R-:W-:Y:S01]  /*eaa0*/  IMAD.MOV.U32 R116, RZ, RZ, -0x2f1a9fbe ;  /* 0xd0e56042ff747424 */ /* 0x000fe200078e00ff */
[----:B------:R-:W-:Y:S01]  /*eab0*/  MOV R24, 0xeae0 ;  /* 0x0000eae000187802 */ /* 0x000fe20000000f00 */
[----:B------:R-:W-:-:S07]  /*eac0*/  IMAD.MOV.U32 R117, RZ, RZ, 0x40333b22 ;  /* 0x40333b22ff757424 */ /* 0x000fce00078e00ff */
[----:B------:R-:W-:Y:S05]  /*ead0*/  CALL.REL.NOINC `($__internal_1_$__cuda_sm20_div_rn_f64_full) ;  /* 0x0000009000907944 */ /* 0x000fea0003c00000 */
[----:B------:R-:W-:Y:S02]  /*eae0*/  IMAD.MOV.U32 R12, RZ, RZ, R30 ;  /* 0x000000ffff0c7224 */ /* 0x000fe400078e001e */
[----:B------:R-:W-:-:S07]  /*eaf0*/  IMAD.MOV.U32 R13, RZ, RZ, R31 ;  /* 0x000000ffff0d7224 */ /* 0x000fce00078e001f */
.L_x_199:
[----:B------:R-:W-:Y:S05]  /*eb00*/  BSYNC.RECONVERGENT B1 ;  /* 0x0000000000017941 */ /* 0x000fea0003800200 */
.L_x_198:
[----:B------:R-:W-:Y:S01]  /*eb10*/  MOV R18, 0x652b82fe ;  /* 0x652b82fe00127802 */ /* 0x000fe20000000f00 */
[----:B------:R-:W-:Y:S01]  /*eb20*/  IMAD.MOV.U32 R19, RZ, RZ, 0x3ff71547 ;  /* 0x3ff71547ff137424 */ /* 0x000fe200078e00ff */
[----:B------:R-:W-:Y:S01]  /*eb30*/  UMOV UR6, 0xfefa39ef ;  /* 0xfefa39ef00067882 */ /* 0x000fe20000000000 */
[----:B------:R-:W-:Y:S01]  /*eb40*/  UMOV UR7, 0x3fe62e42 ;  /* 0x3fe62e4200077882 */ /* 0x000fe20000000000 */
[----:B------:R-:W0:Y:S01]  /*eb50*/  MUFU.RCP64H R27, -5 ;  /* 0xc0140000001b7908 */ /* 0x000e220000001800 */
[----:B------:R-:W-:Y:S02]  /*eb60*/  HFMA2 R31, -RZ, RZ, 2.0390625, 0 ;  /* 0x40140000ff1f7431 */ /* 0x000fe400000001ff */
[----:B------:R-:W-:Y:S01]  /*eb70*/  IMAD.MOV.U32 R30, RZ, RZ, 0x0 ;  /* 0x00000000ff1e7424 */ /* 0x000fe200078e00ff */
[----:B------:R-:W-:Y:S01]  /*eb80*/  DFMA R18, R12, R18, 6.75539944105574400000e+15 ;  /* 0x433800000c12742b */ /* 0x000fe20000000012 */
[----:B------:R-:W-:Y:S01]  /*eb90*/  IMAD.MOV.U32 R26, RZ, RZ, 0x1 ;  /* 0x00000001ff1a7424 */ /* 0x000fe200078e00ff */
[----:B------:R-:W-:Y:S01]  /*eba0*/  DADD R132, R110, 57 ;  /* 0x404c80006e847429 */ /* 0x000fe20000000000 */
[----:B------:R-:W-:Y:S01]  /*ebb0*/  FSETP.GEU.AND P0, PT, |R13|, 4.1917929649353027344, PT ;  /* 0x4086232b0d00780b */ /* 0x000fe20003f0e200 */
[----:B------:R-:W-:Y:S04]  /*ebc0*/  BSSY.RECONVERGENT B0, `(.L_x_200) ;  /* 0x0000040000007945 */ /* 0x000fe80003800200 */
[----:B------:R-:W-:-:S04]  /*ebd0*/  DADD R22, R18, -6.75539944105574400000e+15 ;  /* 0xc338000012167429 */ /* 0x000fc80000000000 */
[----:B------:R-:W-:Y:S01]  /*ebe0*/  FSETP.GEU.AND P3, PT, |R133|, 6.5827683646048100446e-37, PT ;  /* 0x036000008500780b */ /* 0x000fe20003f6e200 */
[----:B0-----:R-:W-:-:S03]  /*ebf0*/  DFMA R28, R26, R30, 1 ;  /* 0x3ff000001a1c742b */ /* 0x001fc6000000001e */
        /* <DEDUP_REMOVED lines=25> */
[----:B------:R-:W-:-:S05]  /*ed90*/  DFMA R28, R30, 5, R132 ;  /* 0x401400001e1c782b */ /* 0x000fca0000000084 */
        /* <DEDUP_REMOVED lines=16> */
[----:B------:R-:W-:-:S05]  /*eea0*/  FFMA R22, RZ, -2.3125, R31 ;  /* 0xc0140000ff167823 */ /* 0x000fca000000001f */
        /* <DEDUP_REMOVED lines=10> */
[----:B------:R-:W-:Y:S02]  /*ef50*/  FSEL R23, R23, RZ, P0 ;  /* 0x000000ff17177208 */ /* 0x000fe40000000000 */
[----:B------:R-:W-:-:S04]  /*ef60*/  @!P1 SHF.R.S32.HI R19, RZ, 0x1, R19 ;  /* 0x00000001ff139819 */ /* 0x000fc80000011413 */
[----:B------:R-:W-:Y:S01]  /*ef70*/  @!P1 LEA R13, R19, R25, 0x14 ;  /* 0x00000019130d9211 */ /* 0x000fe200078ea0ff */
[----:B------:R-:W-:-:S05]  /*ef80*/  @!P1 IMAD.IADD R18, R18, 0x1, -R19 ;  /* 0x0000000112129824 */ /* 0x000fca00078e0a13 */
[----:B------:R-:W-:Y:S01]  /*ef90*/  @!P1 LEA R19, R18, 0x3ff00000, 0x14 ;  /* 0x3ff0000012139811 */ /* 0x000fe200078ea0ff */
[----:B------:R-:W-:-:S06]  /*efa0*/  @!P1 IMAD.MOV.U32 R18, RZ, RZ, RZ ;  /* 0x000000ffff129224 */ /* 0x000fcc00078e00ff */
[----:B------:R-:W-:-:S11]  /*efb0*/  @!P1 DMUL R22, R12, R18 ;  /* 0x000000120c169228 */ /* 0x000fd60000000000 */
.L_x_201:
[----:B------:R-:W-:Y:S05]  /*efc0*/  BSYNC.RECONVERGENT B0 ;  /* 0x0000000000007941 */ /* 0x000fea0003800200 */
.L_x_200:
[----:B------:R-:W-:Y:S01]  /*efd0*/  BSSY.RECONVERGENT B1, `(.L_x_202) ;  /* 0x0000007000017945 */ /* 0x000fe20003800200 */
[----:B------:R-:W-:-:S03]  /*efe0*/  DADD R36, R22, R36 ;  /* 0x0000000016247229 */ /* 0x000fc60000000024 */
[----:B------:R-:W-:Y:S08]  /*eff0*/  @P2 BRA P3, `(.L_x_203) ;  /* 0x0000000000102947 */ /* 0x000ff00001800000 */
[----:B------:R-:W-:Y:S01]  /*f000*/  IMAD.MOV.U32 R116, RZ, RZ, RZ ;  /* 0x000000ffff747224 */ /* 0x000fe200078e00ff */
[----:B------:R-:W-:Y:S01]  /*f010*/  MOV R24, 0xf040 ;  /* 0x0000f04000187802 */ /* 0x000fe20000000f00 */
[----:B------:R-:W-:-:S07]  /*f020*/  IMAD.MOV.U32 R117, RZ, RZ, -0x3fec0000 ;  /* 0xc0140000ff757424 */ /* 0x000fce00078e00ff */
[----:B------:R-:W-:Y:S05]  /*f030*/  CALL.REL.NOINC `($__internal_1_$__cuda_sm20_div_rn_f64_full) ;  /* 0x0000008c00387944 */ /* 0x000fea0003c00000 */
.L_x_203:
[----:B------:R-:W-:Y:S05]  /*f040*/  BSYNC.RECONVERGENT B1 ;  /* 0x0000000000017941 */ /* 0x000fea0003800200 */
.L_x_202:
[----:B------:R-:W-:Y:S01]  /*f050*/  MOV R32, 0x652b82fe ;  /* 0x652b82fe00207802 */ /* 0x000fe20000000f00 */
[----:B------:R-:W-:Y:S01]  /*f060*/  IMAD.MOV.U32 R33, RZ, RZ, 0x3ff71547 ;  /* 0x3ff71547ff217424 */ /* 0x000fe200078e00ff */
[----:B------:R-:W-:Y:S01]  /*f070*/  UMOV UR6, 0xfefa39ef ;  /* 0xfefa39ef00067882 */ /* 0x000fe20000000000 */
[----:B------:R-:W-:Y:S01]  /*f080*/  UMOV UR7, 0x3fe62e42 ;  /* 0x3fe62e4200077882 */ /* 0x000fe20000000000 */
[----:B------:R-:W0:Y:S01]  /*f090*/  MUFU.RCP64H R23, -11 ;  /* 0xc026000000177908 */ /* 0x000e220000001800 */
        /* <DEDUP_REMOVED lines=51> */
[----:B------:R-:W-:-:S05]  /*f3d0*/  FFMA R22, RZ, -2.59375, R19 ;  /* 0xc0260000ff167823 */ /* 0x000fca0000000013 */
        /* <DEDUP_REMOVED lines=16> */
.L_x_205:
[----:B------:R-:W-:Y:S05]  /*f4e0*/  BSYNC.RECONVERGENT B0 ;  /* 0x0000000000007941 */ /* 0x000fea0003800200 */
.L_x_204:
[----:B------:R-:W-:Y:S01]  /*f4f0*/  BSSY.RECONVERGENT B1, `(.L_x_206) ;  /* 0x000000b000017945 */ /* 0x000fe20003800200 */
[----:B------:R-:W-:-:S03]  /*f500*/  DADD R34, R34, 1 ;  /* 0x3ff0000022227429 */ /* 0x000fc60000000000 */
[----:B------:R-:W-:Y:S08]  /*f510*/  @P2 BRA P3, `(.L_x_207) ;  /* 0x0000000000202947 */ /* 0x000ff00001800000 */
[----:B------:R-:W-:Y:S01]  /*f520*/  IMAD.MOV.U32 R132, RZ, RZ, R110 ;  /* 0x000000ffff847224 */ /* 0x000fe200078e006e */
[----:B------:R-:W-:Y:S01]  /*f530*/  MOV R117, 0xc0260000 ;  /* 0xc026000000757802 */ /* 0x000fe20000000f00 */
[----:B------:R-:W-:Y:S01]  /*f540*/  IMAD.MOV.U32 R133, RZ, RZ, R111 ;  /* 0x000000ffff857224 */ /* 0x000fe200078e006f */
[----:B------:R-:W-:Y:S01]  /*f550*/  MOV R24, 0xf580 ;  /* 0x0000f58000187802 */ /* 0x000fe20000000f00 */
[----:B------:R-:W-:-:S07]  /*f560*/  IMAD.MOV.U32 R116, RZ, RZ, RZ ;  /* 0x000000ffff747224 */ /* 0x000fce00078e00ff */
[----:B------:R-:W-:Y:S05]  /*f570*/  CALL.REL.NOINC `($__internal_1_$__cuda_sm20_div_rn_f64_full) ;  /* 0x0000008400e87944 */ /* 0x000fea0003c00000 */
[----:B------:R-:W-:Y:S02]  /*f580*/  IMAD.MOV.U32 R18, RZ, RZ, R30 ;  /* 0x000000ffff127224 */ /* 0x000fe400078e001e */
[----:B------:R-:W-:-:S07]  /*f590*/  IMAD.MOV.U32 R19, RZ, RZ, R31 ;  /* 0x000000ffff137224 */ /* 0x000fce00078e001f */
.L_x_207:
[----:B------:R-:W-:Y:S05]  /*f5a0*/  BSYNC.RECONVERGENT B1 ;  /* 0x0000000000017941 */ /* 0x000fea0003800200 */
.L_x_206:
        /* <DEDUP_REMOVED lines=56> */
[----:B------:R-:W-:-:S05]  /*f930*/  FFMA R24, RZ, -4.18359375, R13 ;  /* 0xc085e000ff187823 */ /* 0x000fca000000000d */
        /* <DEDUP_REMOVED lines=10> */
[----:B------:R-:W-:Y:S02]  /*f9e0*/  FSEL R121, R25, RZ, P0 ;  /* 0x000000ff19797208 */ /* 0x000fe40000000000 */
[----:B------:R-:W-:-:S05]  /*f9f0*/  @!P1 SHF.R.S32.HI R23, RZ, 0x1, R23 ;  /* 0x00000001ff179819 */ /* 0x000fca0000011417 */
[----:B------:R-:W-:Y:S02]  /*fa00*/  @!P1 IMAD.IADD R22, R22, 0x1, -R23 ;  /* 0x0000000116169824 */ /* 0x000fe400078e0a17 */
[----:B------:R-:W-:-:S03]  /*fa10*/  @!P1 IMAD R19, R23, 0x100000, R27 ;  /* 0x0010000017139824 */ /* 0x000fc600078e021b */
[----:B------:R-:W-:Y:S02]  /*fa20*/  @!P1 LEA R23, R22, 0x3ff00000, 0x14 ;  /* 0x3ff0000016179811 */ /* 0x000fe400078ea0ff */
[----:B------:R-:W-:-:S06]  /*fa30*/  @!P1 MOV R22, RZ ;  /* 0x000000ff00169202 */ /* 0x000fcc0000000f00 */
[----:B------:R-:W-:-:S11]  /*fa40*/  @!P1 DMUL R120, R18, R22 ;  /* 0x0000001612789228 */ /* 0x000fd60000000000 */
.L_x_209:
[----:B------:R-:W-:Y:S05]  /*fa50*/  BSYNC.RECONVERGENT B0 ;  /* 0x0000000000007941 */ /* 0x000fea0003800200 */
.L_x_208:
[----:B------:R-:W-:Y:S04]  /*fa60*/  BSSY.RECONVERGENT B1, `(.L_x_210) ;  /* 0x000000a000017945 */ /* 0x000fe80003800200 */
[----:B------:R-:W-:Y:S05]  /*fa70*/  @P2 BRA P3, `(.L_x_211) ;  /* 0x0000000000202947 */ /* 0x000fea0001800000 */
[----:B------:R-:W-:Y:S01]  /*fa80*/  IMAD.MOV.U32 R132, RZ, RZ, R110 ;  /* 0x000000ffff847224 */ /* 0x000fe200078e006e */
[----:B------:R-:W-:Y:S01]  /*fa90*/  MOV R24, 0xfae0 ;  /* 0x0000fae000187802 */ /* 0x000fe20000000f00 */
[----:B------:R-:W-:Y:S02]  /*faa0*/  IMAD.MOV.U32 R133, RZ, RZ, R111 ;  /* 0x000000ffff857224 */ /* 0x000fe400078e006f */
[----:B------:R-:W-:Y:S02]  /*fab0*/  IMAD.MOV.U32 R116, RZ, RZ, RZ ;  /* 0x000000ffff747224 */ /* 0x000fe400078e00ff */
[----:B------:R-:W-:-:S07]  /*fac0*/  IMAD.MOV.U32 R117, RZ, RZ, -0x3f7a2000 ;  /* 0xc085e000ff757424 */ /* 0x000fce00078e00ff */
[----:B------:R-:W-:Y:S05]  /*fad0*/  CALL.REL.NOINC `($__internal_1_$__cuda_sm20_div_rn_f64_full) ;  /* 0x0000008000907944 */ /* 0x000fea0003c00000 */
[----:B------:R-:W-:Y:S01]  /*fae0*/  MOV R12, R30 ;  /* 0x0000001e000c7202 */ /* 0x000fe20000000f00 */
[----:B------:R-:W-:-:S07]  /*faf0*/  IMAD.MOV.U32 R13, RZ, RZ, R31 ;  /* 0x000000ffff0d7224 */ /* 0x000fce00078e001f */
.L_x_211:
[----:B------:R-:W-:Y:S05]  /*fb00*/  BSYNC.RECONVERGENT B1 ;  /* 0x0000000000017941 */ /* 0x000fea0003800200 */
.L_x_210:
[----:B------:R-:W-:Y:S01]  /*fb10*/  IMAD.MOV.U32 R26, RZ, RZ, 0x652b82fe ;  /* 0x652b82feff1a7424 */ /* 0x000fe200078e00ff */
[----:B------:R-:W-:Y:S01]  /*fb20*/  DMUL R24, R110, 0.125 ;  /* 0x3fc000006e187828 */ /* 0x000fe20000000000 */
[----:B------:R-:W-:Y:S01]  /*fb30*/  IMAD.MOV.U32 R27, RZ, RZ, 0x3ff71547 ;  /* 0x3ff71547ff1b7424 */ /* 0x000fe200078e00ff */
[----:B------:R-:W-:Y:S01]  /*fb40*/  UMOV UR6, 0xfefa39ef ;  /* 0xfefa39ef00067882 */ /* 0x000fe20000000000 */
[----:B------:R-:W-:Y:S01]  /*fb50*/  UMOV UR7, 0x3fe62e42 ;  /* 0x3fe62e4200077882 */ /* 0x000fe20000000000 */
[----:B------:R-:W-:Y:S01]  /*fb60*/  UMOV UR8, 0x3b39803f ;  /* 0x3b39803f00087882 */ /* 0x000fe20000000000 */
[----:B------:R-:W-:Y:S01]  /*fb70*/  UMOV UR9, 0x3c7abc9e ;  /* 0x3c7abc9e00097882 */ /* 0x000fe20000000000 */
[----:B------:R-:W-:Y:S01]  /*fb80*/  IMAD.MOV.U32 R32, RZ, RZ, -0x35dec16 ;  /* 0xfca213eaff207424 */ /* 0x000fe200078e00ff */
[-C--:B------:R-:W-:Y:S01]  /*fb90*/  DFMA R118, R12, R26.reuse, 6.75539944105574400000e+15 ;  /* 0x433800000c76742b */ /* 0x080fe2000000001a */
[----:B------:R-:W-:Y:S01]  /*fba0*/  MOV R33, 0x3e928af3 ;  /* 0x3e928af300217802 */ /* 0x000fe20000000f00 */
[----:B------:R-:W-:Y:S01]  /*fbb0*/  DFMA R26, R24, R26, 6.75539944105574400000e+15 ;  /* 0x43380000181a742b */ /* 0x000fe2000000001a */
[----:B------:R-:W-:Y:S01]  /*fbc0*/  UMOV UR10, 0x69ce2bdf ;  /* 0x69ce2bdf000a7882 */ /* 0x000fe20000000000 */
[----:B------:R-:W-:Y:S01]  /*fbd0*/  UMOV UR11, 0x3e5ade15 ;  /* 0x3e5ade15000b7882 */ /* 0x000fe20000000000 */
[----:B------:R-:W-:Y:S01]  /*fbe0*/  UMOV UR12, 0x62401315 ;  /* 0x62401315000c7882 */ /* 0x000fe20000000000 */
[----:B------:R-:W-:Y:S01]  /*fbf0*/  UMOV UR13, 0x3ec71dee ;  /* 0x3ec71dee000d7882 */ /* 0x000fe20000000000 */
[----:B------:R-:W-:Y:S01]  /*fc00*/  UMOV UR14, 0x7c89eb71 ;  /* 0x7c89eb71000e7882 */ /* 0x000fe20000000000 */
[----:B------:R-:W-:Y:S01]  /*fc10*/  DADD R22, R118, -6.75539944105574400000e+15 ;  /* 0xc338000076167429 */ /* 0x000fe20000000000 */
[----:B------:R-:W-:Y:S01]  /*fc20*/  UMOV UR15, 0x3efa0199 ;  /* 0x3efa0199000f7882 */ /* 0x000fe20000000000 */
[----:B------:R-:W-:Y:S01]  /*fc30*/  DADD R28, R26, -6.75539944105574400000e+15 ;  /* 0xc33800001a1c7429 */ /* 0x000fe20000000000 */
[----:B------:R-:W-:Y:S01]  /*fc40*/  UMOV UR16, 0x14761f65 ;  /* 0x14761f6500107882 */ /* 0x000fe20000000000 */
[----:B------:R-:W-:Y:S01]  /*fc50*/  UMOV UR17, 0x3f2a01a0 ;  /* 0x3f2a01a000117882 */ /* 0x000fe20000000000 */
[----:B------:R-:W-:Y:S01]  /*fc60*/  IMAD.MOV.U32 R116, RZ, RZ, 0x0 ;  /* 0x00000000ff747424 */ /* 0x000fe200078e00ff */
[----:B------:R-:W-:Y:S01]  /*fc70*/  UMOV UR18, 0x1852b7af ;  /* 0x1852b7af00127882 */ /* 0x000fe20000000000 */
[----:B------:R-:W-:Y:S01]  /*fc80*/  IMAD.MOV.U32 R117, RZ, RZ, 0x40490000 ;  /* 0x40490000ff757424 */ /* 0x000fe200078e00ff */
[----:B------:R-:W-:Y:S01]  /*fc90*/  DFMA R18, R22, -UR6, R12 ;  /* 0x8000000616127c2b */ /* 0x000fe2000800000c */
[----:B------:R-:W-:Y:S01]  /*fca0*/  UMOV UR19, 0x3f56c16c ;  /* 0x3f56c16c00137882 */ /* 0x000fe20000000000 */
[----:B------:R-:W-:Y:S01]  /*fcb0*/  DFMA R30, R28, -UR6, R24 ;  /* 0x800000061c1e7c2b */ /* 0x000fe20008000018 */
[----:B------:R-:W-:Y:S01]  /*fcc0*/  UMOV UR20, 0x11122322 ;  /* 0x1112232200147882 */ /* 0x000fe20000000000 */
[----:B------:R-:W-:Y:S01]  /*fcd0*/  UMOV UR21, 0x3f811111 ;  /* 0x3f81111100157882 */ /* 0x000fe20000000000 */
[----:B------:R-:W-:Y:S01]  /*fce0*/  UMOV UR22, 0x555502a1 ;  /* 0x555502a100167882 */ /* 0x000fe20000000000 */
[----:B------:R-:W-:Y:S01]  /*fcf0*/  UMOV UR23, 0x3fa55555 ;  /* 0x3fa5555500177882 */ /* 0x000fe20000000000 */
[----:B------:R-:W-:Y:S01]  /*fd00*/  UMOV UR24, 0x55555511 ;  /* 0x5555551100187882 */ /* 0x000fe20000000000 */
[----:B------:R-:W-:Y:S01]  /*fd10*/  DFMA R22, R22, -UR8, R18 ;  /* 0x8000000816167c2b */ /* 0x000fe20008000012 */
[----:B------:R-:W-:Y:S01]  /*fd20*/  UMOV UR25, 0x3fc55555 ;  /* 0x3fc5555500197882 */ /* 0x000fe20000000000 */
[----:B------:R-:W-:Y:S01]  /*fd30*/  DFMA R28, R28, -UR8, R30 ;  /* 0x800000081c1c7c2b */ /* 0x000fe2000800001e */
[----:B------:R-:W-:Y:S01]  /*fd40*/  UMOV UR26, 0xb ;  /* 0x0000000b001a7882 */ /* 0x000fe20000000000 */
[----:B------:R-:W-:Y:S01]  /*fd50*/  UMOV UR27, 0x3fe00000 ;  /* 0x3fe00000001b7882 */ /* 0x000fe20000000000 */
[----:B------:R-:W-:Y:S01]  /*fd60*/  FSETP.GEU.AND P1, PT, |R13|, 4.1917929649353027344, PT ;  /* 0x4086232b0d00780b */ /* 0x000fe20003f2e200 */
[----:B------:R-:W-:Y:S02]  /*fd70*/  BSSY.RECONVERGENT B0, `(.L_x_212) ;  /* 0x0000034000007945 */ /* 0x000fe40003800200 */
[----:B------:R-:W-:-:S02]  /*fd80*/  DFMA R18, R22, UR10, R32 ;  /* 0x0000000a16127c2b */ /* 0x000fc40008000020 */
[----:B------:R-:W-:Y:S01]  /*fd90*/  DFMA R30, R28, UR10, R32 ;  /* 0x0000000a1c1e7c2b */ /* 0x000fe20008000020 */
[----:B------:R-:W0:Y:S01]  /*fda0*/  MUFU.RCP64H R33, 50 ;  /* 0x4049000000217908 */ /* 0x000e220000001800 */
[----:B------:R-:W-:-:S04]  /*fdb0*/  IMAD.MOV.U32 R32, RZ, RZ, 0x1 ;  /* 0x00000001ff207424 */ /* 0x000fc800078e00ff */
[----:B------:R-:W-:Y:S02]  /*fdc0*/  DFMA R18, R22, R18, UR12 ;  /* 0x0000000c16127e2b */ /* 0x000fe40008000012 */
[----:B------:R-:W-:-:S06]  /*fdd0*/  DFMA R30, R28, R30, UR12 ;  /* 0x0000000c1c1e7e2b */ /* 0x000fcc000800001e */
[----:B------:R-:W-:Y:S02]  /*fde0*/  DFMA R18, R22, R18, UR14 ;  /* 0x0000000e16127e2b */ /* 0x000fe40008000012 */
[----:B------:R-:W-:Y:S02]  /*fdf0*/  DFMA R30, R28, R30, UR14 ;  /* 0x0000000e1c1e7e2b */ /* 0x000fe4000800001e */
[----:B0-----:R-:W-:-:S04]  /*fe00*/  DFMA R114, R32, -R116, 1 ;  /* 0x3ff000002072742b */ /* 0x001fc80000000874 */
[----:B------:R-:W-:Y:S02]  /*fe10*/  DFMA R18, R22, R18, UR16 ;  /* 0x0000001016127e2b */ /* 0x000fe40008000012 */
[----:B------:R-:W-:Y:S02]  /*fe20*/  DFMA R30, R28, R30, UR16 ;  /* 0x000000101c1e7e2b */ /* 0x000fe4000800001e */
[----:B------:R-:W-:-:S04]  /*fe30*/  DFMA R114, R114, R114, R114 ;  /* 0x000000727272722b */ /* 0x000fc80000000072 */
[----:B------:R-:W-:Y:S02]  /*fe40*/  DFMA R18, R22, R18, UR18 ;  /* 0x0000001216127e2b */ /* 0x000fe40008000012 */
[----:B------:R-:W-:Y:S02]  /*fe50*/  DFMA R30, R28, R30, UR18 ;  /* 0x000000121c1e7e2b */ /* 0x000fe4000800001e */
[----:B------:R-:W-:-:S04]  /*fe60*/  DFMA R114, R32, R114, R32 ;  /* 0x000000722072722b */ /* 0x000fc80000000020 */
[----:B------:R-:W-:Y:S02]  /*fe70*/  DFMA R18, R22, R18, UR20 ;  /* 0x0000001416127e2b */ /* 0x000fe40008000012 */
[----:B------:R-:W-:Y:S02]  /*fe80*/  DFMA R30, R28, R30, UR20 ;  /* 0x000000141c1e7e2b */ /* 0x000fe4000800001e */
[----:B------:R-:W-:-:S04]  /*fe90*/  DFMA R32, R114, -R116, 1 ;  /* 0x3ff000007220742b */ /* 0x000fc80000000874 */
[----:B------:R-:W-:Y:S02]  /*fea0*/  DFMA R18, R22, R18, UR22 ;  /* 0x0000001616127e2b */ /* 0x000fe40008000012 */
[----:B------:R-:W-:Y:S02]  /*feb0*/  DFMA R30, R28, R30, UR22 ;  /* 0x000000161c1e7e2b */ /* 0x000fe4000800001e */
[----:B------:R-:W-:-:S04]  /*fec0*/  DFMA R114, R114, R32, R114 ;  /* 0x000000207272722b */ /* 0x000fc80000000072 */
[----:B------:R-:W-:Y:S02]  /*fed0*/  DFMA R18, R22, R18, UR24 ;  /* 0x0000001816127e2b */ /* 0x000fe40008000012 */
[----:B------:R-:W-:Y:S02]  /*fee0*/  DFMA R30, R28, R30, UR24 ;  /* 0x000000181c1e7e2b */ /* 0x000fe4000800001e */
[----:B------:R-:W-:-:S04]  /*fef0*/  DMUL R116, R110, R114 ;  /* 0x000000726e747228 */ /* 0x000fc80000000000 */
[----:B------:R-:W-:Y:S02]  /*ff00*/  DFMA R18, R22, R18, UR26 ;  /* 0x0000001a16127e2b */ /* 0x000fe40008000012 */
[----:B------:R-:W-:Y:S02]  /*ff10*/  DFMA R30, R28, R30, UR26 ;  /* 0x0000001a1c1e7e2b */ /* 0x000fe4000800001e */
[----:B------:R-:W-:-:S04]  /*ff20*/  DFMA R122, R116, -50, R110 ;  /* 0xc0490000747a782b */ /* 0x000fc8000000006e */
[----:B------:R-:W-:Y:S02]  /*ff30*/  DFMA R18, R22, R18, 1 ;  /* 0x3ff000001612742b */ /* 0x000fe40000000012 */
[----:B------:R-:W-:Y:S02]  /*ff40*/  DFMA R32, R28, R30, 1 ;  /* 0x3ff000001c20742b */ /* 0x000fe4000000001e */
[----:B------:R-:W-:-:S04]  /*ff50*/  DFMA R30, R114, R122, R116 ;  /* 0x0000007a721e722b */ /* 0x000fc80000000074 */
[----:B------:R-:W-:Y:S02]  /*ff60*/  DFMA R22, R22, R18, 1 ;  /* 0x3ff000001616742b */ /* 0x000fe40000000012 */
[----:B------:R-:W-:-:S04]  /*ff70*/  DFMA R116, R28, R32, 1 ;  /* 0x3ff000001c74742b */ /* 0x000fc80000000020 */
[----:B------:R-:W-:-:S04]  /*ff80*/  FFMA R128, RZ, 3.140625, R31 ;  /* 0x40490000ff807823 */ /* 0x000fc8000000001f */
        /* <DEDUP_REMOVED lines=18> */
.L_x_213:
[----:B------:R-:W-:Y:S05]  /*100b0*/  BSYNC.RECONVERGENT B0 ;  /* 0x0000000000007941 */ /* 0x000fea0003800200 */
.L_x_212:
[----:B------:R-:W-:Y:S01]  /*100c0*/  FSETP.GEU.AND P0, PT, |R25|, 4.1917929649353027344, PT ;  /* 0x4086232b1900780b */ /* 0x000fe20003f0e200 */
[----:B------:R-:W-:Y:S01]  /*100d0*/  UMOV UR6, 0x9999999a ;  /* 0x9999999a00067882 */ /* 0x000fe20000000000 */
[----:B------:R-:W-:Y:S01]  /*100e0*/  UMOV UR7, 0x3fc99999 ;  /* 0x3fc9999900077882 */ /* 0x000fe20000000000 */
[----:B------:R-:W-:Y:S01]  /*100f0*/  BSSY.RECONVERGENT B0, `(.L_x_214) ;  /* 0x0000016000007945 */ /* 0x000fe20003800200 */
[----:B------:R-:W-:Y:S01]  /*10100*/  DMUL R28, R28, UR6 ;  /* 0x000000061c1c7c28 */ /* 0x000fe20008000000 */
[----:B------:R-:W-:Y:S01]  /*10110*/  UMOV UR6, 0x33333333 ;  /* 0x3333333300067882 */ /* 0x000fe20000000000 */
[----:B------:R-:W-:Y:S01]  /*10120*/  UMOV UR7, 0x3fc33333 ;  /* 0x3fc3333300077882 */ /* 0x000fe20000000000 */
[----:B------:R-:W-:Y:S01]  /*10130*/  FSETP.GT.AND P3, PT, |R128|, 1.469367938527859385e-39, PT ;  /* 0x001000008000780b */ /* 0x000fe20003f64200 */
[----:B------:R-:W-:Y:S01]  /*10140*/  IMAD R33, R26, 0x100000, R117 ;  /* 0x001000001a217824 */ /* 0x000fe200078e0275 */
[----:B------:R-:W-:Y:S01]  /*10150*/  FSETP.GEU.AND P4, PT, |R111|, 6.5827683646048100446e-37, PT ;  /* 0x036000006f00780b */ /* 0x000fe20003f8e200 */
[----:B------:R-:W-:-:S02]  /*10160*/  IMAD.MOV.U32 R32, RZ, RZ, R116 ;  /* 0x000000ffff207224 */ /* 0x000fc400078e0074 */
[----:B------:R-:W-:Y:S01]  /*10170*/  DFMA R120, R120, UR6, R28 ;  /* 0x0000000678787c2b */ /* 0x000fe2000800001c */
        /* <DEDUP_REMOVED lines=13> */
.L_x_215:
[----:B------:R-:W-:Y:S05]  /*10250*/  BSYNC.RECONVERGENT B0 ;  /* 0x0000000000007941 */ /* 0x000fea0003800200 */
.L_x_214:
[----:B------:R-:W-:Y:S04]  /*10260*/  BSSY.RECONVERGENT B1, `(.L_x_216) ;  /* 0x0000008000017945 */ /* 0x000fe80003800200 */
[----:B------:R-:W-:Y:S05]  /*10270*/  @P3 BRA P4, `(.L_x_217) ;  /* 0x0000000000183947 */ /* 0x000fea0002000000 */
[----:B------:R-:W-:Y:S01]  /*10280*/  IMAD.MOV.U32 R132, RZ, RZ, R110 ;  /* 0x000000ffff847224 */ /* 0x000fe200078e006e */
[----:B------:R-:W-:Y:S01]  /*10290*/  MOV R117, 0x40490000 ;  /* 0x4049000000757802 */ /* 0x000fe20000000f00 */
[----:B------:R-:W-:Y:S01]  /*102a0*/  IMAD.MOV.U32 R133, RZ, RZ, R111 ;  /* 0x000000ffff857224 */ /* 0x000fe200078e006f */
[----:B------:R-:W-:Y:S01]  /*102b0*/  MOV R24, 0x102e0 ;  /* 0x000102e000187802 */ /* 0x000fe20000000f00 */
[----:B------:R-:W-:-:S07]  /*102c0*/  IMAD.MOV.U32 R116, RZ, RZ, RZ ;  /* 0x000000ffff747224 */ /* 0x000fce00078e00ff */
[----:B------:R-:W-:Y:S05]  /*102d0*/  CALL.REL.NOINC `($__internal_1_$__cuda_sm20_div_rn_f64_full) ;  /* 0x0000007800907944 */ /* 0x000fea0003c00000 */
.L_x_217:
[----:B------:R-:W-:Y:S05]  /*102e0*/  BSYNC.RECONVERGENT B1 ;  /* 0x0000000000017941 */ /* 0x000fea0003800200 */
.L_x_216:
        /* <DEDUP_REMOVED lines=58> */
.L_x_219:
[----:B------:R-:W-:Y:S05]  /*10690*/  BSYNC.RECONVERGENT B0 ;  /* 0x0000000000007941 */ /* 0x000fea0003800200 */
.L_x_218:
[----:B------:R-:W-:Y:S01]  /*106a0*/  DMUL R24, R24, 15 ;  /* 0x402e000018187828 */ /* 0x000fe20000000000 */
[----:B------:R-:W-:Y:S07]  /*106b0*/  BSSY.RECONVERGENT B1, `(.L_x_220) ;  /* 0x0000013000017945 */ /* 0x000fee0003800200 */
[----:B------:R-:W-:-:S06]  /*106c0*/  DFMA R28, R32, 16, R24 ;  /* 0x40300000201c782b */ /* 0x000fcc0000000018 */
[----:B------:R-:W0:Y:S04]  /*106d0*/  MUFU.RCP64H R25, R29 ;  /* 0x0000001d00197308 */ /* 0x000e280000001800 */
[----:B------:R-:W-:-:S04]  /*106e0*/  IADD3 R24, PT, PT, R29, 0x300402, RZ ;  /* 0x003004021d187810 */ /* 0x000fc80007ffe0ff */
[----:B------:R-:W-:Y:S02]  /*106f0*/  FSETP.GEU.AND P0, PT, |R24|, 5.8789094863358348022e-39, PT ;  /* 0x004004021800780b */ /* 0x000fe40003f0e200 */
[----:B0-----:R-:W-:-:S08]  /*10700*/  DFMA R26, -R28, R24, 1 ;  /* 0x3ff000001c1a742b */ /* 0x001fd00000000118 */
[----:B------:R-:W-:-:S08]  /*10710*/  DFMA R26, R26, R26, R26 ;  /* 0x0000001a1a1a722b */ /* 0x000fd0000000001a */
[----:B------:R-:W-:-:S08]  /*10720*/  DFMA R26, R24, R26, R24 ;  /* 0x0000001a181a722b */ /* 0x000fd00000000018 */
[----:B------:R-:W-:-:S08]  /*10730*/  DFMA R32, -R28, R26, 1 ;  /* 0x3ff000001c20742b */ /* 0x000fd0000000011a */
[----:B------:R-:W-:Y:S01]  /*10740*/  DFMA R32, R26, R32, R26 ;  /* 0x000000201a20722b */ /* 0x000fe2000000001a */
[----:B------:R-:W-:Y:S10]  /*10750*/  @P0 BRA `(.L_x_221) ;  /* 0x0000000000200947 */ /* 0x000ff40003800000 */
[----:B------:R-:W-:Y:S01]  /*10760*/  LOP3.LUT R24, R29, 0x7fffffff, RZ, 0xc0, !PT ;  /* 0x7fffffff1d187812 */ /* 0x000fe200078ec0ff */
[----:B------:R-:W-:Y:S01]  /*10770*/  IMAD.MOV.U32 R26, RZ, RZ, R28 ;  /* 0x000000ffff1a7224 */ /* 0x000fe200078e001c */
[----:B------:R-:W-:Y:S01]  /*10780*/  MOV R30, 0x107c0 ;  /* 0x000107c0001e7802 */ /* 0x000fe20000000f00 */
[----:B------:R-:W-:Y:S02]  /*10790*/  IMAD.MOV.U32 R27, RZ, RZ, R29 ;  /* 0x000000ffff1b7224 */ /* 0x000fe400078e001d */
[----:B------:R-:W-:-:S07]  /*107a0*/  VIADD R24, R24, 0xfff00000 ;  /* 0xfff0000018187836 */ /* 0x000fce0000000000 */
[----:B------:R-:W-:Y:S05]  /*107b0*/  CALL.REL.NOINC `($__internal_0_$__cuda_sm20_dblrcp_rn_slowpath_v3) ;  /* 0x0000007000c07944 */ /* 0x000fea0003c00000 */
[----:B------:R-:W-:Y:S01]  /*107c0*/  IMAD.MOV.U32 R32, RZ, RZ, R28 ;  /* 0x000000ffff207224 */ /* 0x000fe200078e001c */
[----:B------:R-:W-:-:S07]  /*107d0*/  MOV R33, R29 ;  /* 0x0000001d00217202 */ /* 0x000fce0000000f00 */
.L_x_221:
[----:B------:R-:W-:Y:S05]  /*107e0*/  BSYNC.RECONVERGENT B1 ;  /* 0x0000000000017941 */ /* 0x000fea0003800200 */
.L_x_220:
[----:B------:R-:W0:Y:S01]  /*107f0*/  MUFU.RCP64H R25, R121 ;  /* 0x0000007900197308 */ /* 0x000e220000001800 */
[----:B------:R-:W-:Y:S01]  /*10800*/  VIADD R24, R121, 0x300402 ;  /* 0x0030040279187836 */ /* 0x000fe20000000000 */
[----:B------:R-:W-:Y:S04]  /*10810*/  BSSY.RECONVERGENT B1, `(.L_x_222) ;  /* 0x000000e000017945 */ /* 0x000fe80003800200 */
[----:B------:R-:W-:Y:S01]  /*10820*/  FSETP.GEU.AND P0, PT, |R24|, 5.8789094863358348022e-39, PT ;  /* 0x004004021800780b */ /* 0x000fe20003f0e200 */
        /* <DEDUP_REMOVED lines=12> */
.L_x_223:
[----:B------:R-:W-:Y:S05]  /*108f0*/  BSYNC.RECONVERGENT B1 ;  /* 0x0000000000017941 */ /* 0x000fea0003800200 */
.L_x_222:
[----:B------:R-:W0:Y:S01]  /*10900*/  MUFU.RCP64H R25, 13 ;  /* 0x402a000000197908 */ /* 0x000e220000001800 */
[----:B------:R-:W-:Y:S01]  /*10910*/  MOV R26, 0x0 ;  /* 0x00000000001a7802 */ /* 0x000fe20000000f00 */
[----:B------:R-:W-:Y:S01]  /*10920*/  IMAD.MOV.U32 R27, RZ, RZ, 0x402a0000 ;  /* 0x402a0000ff1b7424 */ /* 0x000fe200078e00ff */
[----:B------:R-:W-:Y:S01]  /*10930*/  FSETP.GEU.AND P2, PT, |R111|, 6.5827683646048100446e-37, PT ;  /* 0x036000006f00780b */ /* 0x000fe20003f4e200 */
[----:B------:R-:W-:Y:S01]  /*10940*/  IMAD.MOV.U32 R24, RZ, RZ, 0x1 ;  /* 0x00000001ff187424 */ /* 0x000fe200078e00ff */
[----:B------:R-:W-:Y:S01]  /*10950*/  BSSY.RECONVERGENT B1, `(.L_x_224) ;  /* 0x0000013000017945 */ /* 0x000fe20003800200 */
[----:B------:R-:W-:-:S04]  /*10960*/  DADD R32, R28, R32 ;  /* 0x000000001c207229 */ /* 0x000fc80000000020 */
        /* <DEDUP_REMOVED lines=11> */
[----:B------:R-:W-:Y:S01]  /*10a20*/  IMAD.MOV.U32 R132, RZ, RZ, R110 ;  /* 0x000000ffff847224 */ /* 0x000fe200078e006e */
[----:B------:R-:W-:Y:S01]  /*10a30*/  MOV R116, RZ ;  /* 0x000000ff00747202 */ /* 0x000fe20000000f00 */
[----:B------:R-:W-:Y:S01]  /*10a40*/  IMAD.MOV.U32 R133, RZ, RZ, R111 ;  /* 0x000000ffff857224 */ /* 0x000fe200078e006f */
[----:B------:R-:W-:Y:S01]  /*10a50*/  MOV R24, 0x10a80 ;  /* 0x00010a8000187802 */ /* 0x000fe20000000f00 */
[----:B------:R-:W-:-:S07]  /*10a60*/  IMAD.MOV.U32 R117, RZ, RZ, 0x402a0000 ;  /* 0x402a0000ff757424 */ /* 0x000fce00078e00ff */
[----:B------:R-:W-:Y:S05]  /*10a70*/  CALL.REL.NOINC `($__internal_1_$__cuda_sm20_div_rn_f64_full) ;  /* 0x0000007000a87944 */ /* 0x000fea0003c00000 */
.L_x_225:
[----:B------:R-:W-:Y:S05]  /*10a80*/  BSYNC.RECONVERGENT B1 ;  /* 0x0000000000017941 */ /* 0x000fea0003800200 */
.L_x_224:
[----:B------:R-:W-:Y:S01]  /*10a90*/  IMAD.MOV.U32 R26, RZ, RZ, 0x652b82fe ;  /* 0x652b82feff1a7424 */ /* 0x000fe200078e00ff */
[----:B------:R-:W-:Y:S01]  /*10aa0*/  UMOV UR6, 0xfefa39ef ;  /* 0xfefa39ef00067882 */ /* 0x000fe20000000000 */
[----:B------:R-:W-:Y:S01]  /*10ab0*/  IMAD.MOV.U32 R27, RZ, RZ, 0x3ff71547 ;  /* 0x3ff71547ff1b7424 */ /* 0x000fe200078e00ff */
[----:B------:R-:W-:Y:S01]  /*10ac0*/  UMOV UR7, 0x3fe62e42 ;  /* 0x3fe62e4200077882 */ /* 0x000fe20000000000 */
[----:B------:R-:W0:Y:S01]  /*10ad0*/  MUFU.RCP64H R115, 70 ;  /* 0x4051800000737908 */ /* 0x000e220000001800 */
        /* <DEDUP_REMOVED lines=34> */
[----:B------:R-:W-:-:S04]  /*10d00*/  DFMA R122, R120, -70, R110 ;  /* 0xc0518000787a782b */ /* 0x000fc8000000006e */
        /* <DEDUP_REMOVED lines=16> */
[----:B------:R-:W-:-:S05]  /*10e10*/  FFMA R28, RZ, 3.2734375, R25 ;  /* 0x40518000ff1c7823 */ /* 0x000fca0000000019 */
        /* <DEDUP_REMOVED lines=9> */
[----:B------:R-:W-:Y:S01]  /*10eb0*/  FSEL R120, R28, RZ, P0 ;  /* 0x000000ff1c787208 */ /* 0x000fe20000000000 */
[----:B------:R-:W-:Y:S01]  /*10ec0*/  @!P2 IMAD.MOV.U32 R28, RZ, RZ, RZ ;  /* 0x000000ffff1ca224 */ /* 0x000fe200078e00ff */
[----:B------:R-:W-:-:S05]  /*10ed0*/  @!P2 SHF.R.S32.HI R27, RZ, 0x1, R27 ;  /* 0x00000001ff1ba819 */ /* 0x000fca000001141b */
[----:B------:R-:W-:Y:S02]  /*10ee0*/  @!P2 IMAD.IADD R26, R26, 0x1, -R27 ;  /* 0x000000011a1aa824 */ /* 0x000fe400078e0a1b */
[----:B------:R-:W-:-:S03]  /*10ef0*/  @!P2 IMAD R27, R27, 0x100000, R115 ;  /* 0x001000001b1ba824 */ /* 0x000fc600078e0273 */
[----:B------:R-:W-:Y:S01]  /*10f00*/  @!P2 LEA R29, R26, 0x3ff00000, 0x14 ;  /* 0x3ff000001a1da811 */ /* 0x000fe200078ea0ff */
[----:B------:R-:W-:-:S06]  /*10f10*/  @!P2 IMAD.MOV.U32 R26, RZ, RZ, R114 ;  /* 0x000000ffff1aa224 */ /* 0x000fcc00078e0072 */
[----:B------:R-:W-:-:S11]  /*10f20*/  @!P2 DMUL R120, R26, R28 ;  /* 0x0000001c1a78a228 */ /* 0x000fd60000000000 */
.L_x_227:
[----:B------:R-:W-:Y:S05]  /*10f30*/  BSYNC.RECONVERGENT B0 ;  /* 0x0000000000007941 */ /* 0x000fea0003800200 */
.L_x_226:
[----:B------:R-:W-:Y:S04]  /*10f40*/  BSSY.RECONVERGENT B1, `(.L_x_228) ;  /* 0x000000a000017945 */ /* 0x000fe80003800200 */
[----:B------:R-:W-:Y:S05]  /*10f50*/  @P3 BRA P4, `(.L_x_229) ;  /* 0x0000000000203947 */ /* 0x000fea0002000000 */
[----:B------:R-:W-:Y:S01]  /*10f60*/  MOV R132, R110 ;  /* 0x0000006e00847202 */ /* 0x000fe20000000f00 */
[----:B------:R-:W-:Y:S01]  /*10f70*/  IMAD.MOV.U32 R133, RZ, RZ, R111 ;  /* 0x000000ffff857224 */ /* 0x000fe200078e006f */
[----:B------:R-:W-:Y:S01]  /*10f80*/  MOV R24, 0x10fc0 ;  /* 0x00010fc000187802 */ /* 0x000fe20000000f00 */
[----:B------:R-:W-:Y:S02]  /*10f90*/  IMAD.MOV.U32 R116, RZ, RZ, RZ ;  /* 0x000000ffff747224 */ /* 0x000fe400078e00ff */
[----:B------:R-:W-:-:S07]  /*10fa0*/  IMAD.MOV.U32 R117, RZ, RZ, 0x40518000 ;  /* 0x40518000ff757424 */ /* 0x000fce00078e00ff */
[----:B------:R-:W-:Y:S05]  /*10fb0*/  CALL.REL.NOINC `($__internal_1_$__cuda_sm20_div_rn_f64_full) ;  /* 0x0000006c00587944 */ /* 0x000fea0003c00000 */
[----:B------:R-:W-:Y:S01]  /*10fc0*/  IMAD.MOV.U32 R24, RZ, RZ, R30 ;  /* 0x000000ffff187224 */ /* 0x000fe200078e001e */
[----:B------:R-:W-:-:S07]  /*10fd0*/  MOV R25, R31 ;  /* 0x0000001f00197202 */ /* 0x000fce0000000f00 */
.L_x_229:
[----:B------:R-:W-:Y:S05]  /*10fe0*/  BSYNC.RECONVERGENT B1 ;  /* 0x0000000000017941 */ /* 0x000fea0003800200 */
.L_x_228:
[----:B------:R-:W-:Y:S01]  /*10ff0*/  IMAD.MOV.U32 R26, RZ, RZ, 0x652b82fe ;  /* 0x652b82feff1a7424 */ /* 0x000fe200078e00ff */
[----:B------:R-:W-:Y:S01]  /*11000*/  UMOV UR6, 0xfefa39ef ;  /* 0xfefa39ef00067882 */ /* 0x000fe20000000000 */
[----:B------:R-:W-:Y:S01]  /*11010*/  IMAD.MOV.U32 R27, RZ, RZ, 0x3ff71547 ;  /* 0x3ff71547ff1b7424 */ /* 0x000fe200078e00ff */
[----:B------:R-:W-:Y:S01]  /*11020*/  UMOV UR7, 0x3fe62e42 ;  /* 0x3fe62e4200077882 */ /* 0x000fe20000000000 */
[----:B------:R-:W0:Y:S01]  /*11030*/  MUFU.RCP64H R115, -10 ;  /* 0xc024000000737908 */ /* 0x000e220000001800 */
[----:B------:R-:W-:Y:S01]  /*11040*/  MOV R122, 0x0 ;  /* 0x00000000007a7802 */ /* 0x000fe20000000f00 */
[----:B------:R-:W-:Y:S01]  /*11050*/  IMAD.MOV.U32 R123, RZ, RZ, 0x40240000 ;  /* 0x40240000ff7b7424 */ /* 0x000fe200078e00ff */
[----:B------:R-:W-:Y:S01]  /*11060*/  FSETP.GEU.AND P0, PT, |R25|, 4.1917929649353027344, PT ;  /* 0x4086232b1900780b */ /* 0x000fe20003f0e200 */
        /* <DEDUP_REMOVED lines=58> */
[----:B------:R-:W-:Y:S01]  /*11410*/  @!P2 IADD3 R26, PT, PT, R26, -R27, RZ ;  /* 0x8000001b1a1aa210 */ /* 0x000fe20007ffe0ff */
[----:B------:R-:W-:-:S03]  /*11420*/  @!P2 IMAD R25, R27, 0x100000, R123 ;  /* 0x001000001b19a824 */ /* 0x000fc600078e027b */
[----:B------:R-:W-:Y:S01]  /*11430*/  @!P2 LEA R27, R26, 0x3ff00000, 0x14 ;  /* 0x3ff000001a1ba811 */ /* 0x000fe200078ea0ff */
[----:B------:R-:W-:-:S06]  /*11440*/  @!P2 IMAD.MOV.U32 R26, RZ, RZ, RZ ;  /* 0x000000ffff1aa224 */ /* 0x000fcc00078e00ff */
[----:B------:R-:W-:-:S11]  /*11450*/  @!P2 DMUL R28, R24, R26 ;  /* 0x0000001a181ca228 */ /* 0x000fd60000000000 */
.L_x_231:
[----:B------:R-:W-:Y:S05]  /*11460*/  BSYNC.RECONVERGENT B0 ;  /* 0x0000000000007941 */ /* 0x000fea0003800200 */
.L_x_230:
[----:B------:R-:W-:Y:S01]  /*11470*/  FFMA R24, RZ, -2.5625, R31 ;  /* 0xc0240000ff187823 */ /* 0x000fe2000000001f */
[----:B------:R-:W-:Y:S01]  /*11480*/  FSETP.GEU.AND P2, PT, |R111|, 6.5827683646048100446e-37, PT ;  /* 0x036000006f00780b */ /* 0x000fe20003f4e200 */
[----:B------:R-:W-:Y:S01]  /*11490*/  DMUL R28, R28, 700 ;  /* 0x4085e0001c1c7828 */ /* 0x000fe20000000000 */
[----:B------:R-:W-:Y:S02]  /*114a0*/  BSSY.RECONVERGENT B1, `(.L_x_232) ;  /* 0x000000a000017945 */ /* 0x000fe40003800200 */
[----:B------:R-:W-:-:S05]  /*114b0*/  FSETP.GT.AND P0, PT, |R24|, 1.469367938527859385e-39, PT ;  /* 0x001000001800780b */ /* 0x000fca0003f04200 */
[----:B------:R-:W-:-:S08]  /*114c0*/  DFMA R120, R120, 3100, R28 ;  /* 0x40a838007878782b */ /* 0x000fd0000000001c */
[----:B------:R-:W-:Y:S05]  /*114d0*/  @P0 BRA P2, `(.L_x_233) ;  /* 0x0000000000180947 */ /* 0x000fea0001000000 */
[----:B------:R-:W-:Y:S01]  /*114e0*/  IMAD.MOV.U32 R132, RZ, RZ, R110 ;  /* 0x000000ffff847224 */ /* 0x000fe200078e006e */
[----:B------:R-:W-:Y:S01]  /*114f0*/  MOV R133, R111 ;  /* 0x0000006f00857202 */ /* 0x000fe20000000f00 */
[----:B------:R-:W-:Y:S01]  /*11500*/  IMAD.MOV.U32 R116, RZ, RZ, RZ ;  /* 0x000000ffff747224 */ /* 0x000fe200078e00ff */
[----:B------:R-:W-:Y:S01]  /*11510*/  MOV R24, 0x11540 ;  /* 0x0001154000187802 */ /* 0x000fe20000000f00 */
[----:B------:R-:W-:-:S07]  /*11520*/  IMAD.MOV.U32 R117, RZ, RZ, -0x3fdc0000 ;  /* 0xc0240000ff757424 */ /* 0x000fce00078e00ff */
[----:B------:R-:W-:Y:S05]  /*11530*/  CALL.REL.NOINC `($__internal_1_$__cuda_sm20_div_rn_f64_full) ;  /* 0x0000006400f87944 */ /* 0x000fea0003c00000 */
.L_x_233:
[----:B------:R-:W-:Y:S05]  /*11540*/  BSYNC.RECONVERGENT B1 ;  /* 0x0000000000017941 */ /* 0x000fea0003800200 */
.L_x_232:
        /* <DEDUP_REMOVED lines=63> */
[----:B------:R-:W-:Y:S02]  /*11940*/  @!P2 MOV R30, RZ ;  /* 0x000000ff001ea202 */ /* 0x000fe40000000f00 */
[----:B------:R-:W-:Y:S02]  /*11950*/  @!P2 SHF.R.S32.HI R27, RZ, 0x1, R27 ;  /* 0x00000001ff1ba819 */ /* 0x000fe4000001141b */
[----:B------:R-:W-:-:S03]  /*11960*/  FSEL R29, R29, RZ, P0 ;  /* 0x000000ff1d1d7208 */ /* 0x000fc60000000000 */
[----:B------:R-:W-:Y:S02]  /*11970*/  @!P2 IMAD.IADD R26, R26, 0x1, -R27 ;  /* 0x000000011a1aa824 */ /* 0x000fe400078e0a1b */
[----:B------:R-:W-:-:S03]  /*11980*/  @!P2 IMAD R27, R27, 0x100000, R117 ;  /* 0x001000001b1ba824 */ /* 0x000fc600078e0275 */
[----:B------:R-:W-:Y:S01]  /*11990*/  @!P2 LEA R31, R26, 0x3ff00000, 0x14 ;  /* 0x3ff000001a1fa811 */ /* 0x000fe200078ea0ff */
[----:B------:R-:W-:-:S06]  /*119a0*/  @!P2 IMAD.MOV.U32 R26, RZ, RZ, R116 ;  /* 0x000000ffff1aa224 */ /* 0x000fcc00078e0074 */
[----:B------:R-:W-:-:S11]  /*119b0*/  @!P2 DMUL R28, R26, R30 ;  /* 0x0000001e1a1ca228 */ /* 0x000fd60000000000 */
.L_x_235:
[----:B------:R-:W-:Y:S05]  /*119c0*/  BSYNC.RECONVERGENT B0 ;  /* 0x0000000000007941 */ /* 0x000fea0003800200 */
.L_x_234:
[----:B------:R-:W-:Y:S04]  /*119d0*/  BSSY.RECONVERGENT B0, `(.L_x_236) ;  /* 0x000000e000007945 */ /* 0x000fe80003800200 */
[----:B------:R-:W-:Y:S05]  /*119e0*/  @!P1 BRA `(.L_x_237) ;  /* 0x0000000000309947 */ /* 0x000fea0003800000 */
        /* <DEDUP_REMOVED lines=12> */
.L_x_237:
[----:B------:R-:W-:Y:S05]  /*11ab0*/  BSYNC.RECONVERGENT B0 ;  /* 0x0000000000007941 */ /* 0x000fea0003800200 */
.L_x_236:
[----:B------:R-:W-:Y:S01]  /*11ac0*/  FFMA R12, RZ, -2.3125, R25 ;  /* 0xc0140000ff0c7823 */ /* 0x000fe20000000019 */
        /* <DEDUP_REMOVED lines=14> */
.L_x_239:
[----:B------:R-:W-:Y:S05]  /*11bb0*/  BSYNC.RECONVERGENT B1 ;  /* 0x0000000000017941 */ /* 0x000fea0003800200 */
.L_x_238:
[----:B------:R-:W-:Y:S01]  /*11bc0*/  MOV R30, 0x652b82fe ;  /* 0x652b82fe001e7802 */ /* 0x000fe20000000f00 */
[----:B------:R-:W-:Y:S01]  /*11bd0*/  IMAD.MOV.U32 R31, RZ, RZ, 0x3ff71547 ;  /* 0x3ff71547ff1f7424 */ /* 0x000fe200078e00ff */
[----:B------:R-:W-:Y:S01]  /*11be0*/  UMOV UR6, 0xfefa39ef ;  /* 0xfefa39ef00067882 */ /* 0x000fe20000000000 */
[----:B------:R-:W-:Y:S01]  /*11bf0*/  UMOV UR7, 0x3fe62e42 ;  /* 0x3fe62e4200077882 */ /* 0x000fe20000000000 */
[----:B------:R-:W0:Y:S01]  /*11c00*/  MUFU.RCP64H R27, R121 ;  /* 0x00000079001b7308 */ /* 0x000e220000001800 */
[----:B------:R-:W-:Y:S01]  /*11c10*/  VIADD R26, R121, 0x300402 ;  /* 0x00300402791a7836 */ /* 0x000fe20000000000 */
[----:B------:R-:W-:Y:S01]  /*11c20*/  FSETP.GEU.AND P0, PT, |R25|, 4.1917929649353027344, PT ;  /* 0x4086232b1900780b */ /* 0x000fe20003f0e200 */
[----:B------:R-:W-:Y:S01]  /*11c30*/  DFMA R30, R24, R30, 6.75539944105574400000e+15 ;  /* 0x43380000181e742b */ /* 0x000fe2000000001e */
[----:B------:R-:W-:Y:S02]  /*11c40*/  BSSY.RECONVERGENT B0, `(.L_x_240) ;  /* 0x000003b000007945 */ /* 0x000fe40003800200 */
[----:B------:R-:W-:-:S05]  /*11c50*/  FSETP.GEU.AND P2, PT, |R26|, 5.8789094863358348022e-39, PT ;  /* 0x004004021a00780b */ /* 0x000fca0003f4e200 */
        /* <DEDUP_REMOVED lines=57> */
.L_x_241:
[----:B------:R-:W-:Y:S05]  /*11ff0*/  BSYNC.RECONVERGENT B0 ;  /* 0x0000000000007941 */ /* 0x000fea0003800200 */
.L_x_240:
[----:B------:R-:W-:Y:S04]  /*12000*/  BSSY.RECONVERGENT B1, `(.L_x_242) ;  /* 0x000000a000017945 */ /* 0x000fe80003800200 */
[----:B------:R-:W-:Y:S05]  /*12010*/  @P2 BRA `(.L_x_243) ;  /* 0x0000000000202947 */ /* 0x000fea0003800000 */
        /* <DEDUP_REMOVED lines=8> */
.L_x_243:
[----:B------:R-:W-:Y:S05]  /*120a0*/  BSYNC.RECONVERGENT B1 ;  /* 0x0000000000017941 */ /* 0x000fea0003800200 */
.L_x_242:
[----:B------:R-:W-:Y:S01]  /*120b0*/  DADD R116, R22, 1 ;  /* 0x3ff0000016747429 */ /* 0x000fe20000000000 */
[----:B------:R-:W-:Y:S01]  /*120c0*/  UMOV UR6, 0x5857aff ;  /* 0x05857aff00067882 */ /* 0x000fe20000000000 */
[----:B------:R-:W-:Y:S01]  /*120d0*/  IMAD.MOV.U32 R22, RZ, RZ, 0x1 ;  /* 0x00000001ff167424 */ /* 0x000fe200078e00ff */
[----:B------:R-:W-:Y:S01]  /*120e0*/  UMOV UR7, 0x3f2e03f7 ;  /* 0x3f2e03f700077882 */ /* 0x000fe20000000000 */
[----:B------:R-:W-:Y:S02]  /*120f0*/  BSSY.RECONVERGENT B1, `(.L_x_244) ;  /* 0x0000013000017945 */ /* 0x000fe40003800200 */
[----:B------:R-:W0:Y:S02]  /*12100*/  MUFU.RCP64H R23, R117 ;  /* 0x0000007500177308 */ /* 0x000e240000001800 */
        /* <DEDUP_REMOVED lines=11> */
[----:B------:R-:W-:Y:S01]  /*121c0*/  IMAD.MOV.U32 R132, RZ, RZ, 0x5857aff ;  /* 0x05857affff847424 */ /* 0x000fe200078e00ff */
[----:B------:R-:W-:Y:S01]  /*121d0*/  MOV R24, 0x12200 ;  /* 0x0001220000187802 */ /* 0x000fe20000000f00 */
[----:B------:R-:W-:-:S07]  /*121e0*/  IMAD.MOV.U32 R133, RZ, RZ, 0x3f2e03f7 ;  /* 0x3f2e03f7ff857424 */ /* 0x000fce00078e00ff */
[----:B------:R-:W-:Y:S05]  /*121f0*/  CALL.REL.NOINC `($__internal_1_$__cuda_sm20_div_rn_f64_full) ;  /* 0x0000005800c87944 */ /* 0x000fea0003c00000 */
[----:B------:R-:W-:Y:S01]  /*12200*/  IMAD.MOV.U32 R22, RZ, RZ, R30 ;  /* 0x000000ffff167224 */ /* 0x000fe200078e001e */
[----:B------:R-:W-:-:S07]  /*12210*/  MOV R23, R31 ;  /* 0x0000001f00177202 */ /* 0x000fce0000000f00 */
.L_x_245:
[----:B------:R-:W-:Y:S05]  /*12220*/  BSYNC.RECONVERGENT B1 ;  /* 0x0000000000017941 */ /* 0x000fea0003800200 */
.L_x_244:
        /* <DEDUP_REMOVED lines=16> */
.L_x_247:
[----:B------:R-:W-:Y:S05]  /*12330*/  BSYNC.RECONVERGENT B1 ;  /* 0x0000000000017941 */ /* 0x000fea0003800200 */
.L_x_246:
[----:B------:R-:W-:Y:S01]  /*12340*/  DADD R28, R28, R22 ;  /* 0x000000001c1c7229 */ /* 0x000fe20000000016 */
[----:B------:R-:W-:Y:S01]  /*12350*/  MOV R18, 0x1 ;  /* 0x0000000100127802 */ /* 0x000fe20000000f00 */
[----:B------:R-:W-:Y:S01]  /*12360*/  BSSY.RECONVERGENT B1, `(.L_x_248) ;  /* 0x0000017000017945 */ /* 0x000fe20003800200 */
[----:B------:R-:W-:-:S05]  /*12370*/  FSETP.GEU.AND P1, PT, |R13|, 6.5827683646048100446e-37, PT ;  /* 0x036000000d00780b */ /* 0x000fca0003f2e200 */
[----:B------:R-:W-:-:S06]  /*12380*/  DADD R122, R28, R12 ;  /* 0x000000001c7a7229 */ /* 0x000fcc000000000c */
        /* <DEDUP_REMOVED lines=14> */
[----:B------:R-:W-:Y:S02]  /*12470*/  IMAD.MOV.U32 R133, RZ, RZ, R13 ;  /* 0x000000ffff857224 */ /* 0x000fe400078e000d */
[----:B------:R-:W-:Y:S02]  /*12480*/  IMAD.MOV.U32 R116, RZ, RZ, R122 ;  /* 0x000000ffff747224 */ /* 0x000fe400078e007a */
[----:B------:R-:W-:-:S07]  /*12490*/  IMAD.MOV.U32 R117, RZ, RZ, R123 ;  /* 0x000000ffff757224 */ /* 0x000fce00078e007b */
[----:B------:R-:W-:Y:S05]  /*124a0*/  CALL.REL.NOINC `($__internal_1_$__cuda_sm20_div_rn_f64_full) ;  /* 0x00000058001c7944 */ /* 0x000fea0003c00000 */
[----:B------:R-:W-:Y:S01]  /*124b0*/  MOV R18, R30 ;  /* 0x0000001e00127202 */ /* 0x000fe20000000f00 */
[----:B------:R-:W-:-:S07]  /*124c0*/  IMAD.MOV.U32 R19, RZ, RZ, R31 ;  /* 0x000000ffff137224 */ /* 0x000fce00078e001f */
.L_x_249:
[----:B------:R-:W-:Y:S05]  /*124d0*/  BSYNC.RECONVERGENT B1 ;  /* 0x0000000000017941 */ /* 0x000fea0003800200 */
.L_x_248:
[----:B------:R-:W0:Y:S01]  /*124e0*/  MUFU.RCP64H R13, R77 ;  /* 0x0000004d000d7308 */ /* 0x000e220000001800 */
[----:B------:R-:W-:Y:S01]  /*124f0*/  IMAD.MOV.U32 R12, RZ, RZ, 0x1 ;  /* 0x00000001ff0c7424 */ /* 0x000fe200078e00ff */
[----:B------:R-:W-:Y:S01]  /*12500*/  UMOV UR6, 0xcccccccd ;  /* 0xcccccccd00067882 */ /* 0x000fe20000000000 */
[----:B------:R-:W-:Y:S01]  /*12510*/  UMOV UR7, 0x3fdccccc ;  /* 0x3fdccccc00077882 */ /* 0x000fe20000000000 */
[----:B------:R-:W-:Y:S03]  /*12520*/  BSSY.RECONVERGENT B1, `(.L_x_250) ;  /* 0x0000014000017945 */ /* 0x000fe60003800200 */
        /* <DEDUP_REMOVED lines=11> */
[----:B------:R-:W-:Y:S01]  /*125e0*/  IMAD.MOV.U32 R132, RZ, RZ, -0x33333333 ;  /* 0xcccccccdff847424 */ /* 0x000fe200078e00ff */
[----:B------:R-:W-:Y:S01]  /*125f0*/  MOV R116, R76 ;  /* 0x0000004c00747202 */ /* 0x000fe20000000f00 */
[----:B------:R-:W-:Y:S01]  /*12600*/  IMAD.MOV.U32 R133, RZ, RZ, 0x3fdccccc ;  /* 0x3fdcccccff857424 */ /* 0x000fe200078e00ff */
[----:B------:R-:W-:Y:S01]  /*12610*/  MOV R24, 0x12640 ;  /* 0x0001264000187802 */ /* 0x000fe20000000f00 */
[----:B------:R-:W-:-:S07]  /*12620*/  IMAD.MOV.U32 R117, RZ, RZ, R77 ;  /* 0x000000ffff757224 */ /* 0x000fce00078e004d */
[----:B------:R-:W-:Y:S05]  /*12630*/  CALL.REL.NOINC `($__internal_1_$__cuda_sm20_div_rn_f64_full) ;  /* 0x0000005400b87944 */ /* 0x000fea0003c00000 */
[----:B------:R-:W-:Y:S02]  /*12640*/  IMAD.MOV.U32 R22, RZ, RZ, R30 ;  /* 0x000000ffff167224 */ /* 0x000fe400078e001e */
[----:B------:R-:W-:-:S07]  /*12650*/  IMAD.MOV.U32 R23, RZ, RZ, R31 ;  /* 0x000000ffff177224 */ /* 0x000fce00078e001f */
.L_x_251:
[----:B------:R-:W-:Y:S05]  /*12660*/  BSYNC.RECONVERGENT B1 ;  /* 0x0000000000017941 */ /* 0x000fea0003800200 */
.L_x_250:
[----:B------:R-:W-:Y:S01]  /*12670*/  DSETP.NEU.AND P0, PT, R22, RZ, PT ;  /* 0x000000ff1600722a */ /* 0x000fe20003f0d000 */
[----:B------:R-:W-:-:S13]  /*12680*/  BSSY.RECONVERGENT B0, `(.L_x_252) ;  /* 0x000000c000007945 */ /* 0x000fda0003800200 */
[----:B------:R-:W-:Y:S01]  /*12690*/  @!P0 CS2R R130, SRZ ;  /* 0x0000000000828805 */ /* 0x000fe2000001ff00 */
[----:B------:R-:W-:Y:S06]  /*126a0*/  @!P0 BRA `(.L_x_253) ;  /* 0x0000000000248947 */ /* 0x000fec0003800000 */
[----:B------:R-:W-:Y:S01]  /*126b0*/  DADD R24, -RZ, |R22| ;  /* 0x00000000ff187229 */ /* 0x000fe20000000516 */
[----:B------:R-:W-:Y:S01]  /*126c0*/  ISETP.GE.AND P0, PT, R23, RZ, PT ;  /* 0x000000ff1700720c */ /* 0x000fe20003f06270 */
[----:B------:R-:W-:Y:S01]  /*126d0*/  IMAD.MOV.U32 R13, RZ, RZ, 0x40040000 ;  /* 0x40040000ff0d7424 */ /* 0x000fe200078e00ff */
[----:B------:R-:W-:-:S07]  /*126e0*/  MOV R12, 0x12720 ;  /* 0x00012720000c7802 */ /* 0x000fce0000000f00 */
[----:B------:R-:W-:Y:S01]  /*126f0*/  IMAD.MOV.U32 R28, RZ, RZ, R24 ;  /* 0x000000ffff1c7224 */ /* 0x000fe200078e0018 */
[----:B------:R-:W-:-:S07]  /*12700*/  MOV R24, RZ ;  /* 0x000000ff00187202 */ /* 0x000fce0000000f00 */
[----:B------:R-:W-:Y:S05]  /*12710*/  CALL.REL.NOINC `($_Z12computeStateP4cellPddS0_P6cellGs$__internal_accurate_pow) ;  /* 0x0000005800e87944 */ /* 0x000fea0003c00000 */
[----:B------:R-:W-:Y:S02]  /*12720*/  FSEL R130, R130, RZ, P0 ;  /* 0x000000ff82827208 */ /* 0x000fe40000000000 */
[----:B------:R-:W-:-:S07]  /*12730*/  FSEL R131, R131, -QNAN , P0 ;  /* 0xfff8000083837808 */ /* 0x000fce0000000000 */
.L_x_253:
[----:B------:R-:W-:Y:S05]  /*12740*/  BSYNC.RECONVERGENT B0 ;  /* 0x0000000000007941 */ /* 0x000fea0003800200 */
.L_x_252:
[----:B------:R-:W0:Y:S01]  /*12750*/  MUFU.RCP64H R25, R17 ;  /* 0x0000001100197308 */ /* 0x000e220000001800 */
[----:B------:R-:W-:Y:S01]  /*12760*/  VIADD R24, R17, 0x300402 ;  /* 0x0030040211187836 */ /* 0x000fe20000000000 */
[----:B------:R-:W-:Y:S04]  /*12770*/  BSSY.RECONVERGENT B0, `(.L_x_254) ;  /* 0x0000011000007945 */ /* 0x000fe80003800200 */
[----:B------:R-:W-:Y:S01]  /*12780*/  FSETP.GEU.AND P1, PT, |R24|, 5.8789094863358348022e-39, PT ;  /* 0x004004021800780b */ /* 0x000fe20003f2e200 */
[----:B0-----:R-:W-:-:S08]  /*12790*/  DFMA R12, -R16, R24, 1 ;  /* 0x3ff00000100c742b */ /* 0x001fd00000000118 */
[----:B------:R-:W-:Y:S02]  /*127a0*/  DFMA R26, R12, R12, R12 ;  /* 0x0000000c0c1a722b */ /* 0x000fe4000000000c */
[----:B------:R-:W-:-:S06]  /*127b0*/  DADD R12, R22, 2.5 ;  /* 0x40040000160c7429 */ /* 0x000fcc0000000000 */
[----:B------:R-:W-:-:S04]  /*127c0*/  DFMA R26, R24, R26, R24 ;  /* 0x0000001a181a722b */ /* 0x000fc80000000018 */
[----:B------:R-:W-:-:S04]  /*127d0*/  LOP3.LUT R12, R13, 0x7ff00000, RZ, 0xc0, !PT ;  /* 0x7ff000000d0c7812 */ /* 0x000fc800078ec0ff */
[----:B------:R-:W-:Y:S01]  /*127e0*/  ISETP.NE.AND P0, PT, R12, 0x7ff00000, PT ;  /* 0x7ff000000c00780c */ /* 0x000fe20003f05270 */
[----:B------:R-:W-:-:S08]  /*127f0*/  DFMA R120, -R16, R26, 1 ;  /* 0x3ff000001078742b */ /* 0x000fd0000000011a */
[----:B------:R-:W-:-:S04]  /*12800*/  DFMA R120, R26, R120, R26 ;  /* 0x000000781a78722b */ /* 0x000fc8000000001a */
[----:B------:R-:W-:Y:S07]  /*12810*/  @P0 BRA `(.L_x_255) ;  /* 0x0000000000180947 */ /* 0x000fee0003800000 */
[----:B------:R-:W-:-:S14]  /*12820*/  DSETP.NAN.AND P0, PT, R22, R22, PT ;  /* 0x000000161600722a */ /* 0x000fdc0003f08000 */
[----:B------:R-:W-:Y:S01]  /*12830*/  @P0 DADD R130, R22, 2.5 ;  /* 0x4004000016820429 */ /* 0x000fe20000000000 */
[----:B------:R-:W-:Y:S10]  /*12840*/  @P0 BRA `(.L_x_255) ;  /* 0x00000000000c0947 */ /* 0x000ff40003800000 */
[----:B------:R-:W-:-:S14]  /*12850*/  DSETP.NEU.AND P0, PT, |R22|, +INF , PT ;  /* 0x7ff000001600742a */ /* 0x000fdc0003f0d200 */
[----:B------:R-:W-:Y:S02]  /*12860*/  @!P0 IMAD.MOV.U32 R130, RZ, RZ, 0x0 ;  /* 0x00000000ff828424 */ /* 0x000fe400078e00ff */
[----:B------:R-:W-:-:S07]  /*12870*/  @!P0 IMAD.MOV.U32 R131, RZ, RZ, 0x7ff00000 ;  /* 0x7ff00000ff838424 */ /* 0x000fce00078e00ff */
.L_x_255:
[----:B------:R-:W-:Y:S05]  /*12880*/  BSYNC.RECONVERGENT B0 ;  /* 0x0000000000007941 */ /* 0x000fea0003800200 */
.L_x_254:
[----:B------:R-:W-:Y:S04]  /*12890*/  BSSY.RECONVERGENT B1, `(.L_x_256) ;  /* 0x000000a000017945 */ /* 0x000fe80003800200 */
[----:B------:R-:W-:Y:S05]  /*128a0*/  @P1 BRA `(.L_x_257) ;  /* 0x0000000000201947 */ /* 0x000fea0003800000 */
[----:B------:R-:W-:Y:S01]  /*128b0*/  LOP3.LUT R24, R17, 0x7fffffff, RZ, 0xc0, !PT ;  /* 0x7fffffff11187812 */ /* 0x000fe200078ec0ff */
[----:B------:R-:W-:Y:S01]  /*128c0*/  IMAD.MOV.U32 R27, RZ, RZ, R17 ;  /* 0x000000ffff1b7224 */ /* 0x000fe200078e0011 */
[----:B------:R-:W-:Y:S02]  /*128d0*/  MOV R26, R16 ;  /* 0x00000010001a7202 */ /* 0x000fe40000000f00 */
[----:B------:R-:W-:Y:S01]  /*128e0*/  MOV R30, 0x12910 ;  /* 0x00012910001e7802 */ /* 0x000fe20000000f00 */
[----:B------:R-:W-:-:S07]  /*128f0*/  VIADD R24, R24, 0xfff00000 ;  /* 0xfff0000018187836 */ /* 0x000fce0000000000 */
[----:B------:R-:W-:Y:S05]  /*12900*/  CALL.REL.NOINC `($__internal_0_$__cuda_sm20_dblrcp_rn_slowpath_v3) ;  /* 0x00000050006c7944 */ /* 0x000fea0003c00000 */
[----:B------:R-:W-:Y:S02]  /*12910*/  IMAD.MOV.U32 R120, RZ, RZ, R28 ;  /* 0x000000ffff787224 */ /* 0x000fe400078e001c */
[----:B------:R-:W-:-:S07]  /*12920*/  IMAD.MOV.U32 R121, RZ, RZ, R29 ;  /* 0x000000ffff797224 */ /* 0x000fce00078e001d */
.L_x_257:
[----:B------:R-:W-:Y:S05]  /*12930*/  BSYNC.RECONVERGENT B1 ;  /* 0x0000000000017941 */ /* 0x000fea0003800200 */
.L_x_256:
[----:B------:R-:W-:Y:S01]  /*12940*/  UMOV UR6, 0x8db8bac7 ;  /* 0x8db8bac700067882 */ /* 0x000fe20000000000 */
[----:B------:R-:W-:Y:S01]  /*12950*/  UMOV UR7, 0x3f36f006 ;  /* 0x3f36f00600077882 */ /* 0x000fe20000000000 */
[----:B------:R-:W-:Y:S01]  /*12960*/  MOV R12, 0x1 ;  /* 0x00000001000c7802 */ /* 0x000fe20000000f00 */
[----:B------:R-:W-:Y:S01]  /*12970*/  DADD R116, R90, UR6 ;  /* 0x000000065a747e29 */ /* 0x000fe20008000000 */
[----:B------:R-:W-:Y:S05]  /*12980*/  BSSY.RECONVERGENT B1, `(.L_x_258) ;  /* 0x0000014000017945 */ /* 0x000fea0003800200 */
        /* <DEDUP_REMOVED lines=10> */
[----:B------:R-:W-:Y:S01]  /*12a30*/  FSETP.GT.AND P0, PT, |R12|, 1.469367938527859385e-39, PT ;  /* 0x001000000c00780b */ /* 0x000fe20003f04200 */
[----:B------:R-:W-:-:S12]  /*12a40*/  DADD R12, -R76, R14 ;  /* 0x000000004c0c7229 */ /* 0x000fd8000000010e */
[----:B------:R-:W-:Y:S05]  /*12a50*/  @P0 BRA `(.L_x_259) ;  /* 0x0000000000180947 */ /* 0x000fea0003800000 */
[----:B------:R-:W-:Y:S01]  /*12a60*/  IMAD.MOV.U32 R132, RZ, RZ, -0x72474539 ;  /* 0x8db8bac7ff847424 */ /* 0x000fe200078e00ff */
[----:B------:R-:W-:Y:S01]  /*12a70*/  MOV R24, 0x12aa0 ;  /* 0x00012aa000187802 */ /* 0x000fe20000000f00 */
[----:B------:R-:W-:-:S07]  /*12a80*/  IMAD.MOV.U32 R133, RZ, RZ, 0x3f36f006 ;  /* 0x3f36f006ff857424 */ /* 0x000fce00078e00ff */
[----:B------:R-:W-:Y:S05]  /*12a90*/  CALL.REL.NOINC `($__internal_1_$__cuda_sm20_div_rn_f64_full) ;  /* 0x0000005000a07944 */ /* 0x000fea0003c00000 */
[----:B------:R-:W-:Y:S02]  /*12aa0*/  IMAD.MOV.U32 R16, RZ, RZ, R30 ;  /* 0x000000ffff107224 */ /* 0x000fe400078e001e */
[----:B------:R-:W-:-:S07]  /*12ab0*/  IMAD.MOV.U32 R17, RZ, RZ, R31 ;  /* 0x000000ffff117224 */ /* 0x000fce00078e001f */
.L_x_259:
[----:B------:R-:W-:Y:S05]  /*12ac0*/  BSYNC.RECONVERGENT B1 ;  /* 0x0000000000017941 */ /* 0x000fea0003800200 */
.L_x_258:
[----:B------:R-:W0:Y:S01]  /*12ad0*/  MUFU.RCP64H R15, 40 ;  /* 0x40440000000f7908 */ /* 0x000e220000001800 */
[----:B------:R-:W-:Y:S01]  /*12ae0*/  MOV R26, 0x0 ;  /* 0x00000000001a7802 */ /* 0x000fe20000000f00 */
[----:B------:R-:W-:Y:S01]  /*12af0*/  IMAD.MOV.U32 R27, RZ, RZ, 0x40440000 ;  /* 0x40440000ff1b7424 */ /* 0x000fe200078e00ff */
[----:B------:R-:W-:Y:S01]  /*12b00*/  FSETP.GEU.AND P1, PT, |R13|, 6.5827683646048100446e-37, PT ;  /* 0x036000000d00780b */ /* 0x000fe20003f2e200 */
[----:B------:R-:W-:Y:S01]  /*12b10*/  IMAD.MOV.U32 R14, RZ, RZ, 0x1 ;  /* 0x00000001ff0e7424 */ /* 0x000fe200078e00ff */
[----:B------:R-:W-:Y:S05]  /*12b20*/  BSSY.RECONVERGENT B1, `(.L_x_260) ;  /* 0x0000014000017945 */ /* 0x000fea0003800200 */
        /* <DEDUP_REMOVED lines=8> */
[----:B------:R-:W-:-:S05]  /*12bb0*/  FFMA R24, RZ, 3.0625, R15 ;  /* 0x40440000ff187823 */ /* 0x000fca000000000f */
        /* <DEDUP_REMOVED lines=8> */
[----:B------:R-:W-:Y:S02]  /*12c40*/  IMAD.MOV.U32 R14, RZ, RZ, R30 ;  /* 0x000000ffff0e7224 */ /* 0x000fe400078e001e */
[----:B------:R-:W-:-:S07]  /*12c50*/  IMAD.MOV.U32 R15, RZ, RZ, R31 ;  /* 0x000000ffff0f7224 */ /* 0x000fce00078e001f */
.L_x_261:
[----:B------:R-:W-:Y:S05]  /*12c60*/  BSYNC.RECONVERGENT B1 ;  /* 0x0000000000017941 */ /* 0x000fea0003800200 */
.L_x_260:
[----:B------:R-:W0:Y:S01]  /*12c70*/  MUFU.RCP64H R13, R21 ;  /* 0x00000015000d7308 */ /* 0x000e220000001800 */
[----:B------:R-:W-:Y:S01]  /*12c80*/  IMAD.MOV.U32 R12, RZ, RZ, 0x1 ;  /* 0x00000001ff0c7424 */ /* 0x000fe200078e00ff */
[----:B------:R-:W-:Y:S01]  /*12c90*/  UMOV UR6, 0xbc6a7efa ;  /* 0xbc6a7efa00067882 */ /* 0x000fe20000000000 */
[----:B------:R-:W-:Y:S01]  /*12ca0*/  UMOV UR7, 0x3f889374 ;  /* 0x3f88937400077882 */ /* 0x000fe20000000000 */
[----:B------:R-:W-:Y:S01]  /*12cb0*/  UMOV UR8, 0xa5119ce0 ;  /* 0xa5119ce000087882 */ /* 0x000fe20000000000 */
[----:B------:R-:W-:Y:S01]  /*12cc0*/  UMOV UR9, 0x3f87c1bd ;  /* 0x3f87c1bd00097882 */ /* 0x000fe20000000000 */
[----:B------:R-:W-:Y:S01]  /*12cd0*/  BSSY.RECONVERGENT B1, `(.L_x_262) ;  /* 0x0000018000017945 */ /* 0x000fe20003800200 */
        /* <DEDUP_REMOVED lines=9> */
[C---:B------:R-:W-:Y:S02]  /*12d70*/  DMUL R118, R124.reuse, UR6 ;  /* 0x000000067c767c28 */ /* 0x040fe40008000000 */
[----:B------:R-:W-:Y:S02]  /*12d80*/  DMUL R124, R124, UR8 ;  /* 0x000000087c7c7c28 */ /* 0x000fe40008000000 */
[----:B------:R-:W-:-:S10]  /*12d90*/  DFMA R12, R12, R26, R24 ;  /* 0x0000001a0c0c722b */ /* 0x000fd40000000018 */
[----:B------:R-:W-:-:S05]  /*12da0*/  FFMA R24, RZ, R21, R13 ;  /* 0x00000015ff187223 */ /* 0x000fca000000000d */
[----:B------:R-:W-:-:S13]  /*12db0*/  FSETP.GT.AND P0, PT, |R24|, 1.469367938527859385e-39, PT ;  /* 0x001000001800780b */ /* 0x000fda0003f04200 */
[----:B------:R-:W-:Y:S05]  /*12dc0*/  @P0 BRA `(.L_x_263) ;  /* 0x0000000000200947 */ /* 0x000fea0003800000 */
[----:B------:R-:W-:Y:S01]  /*12dd0*/  MOV R116, R20 ;  /* 0x0000001400747202 */ /* 0x000fe20000000f00 */
[----:B------:R-:W-:Y:S01]  /*12de0*/  IMAD.MOV.U32 R117, RZ, RZ, R21 ;  /* 0x000000ffff757224 */ /* 0x000fe200078e0015 */
[----:B------:R-:W-:Y:S01]  /*12df0*/  MOV R24, 0x12e30 ;  /* 0x00012e3000187802 */ /* 0x000fe20000000f00 */
[----:B------:R-:W-:Y:S02]  /*12e00*/  IMAD.MOV.U32 R132, RZ, RZ, -0x43958106 ;  /* 0xbc6a7efaff847424 */ /* 0x000fe400078e00ff */
[----:B------:R-:W-:-:S07]  /*12e10*/  IMAD.MOV.U32 R133, RZ, RZ, 0x3f889374 ;  /* 0x3f889374ff857424 */ /* 0x000fce00078e00ff */
[----:B------:R-:W-:Y:S05]  /*12e20*/  CALL.REL.NOINC `($__internal_1_$__cuda_sm20_div_rn_f64_full) ;  /* 0x0000004c00bc7944 */ /* 0x000fea0003c00000 */
[----:B------:R-:W-:Y:S01]  /*12e30*/  IMAD.MOV.U32 R12, RZ, RZ, R30 ;  /* 0x000000ffff0c7224 */ /* 0x000fe200078e001e */
[----:B------:R-:W-:-:S07]  /*12e40*/  MOV R13, R31 ;  /* 0x0000001f000d7202 */ /* 0x000fce0000000f00 */
.L_x_263:
[----:B------:R-:W-:Y:S05]  /*12e50*/  BSYNC.RECONVERGENT B1 ;  /* 0x0000000000017941 */ /* 0x000fea0003800200 */
.L_x_262:
[----:B------:R-:W0:Y:S01]  /*12e60*/  MUFU.RCP64H R21, 0.039999991655349731445 ;  /* 0x3fa47ae100157908 */ /* 0x000e220000001800 */
[----:B------:R-:W-:Y:S01]  /*12e70*/  IMAD.MOV.U32 R26, RZ, RZ, 0x47ae147b ;  /* 0x47ae147bff1a7424 */ /* 0x000fe200078e00ff */
[----:B------:R-:W-:Y:S01]  /*12e80*/  DADD R132, R90, -R88 ;  /* 0x000000005a847229 */ /* 0x000fe20000000858 */
        /* <DEDUP_REMOVED lines=12> */
[----:B------:R-:W-:-:S05]  /*12f50*/  FFMA R24, RZ, 1.2849999666213989258, R21 ;  /* 0x3fa47ae1ff187823 */ /* 0x000fca0000000015 */
[----:B------:R-:W-:-:S13]  /*12f60*/  FSETP.GT.AND P0, PT, |R24|, 1.469367938527859385e-39, PT ;  /* 0x001000001800780b */ /* 0x000fda0003f04200 */
[----:B------:R-:W-:Y:S05]  /*12f70*/  @P0 BRA P1, `(.L_x_265) ;  /* 0x0000000000180947 */ /* 0x000fea0000800000 */
[----:B------:R-:W-:Y:S01]  /*12f80*/  IMAD.MOV.U32 R116, RZ, RZ, 0x47ae147b ;  /* 0x47ae147bff747424 */ /* 0x000fe200078e00ff */
[----:B------:R-:W-:Y:S02]  /*12f90*/  MOV R117, 0x3fa47ae1 ;  /* 0x3fa47ae100757802 */ /* 0x000fe40000000f00 */
[----:B------:R-:W-:-:S07]  /*12fa0*/  MOV R24, 0x12fc0 ;  /* 0x00012fc000187802 */ /* 0x000fce0000000f00 */
[----:B------:R-:W-:Y:S05]  /*12fb0*/  CALL.REL.NOINC `($__internal_1_$__cuda_sm20_div_rn_f64_full) ;  /* 0x0000004c00587944 */ /* 0x000fea0003c00000 */
[----:B------:R-:W-:Y:S02]  /*12fc0*/  IMAD.MOV.U32 R20, RZ, RZ, R30 ;  /* 0x000000ffff147224 */ /* 0x000fe400078e001e */
[----:B------:R-:W-:-:S07]  /*12fd0*/  IMAD.MOV.U32 R21, RZ, RZ, R31 ;  /* 0x000000ffff157224 */ /* 0x000fce00078e001f */
.L_x_265:
[----:B------:R-:W-:Y:S05]  /*12fe0*/  BSYNC.RECONVERGENT B1 ;  /* 0x0000000000017941 */ /* 0x000fea0003800200 */
.L_x_264:
[----:B------:R-:W-:Y:S01]  /*12ff0*/  DADD R116, R130, 1 ;  /* 0x3ff0000082747429 */ /* 0x000fe20000000000 */
[----:B------:R-:W-:Y:S01]  /*13000*/  IMAD.MOV.U32 R24, RZ, RZ, 0x1 ;  /* 0x00000001ff187424 */ /* 0x000fe200078e00ff */
[----:B------:R-:W-:Y:S01]  /*13010*/  DADD R130, -R90, R76 ;  /* 0x000000005a827229 */ /* 0x000fe2000000014c */
[----:B------:R-:W-:Y:S01]  /*13020*/  BSSY.RECONVERGENT B1, `(.L_x_266) ;  /* 0x0000013000017945 */ /* 0x000fe20003800200 */
[----:B------:R-:W-:Y:S02]  /*13030*/  DSETP.NEU.AND P1, PT, R22, 1, PT ;  /* 0x3ff000001600742a */ /* 0x000fe40003f2d000 */
[----:B------:R-:W0:Y:S04]  /*13040*/  MUFU.RCP64H R25, R117 ;  /* 0x0000007500197308 */ /* 0x000e280000001800 */
[----:B------:R-:W-:-:S02]  /*13050*/  DMUL R130, R126, R130 ;  /* 0x000000827e827228 */ /* 0x000fc40000000000 */
[----:B0-----:R-:W-:-:S08]  /*13060*/  DFMA R26, -R116, R24, 1 ;  /* 0x3ff00000741a742b */ /* 0x001fd00000000118 */
[----:B------:R-:W-:-:S08]  /*13070*/  DFMA R26, R26, R26, R26 ;  /* 0x0000001a1a1a722b */ /* 0x000fd0000000001a */
[----:B------:R-:W-:-:S08]  /*13080*/  DFMA R26, R24, R26, R24 ;  /* 0x0000001a181a722b */ /* 0x000fd00000000018 */
[----:B------:R-:W-:-:S08]  /*13090*/  DFMA R24, -R116, R26, 1 ;  /* 0x3ff000007418742b */ /* 0x000fd0000000011a */
[----:B------:R-:W-:-:S08]  /*130a0*/  DFMA R24, R26, R24, R26 ;  /* 0x000000181a18722b */ /* 0x000fd0000000001a */
[----:B------:R-:W-:-:S08]  /*130b0*/  DMUL R30, R24, -14 ;  /* 0xc02c0000181e7828 */ /* 0x000fd00000000000 */
[----:B------:R-:W-:-:S08]  /*130c0*/  DFMA R26, -R116, R30, -14 ;  /* 0xc02c0000741a742b */ /* 0x000fd0000000011e */
[----:B------:R-:W-:-:S10]  /*130d0*/  DFMA R30, R24, R26, R30 ;  /* 0x0000001a181e722b */ /* 0x000fd4000000001e */
[----:B------:R-:W-:-:S05]  /*130e0*/  FFMA R24, RZ, R117, R31 ;  /* 0x00000075ff187223 */ /* 0x000fca000000001f */
[----:B------:R-:W-:-:S13]  /*130f0*/  FSETP.GT.AND P0, PT, |R24|, 1.469367938527859385e-39, PT ;  /* 0x001000001800780b */ /* 0x000fda0003f04200 */
[----:B------:R-:W-:Y:S05]  /*13100*/  @P0 BRA `(.L_x_267) ;  /* 0x0000000000100947 */ /* 0x000fea0003800000 */
[----:B------:R-:W-:Y:S01]  /*13110*/  IMAD.MOV.U32 R132, RZ, RZ, RZ ;  /* 0x000000ffff847224 */ /* 0x000fe200078e00ff */
[----:B------:R-:W-:Y:S02]  /*13120*/  MOV R133, 0xc02c0000 ;  /* 0xc02c000000857802 */ /* 0x000fe40000000f00 */
[----:B------:R-:W-:-:S07]  /*13130*/  MOV R24, 0x13150 ;  /* 0x0001315000187802 */ /* 0x000fce0000000f00 */
[----:B------:R-:W-:Y:S05]  /*13140*/  CALL.REL.NOINC `($__internal_1_$__cuda_sm20_div_rn_f64_full) ;  /* 0x0000004800f47944 */ /* 0x000fea0003c00000 */
.L_x_267:
[----:B------:R-:W-:Y:S05]  /*13150*/  BSYNC.RECONVERGENT B1 ;  /* 0x0000000000017941 */ /* 0x000fea0003800200 */
.L_x_266:
[----:B------:R-:W-:Y:S01]  /*13160*/  DADD R30, R30, 15 ;  /* 0x402e00001e1e7429 */ /* 0x000fe20000000000 */
[----:B------:R-:W-:Y:S01]  /*13170*/  IMAD.MOV.U32 R22, RZ, RZ, 0x1 ;  /* 0x00000001ff167424 */ /* 0x000fe200078e00ff */
[----:B------:R-:W-:Y:S01]  /*13180*/  DADD R110, R110, -45 ;  /* 0xc04680006e6e7429 */ /* 0x000fe20000000000 */
[----:B------:R-:W-:Y:S01]  /*13190*/  BSSY.RECONVERGENT B1, `(.L_x_268) ;  /* 0x0000019000017945 */ /* 0x000fe20003800200 */
[----:B------:R-:W-:-:S06]  /*131a0*/  DMUL R108, R108, 32 ;  /* 0x404000006c6c7828 */ /* 0x000fcc0000000000 */
[----:B------:R-:W-:Y:S02]  /*131b0*/  FSEL R127, R31, 2.5, P1 ;  /* 0x402000001f7f7808 */ /* 0x000fe40000800000 */
[----:B------:R-:W-:Y:S01]  /*131c0*/  FSEL R126, R30, RZ, P1 ;  /* 0x000000ff1e7e7208 */ /* 0x000fe20000800000 */
[----:B------:R-:W-:Y:S01]  /*131d0*/  DMUL R108, R110, R108 ;  /* 0x0000006c6e6c7228 */ /* 0x000fe20000000000 */
[----:B------:R-:W0:Y:S04]  /*131e0*/  MUFU.RCP64H R23, R127 ;  /* 0x0000007f00177308 */ /* 0x000e280000001800 */
[----:B0-----:R-:W-:-:S08]  /*131f0*/  DFMA R24, -R126, R22, 1 ;  /* 0x3ff000007e18742b */ /* 0x001fd00000000116 */
[----:B------:R-:W-:-:S08]  /*13200*/  DFMA R24, R24, R24, R24 ;  /* 0x000000181818722b */ /* 0x000fd00000000018 */
[----:B------:R-:W-:-:S08]  /*13210*/  DFMA R24, R22, R24, R22 ;  /* 0x000000181618722b */ /* 0x000fd00000000016 */
[----:B------:R-:W-:-:S08]  /*13220*/  DFMA R22, -R126, R24, 1 ;  /* 0x3ff000007e16742b */ /* 0x000fd00000000118 */
[----:B------:R-:W-:-:S08]  /*13230*/  DFMA R22, R24, R22, R24 ;  /* 0x000000161816722b */ /* 0x000fd00000000018 */
[----:B------:R-:W-:-:S08]  /*13240*/  DMUL R24, R22, 10 ;  /* 0x4024000016187828 */ /* 0x000fd00000000000 */
[----:B------:R-:W-:-:S08]  /*13250*/  DFMA R26, -R126, R24, 10 ;  /* 0x402400007e1a742b */ /* 0x000fd00000000118 */
        /* <DEDUP_REMOVED lines=12> */
.L_x_269:
[----:B------:R-:W-:Y:S05]  /*13320*/  BSYNC.RECONVERGENT B1 ;  /* 0x0000000000017941 */ /* 0x000fea0003800200 */
.L_x_268:
[----:B------:R-:W-:Y:S01]  /*13330*/  DADD R100, R102, R100 ;  /* 0x0000000066647229 */ /* 0x000fe20000000064 */
[----:B------:R-:W0:Y:S07]  /*13340*/  LDC.64 R24, c[0x0][0x388] ;  /* 0x0000e200ff187b82 */ /* 0x000e2e0000000a00 */
[----:B------:R-:W-:-:S08]  /*13350*/  DADD R98, R98, R100 ;  /* 0x0000000062627229 */ /* 0x000fd00000000064 */
[----:B------:R-:W-:-:S08]  /*13360*/  DADD R96, R96, R98 ;  /* 0x0000000060607229 */ /* 0x000fd00000000062 */
[----:B------:R-:W-:Y:S01]  /*13370*/  DADD R94, R94, R96 ;  /* 0x000000005e5e7229 */ /* 0x000fe20000000060 */
[----:B0-----:R-:W-:-:S07]  /*13380*/  IMAD.WIDE R24, R0, 0x8, R24 ;  /* 0x0000000800187825 */ /* 0x001fce00078e0218 */
[----:B------:R-:W-:-:S08]  /*13390*/  DADD R92, R92, R94 ;  /* 0x000000005c5c7229 */ /* 0x000fd0000000005e */
[----:B------:R-:W-:-:S08]  /*133a0*/  DADD R92, R104, R92 ;  /* 0x00000000685c7229 */ /* 0x000fd0000000005c */
[----:B------:R-:W-:-:S08]  /*133b0*/  DADD R92, R106, R92 ;  /* 0x000000006a5c7229 */ /* 0x000fd0000000005c */
[----:B------:R-:W-:-:S08]  /*133c0*/  DADD R92, R92, R10 ;  /* 0x000000005c5c7229 */ /* 0x000fd0000000000a */
[----:B------:R-:W-:-:S08]  /*133d0*/  DADD R92, R92, R8 ;  /* 0x000000005c5c7229 */ /* 0x000fd00000000008 */
[----:B------:R-:W-:-:S08]  /*133e0*/  DADD R92, R92, R108 ;  /* 0x000000005c5c7229 */ /* 0x000fd0000000006c */
[----:B------:R-:W-:-:S07]  /*133f0*/  DADD R72, R72, R92 ;  /* 0x0000000048487229 */ /* 0x000fce000000005c */
[----:B------:R0:W-:Y:S04]  /*13400*/  STG.E.64 desc[UR4][R24.64], R72 ;  /* 0x0000004818007986 */ /* 0x0001e8000c101b04 */
[----:B------:R0:W5:Y:S01]  /*13410*/  LDG.E.64 R10, desc[UR4][R112.64+0x8] ;  /* 0x00000804700a7981 */ /* 0x000162000c1e1b00 */
[----:B------:R-:W1:Y:S01]  /*13420*/  MUFU.RCP64H R27, R65 ;  /* 0x00000041001b7308 */ /* 0x000e620000001800 */
[----:B------:R-:W-:Y:S01]  /*13430*/  VIADD R26, R65, 0x300402 ;  /* 0x00300402411a7836 */ /* 0x000fe20000000000 */
[----:B------:R-:W-:Y:S01]  /*13440*/  BSSY.RECONVERGENT B1, `(.L_x_270) ;  /* 0x000000f000017945 */ /* 0x000fe20003800200 */
[----:B------:R-:W-:-:S03]  /*13450*/  DMUL R126, R126, 0.5 ;  /* 0x3fe000007e7e7828 */ /* 0x000fc60000000000 */
[----:B------:R-:W-:Y:S01]  /*13460*/  FSETP.GEU.AND P0, PT, |R26|, 5.8789094863358348022e-39, PT ;  /* 0x004004021a00780b */ /* 0x000fe20003f0e200 */
[----:B-1----:R-:W-:-:S08]  /*13470*/  DFMA R28, -R64, R26, 1 ;  /* 0x3ff00000401c742b */ /* 0x002fd0000000011a */
[----:B------:R-:W-:-:S08]  /*13480*/  DFMA R28, R28, R28, R28 ;  /* 0x0000001c1c1c722b */ /* 0x000fd0000000001c */
[----:B------:R-:W-:-:S08]  /*13490*/  DFMA R28, R26, R28, R26 ;  /* 0x0000001c1a1c722b */ /* 0x000fd0000000001a */
[----:B------:R-:W-:-:S08]  /*134a0*/  DFMA R30, -R64, R28, 1 ;  /* 0x3ff00000401e742b */ /* 0x000fd0000000011c */
[----:B------:R-:W-:Y:S01]  /*134b0*/  DFMA R28, R28, R30, R28 ;  /* 0x0000001e1c1c722b */ /* 0x000fe2000000001c */
[----:B0-----:R-:W-:Y:S10]  /*134c0*/  @P0 BRA `(.L_x_271) ;  /* 0x0000000000180947 */ /* 0x001ff40003800000 */
[----:B------:R-:W-:Y:S01]  /*134d0*/  LOP3.LUT R24, R65, 0x7fffffff, RZ, 0xc0, !PT ;  /* 0x7fffffff41187812 */ /* 0x000fe200078ec0ff */
[----:B------:R-:W-:Y:S01]  /*134e0*/  IMAD.MOV.U32 R26, RZ, RZ, R64 ;  /* 0x000000ffff1a7224 */ /* 0x000fe200078e0040 */
[----:B------:R-:W-:Y:S02]  /*134f0*/  MOV R27, R65 ;  /* 0x00000041001b7202 */ /* 0x000fe40000000f00 */
[----:B------:R-:W-:Y:S01]  /*13500*/  MOV R30, 0x13530 ;  /* 0x00013530001e7802 */ /* 0x000fe20000000f00 */
[----:B------:R-:W-:-:S07]  /*13510*/  VIADD R24, R24, 0xfff00000 ;  /* 0xfff0000018187836 */ /* 0x000fce0000000000 */
[----:B-----5:R-:W-:Y:S05]  /*13520*/  CALL.REL.NOINC `($__internal_0_$__cuda_sm20_dblrcp_rn_slowpath_v3) ;  /* 0x0000004400647944 */ /* 0x020fea0003c00000 */
.L_x_271:
[----:B------:R-:W-:Y:S05]  /*13530*/  BSYNC.RECONVERGENT B1 ;  /* 0x0000000000017941 */ /* 0x000fea0003800200 */
.L_x_270:
[----:B------:R-:W-:Y:S01]  /*13540*/  UMOV UR6, 0xa3d70a3d ;  /* 0xa3d70a3d00067882 */ /* 0x000fe20000000000 */
[----:B------:R-:W-:Y:S01]  /*13550*/  UMOV UR7, 0x40183d70 ;  /* 0x40183d7000077882 */ /* 0x000fe20000000000 */
[----:B-----5:R-:W-:Y:S01]  /*13560*/  DADD R132, -R10, R28 ;  /* 0x000000000a847229 */ /* 0x020fe2000000011c */
[----:B------:R-:W-:Y:S01]  /*13570*/  BSSY.RECONVERGENT B1, `(.L_x_272) ;  /* 0x0000012000017945 */ /* 0x000fe20003800200 */
[----:B------:R-:W-:Y:S01]  /*13580*/  DADD R116, R4, UR6 ;  /* 0x0000000604747e29 */ /* 0x000fe20008000000 */
[----:B------:R-:W-:-:S05]  /*13590*/  IMAD.MOV.U32 R4, RZ, RZ, 0x1 ;  /* 0x00000001ff047424 */ /* 0x000fca00078e00ff */
[----:B------:R-:W0:Y:S02]  /*135a0*/  MUFU.RCP64H R5, R117 ;  /* 0x0000007500057308 */ /* 0x000e240000001800 */
        /* <DEDUP_REMOVED lines=14> */
.L_x_273:
[----:B------:R-:W-:Y:S05]  /*13690*/  BSYNC.RECONVERGENT B1 ;  /* 0x0000000000017941 */ /* 0x000fea0003800200 */
.L_x_272:
[----:B------:R-:W0:Y:S08]  /*136a0*/  LDC.64 R4, c[0x0][0x390] ;  /* 0x0000e400ff047b82 */ /* 0x000e300000000a00 */
[----:B------:R-:W1:Y:S01]  /*136b0*/  LDC.64 R24, c[0x0][0x398] ;  /* 0x0000e600ff187b82 */ /* 0x000e620000000a00 */
[----:B0-----:R-:W-:-:S08]  /*136c0*/  DFMA R30, R30, R4, R10 ;  /* 0x000000041e1e722b */ /* 0x001fd0000000000a */
[----:B------:R-:W-:-:S06]  /*136d0*/  DSETP.NE.AND P0, PT, |R30|, +INF , PT ;  /* 0x7ff000001e00742a */ /* 0x000fcc0003f05200 */
[----:B------:R-:W-:Y:S02]  /*136e0*/  FSEL R30, R30, R10, P0 ;  /* 0x0000000a1e1e7208 */ /* 0x000fe40000000000 */
[----:B------:R-:W-:Y:S01]  /*136f0*/  FSEL R31, R31, R11, P0 ;  /* 0x0000000b1f1f7208 */ /* 0x000fe20000000000 */
[----:B-1----:R-:W-:-:S05]  /*13700*/  IMAD.WIDE R10, R0, 0xe8, R24 ;  /* 0x000000e8000a7825 */ /* 0x002fca00078e0218 */
[----:B------:R0:W-:Y:S04]  /*13710*/  STG.E.64 desc[UR4][R10.64+0x8], R30 ;  /* 0x0000081e0a007986 */ /* 0x0001e8000c101b04 */
[----:B------:R0:W5:Y:S01]  /*13720*/  LDG.E.64 R4, desc[UR4][R112.64+0x10] ;  /* 0x0000100470047981 */ /* 0x000162000c1e1b00 */
[----:B------:R-:W1:Y:S01]  /*13730*/  MUFU.RCP64H R25, R67 ;  /* 0x0000004300197308 */ /* 0x000e620000001800 */
[----:B------:R-:W-:Y:S01]  /*13740*/  VIADD R24, R67, 0x300402 ;  /* 0x0030040243187836 */ /* 0x000fe20000000000 */
[----:B------:R-:W-:Y:S04]  /*13750*/  BSSY.RECONVERGENT B1, `(.L_x_274) ;  /* 0x000000e000017945 */ /* 0x000fe80003800200 */
        /* <DEDUP_REMOVED lines=13> */
.L_x_275:
[----:B------:R-:W-:Y:S05]  /*13830*/  BSYNC.RECONVERGENT B1 ;  /* 0x0000000000017941 */ /* 0x000fea0003800200 */
.L_x_274:
[----:B------:R-:W-:Y:S01]  /*13840*/  UMOV UR6, 0x7e670e2c ;  /* 0x7e670e2c00067882 */ /* 0x000fe20000000000 */
[----:B------:R-:W-:Y:S01]  /*13850*/  UMOV UR7, 0x40060735 ;  /* 0x4006073500077882 */ /* 0x000fe20000000000 */
[----:B-----5:R-:W-:Y:S01]  /*13860*/  DADD R132, -R4, R28 ;  /* 0x0000000004847229 */ /* 0x020fe2000000011c */
[----:B------:R-:W-:Y:S01]  /*13870*/  UMOV UR8, 0x33333333 ;  /* 0x3333333300087882 */ /* 0x000fe20000000000 */
[----:B------:R-:W-:Y:S01]  /*13880*/  DADD R116, R6, UR6 ;  /* 0x0000000606747e29 */ /* 0x000fe20008000000 */
[----:B------:R-:W-:Y:S01]  /*13890*/  UMOV UR6, 0x95810625 ;  /* 0x9581062500067882 */ /* 0x000fe20000000000 */
[----:B------:R-:W-:Y:S01]  /*138a0*/  IMAD.MOV.U32 R6, RZ, RZ, 0x1 ;  /* 0x00000001ff067424 */ /* 0x000fe200078e00ff */
[----:B------:R-:W-:Y:S01]  /*138b0*/  UMOV UR7, 0x3fdc8b43 ;  /* 0x3fdc8b4300077882 */ /* 0x000fe20000000000 */
[----:B------:R-:W-:Y:S01]  /*138c0*/  UMOV UR9, 0x40563333 ;  /* 0x4056333300097882 */ /* 0x000fe20000000000 */
[----:B------:R-:W-:Y:S01]  /*138d0*/  DADD R28, -R86, 1 ;  /* 0x3ff00000561c7429 */ /* 0x000fe20000000100 */
[----:B------:R-:W0:Y:S01]  /*138e0*/  MUFU.RCP64H R7, R117 ;  /* 0x0000007500077308 */ /* 0x000e220000001800 */
[----:B------:R-:W-:Y:S01]  /*138f0*/  DMUL R64, R88, UR8 ;  /* 0x0000000858407c28 */ /* 0x000fe20008000000 */
[----:B------:R-:W-:Y:S01]  /*13900*/  UMOV UR8, 0x2b020c4a ;  /* 0x2b020c4a00087882 */ /* 0x000fe20000000000 */
[----:B------:R-:W-:Y:S01]  /*13910*/  UMOV UR9, 0x3fe11687 ;  /* 0x3fe1168700097882 */ /* 0x000fe20000000000 */
[----:B------:R-:W-:Y:S01]  /*13920*/  FSETP.GEU.AND P1, PT, |R133|, 6.5827683646048100446e-37, PT ;  /* 0x036000008500780b */ /* 0x000fe20003f2e200 */
[----:B------:R-:W-:Y:S01]  /*13930*/  DADD R66, -R74, 1 ;  /* 0x3ff000004a427429 */ /* 0x000fe20000000100 */
[----:B------:R-:W-:Y:S01]  /*13940*/  BSSY.RECONVERGENT B1, `(.L_x_276) ;  /* 0x0000027000017945 */ /* 0x000fe20003800200 */
[----:B0-----:R-:W-:-:S08]  /*13950*/  DFMA R24, -R116, R6, 1 ;  /* 0x3ff000007418742b */ /* 0x001fd00000000106 */
[----:B------:R-:W-:-:S08]  /*13960*/  DFMA R24, R24, R24, R24 ;  /* 0x000000181818722b */ /* 0x000fd00000000018 */
[----:B------:R-:W-:-:S08]  /*13970*/  DFMA R24, R6, R24, R6 ;  /* 0x000000180618722b */ /* 0x000fd00000000006 */
[----:B------:R-:W-:-:S08]  /*13980*/  DFMA R6, -R116, R24, 1 ;  /* 0x3ff000007406742b */ /* 0x000fd00000000118 */
[----:B------:R-:W-:Y:S02]  /*13990*/  DFMA R24, R24, R6, R24 ;  /* 0x000000061818722b */ /* 0x000fe40000000018 */
[----:B------:R-:W-:Y:S01]  /*139a0*/  DMUL R6, R86, -UR6 ;  /* 0x8000000656067c28 */ /* 0x000fe20008000000 */
[----:B------:R-:W-:Y:S01]  /*139b0*/  UMOV UR6, 0x47ae147b ;  /* 0x47ae147b00067882 */ /* 0x000fe20000000000 */
[----:B------:R-:W-:-:S04]  /*139c0*/  UMOV UR7, 0x3fdc7ae1 ;  /* 0x3fdc7ae100077882 */ /* 0x000fc80000000000 */
[----:B------:R-:W-:Y:S02]  /*139d0*/  DMUL R30, R132, R24 ;  /* 0x00000018841e7228 */ /* 0x000fe40000000000 */
[----:B------:R-:W-:Y:S02]  /*139e0*/  DFMA R6, R28, R64, R6 ;  /* 0x000000401c06722b */ /* 0x000fe40000000006 */
[----:B------:R-:W-:Y:S02]  /*139f0*/  DADD R64, R84, R82 ;  /* 0x0000000054407229 */ /* 0x000fe40000000052 */
[----:B------:R-:W-:Y:S02]  /*13a00*/  DADD R28, -R80, 1 ;  /* 0x3ff00000501c7429 */ /* 0x000fe40000000100 */
[----:B------:R-:W-:-:S04]  /*13a10*/  DFMA R26, -R116, R30, R132 ;  /* 0x0000001e741a722b */ /* 0x000fc80000000184 */
[----:B------:R-:W-:-:S04]  /*13a20*/  DADD R64, -R64, 1 ;  /* 0x3ff0000040407429 */ /* 0x000fc80000000100 */
[----:B------:R-:W-:Y:S02]  /*13a30*/  DFMA R30, R24, R26, R30 ;  /* 0x0000001a181e722b */ /* 0x000fe4000000001e */
[----:B------:R-:W-:Y:S01]  /*13a40*/  DMUL R24, R76, UR8 ;  /* 0x000000084c187c28 */ /* 0x000fe20008000000 */
[----:B------:R-:W-:Y:S01]  /*13a50*/  UMOV UR8, 0x66666666 ;  /* 0x6666666600087882 */ /* 0x000fe20000000000 */
[----:B------:R-:W-:Y:S01]  /*13a60*/  DMUL R76, R74, -UR6 ;  /* 0x800000064a4c7c28 */ /* 0x000fe20008000000 */
[----:B------:R-:W-:Y:S01]  /*13a70*/  UMOV UR6, 0x624dd2f2 ;  /* 0x624dd2f200067882 */ /* 0x000fe20000000000 */
[----:B------:R-:W-:Y:S01]  /*13a80*/  UMOV UR7, 0x3fe15810 ;  /* 0x3fe1581000077882 */ /* 0x000fe20000000000 */
[----:B------:R-:W-:Y:S01]  /*13a90*/  UMOV UR9, 0x406c7666 ;  /* 0x406c766600097882 */ /* 0x000fe20000000000 */
[----:B------:R-:W-:Y:S02]  /*13aa0*/  DMUL R74, R78, UR6 ;  /* 0x000000064e4a7c28 */ /* 0x000fe40008000000 */
[----:B------:R-:W-:Y:S01]  /*13ab0*/  FFMA R0, RZ, R117, R31 ;  /* 0x00000075ff007223 */ /* 0x000fe2000000001f */
[----:B------:R-:W-:Y:S01]  /*13ac0*/  DMUL R72, R80, UR6 ;  /* 0x0000000650487c28 */ /* 0x000fe20008000000 */
[----:B------:R-:W-:Y:S01]  /*13ad0*/  UMOV UR6, 0x4649906d ;  /* 0x4649906d00067882 */ /* 0x000fe20000000000 */
[----:B------:R-:W-:Y:S01]  /*13ae0*/  UMOV UR7, 0x3f7ec2ce ;  /* 0x3f7ec2ce00077882 */ /* 0x000fe20000000000 */
[----:B------:R-:W-:Y:S01]  /*13af0*/  DADD R26, -R78, 1 ;  /* 0x3ff000004e1a7429 */ /* 0x000fe20000000100 */
[----:B------:R-:W-:Y:S01]  /*13b00*/  FSETP.GT.AND P0, PT, |R0|, 1.469367938527859385e-39, PT ;  /* 0x001000000000780b */ /* 0x000fe20003f04200 */
[----:B------:R-:W-:-:S02]  /*13b10*/  DMUL R90, R90, UR8 ;  /* 0x000000085a5a7c28 */ /* 0x000fc40008000000 */
[----:B------:R-:W-:Y:S02]  /*13b20*/  DMUL R88, R88, UR8 ;  /* 0x0000000858587c28 */ /* 0x000fe40008000000 */
[----:B------:R-:W-:Y:S02]  /*13b30*/  DMUL R84, R84, -UR6 ;  /* 0x8000000654547c28 */ /* 0x000fe40008000000 */
[----:B------:R-:W-:Y:S02]  /*13b40*/  DFMA R76, R66, R24, R76 ;  /* 0x00000018424c722b */ /* 0x000fe4000000004c */
[----:B------:R-:W-:Y:S02]  /*13b50*/  DFMA R74, R26, R90, -R74 ;  /* 0x0000005a1a4a722b */ /* 0x000fe4000000084a */
[----:B------:R-:W-:Y:S02]  /*13b60*/  DFMA R72, R88, R28, -R72 ;  /* 0x0000001c5848722b */ /* 0x000fe40000000848 */
[----:B------:R-:W-:Y:S01]  /*13b70*/  DFMA R66, R64, R88, R84 ;  /* 0x000000584042722b */ /* 0x000fe20000000054 */
[----:B------:R-:W-:Y:S10]  /*13b80*/  @P0 BRA P1, `(.L_x_277) ;  /* 0x0000000000080947 */ /* 0x000ff40000800000 */
[----:B------:R-:W-:-:S07]  /*13b90*/  MOV R24, 0x13bb0 ;  /* 0x00013bb000187802 */ /* 0x000fce0000000f00 */
[----:B------:R-:W-:Y:S05]  /*13ba0*/  CALL.REL.NOINC `($__internal_1_$__cuda_sm20_div_rn_f64_full) ;  /* 0x00000040005c7944 */ /* 0x000fea0003c00000 */
.L_x_277:
[----:B------:R-:W-:Y:S05]  /*13bb0*/  BSYNC.RECONVERGENT B1 ;  /* 0x0000000000017941 */ /* 0x000fea0003800200 */
.L_x_276:
[----:B------:R-:W0:Y:S02]  /*13bc0*/  LDCU.64 UR8, c[0x0][0x390] ;  /* 0x00007200ff0877ac */ /* 0x000e240008000a00 */
[----:B0-----:R-:W-:-:S08]  /*13bd0*/  DFMA R30, R30, UR8, R4 ;  /* 0x000000081e1e7c2b */ /* 0x001fd00008000004 */
[----:B------:R-:W-:-:S06]  /*13be0*/  DSETP.NE.AND P0, PT, |R30|, +INF , PT ;  /* 0x7ff000001e00742a */ /* 0x000fcc0003f05200 */
[----:B------:R-:W-:Y:S02]  /*13bf0*/  FSEL R26, R30, R4, P0 ;  /* 0x000000041e1a7208 */ /* 0x000fe40000000000 */
[----:B------:R-:W-:-:S05]  /*13c00*/  FSEL R27, R31, R5, P0 ;  /* 0x000000051f1b7208 */ /* 0x000fca0000000000 */
[----:B------:R0:W-:Y:S04]  /*13c10*/  STG.E.64 desc[UR4][R10.64+0x10], R26 ;  /* 0x0000101a0a007986 */ /* 0x0001e8000c101b04 */
[----:B------:R-:W2:Y:S02]  /*13c20*/  LDG.E.64 R4, desc[UR4][R112.64+0x18] ;  /* 0x0000180470047981 */ /* 0x000ea4000c1e1b00 */
[----:B--2---:R-:W-:-:S08]  /*13c30*/  DFMA R24, R72, UR8, R4 ;  /* 0x0000000848187c2b */ /* 0x004fd00008000004 */
        /* <DEDUP_REMOVED lines=9> */
[----:B------:R-:W-:Y:S04]  /*13cd0*/  STG.E.64 desc[UR4][R10.64+0x20], R30 ;  /* 0x0000201e0a007986 */ /* 0x000fe8000c101b04 */
[----:B------:R-:W2:Y:S02]  /*13ce0*/  LDG.E.64 R4, desc[UR4][R112.64+0x28] ;  /* 0x0000280470047981 */ /* 0x000ea4000c1e1b00 */
[----:B--2---:R-:W-:-:S08]  /*13cf0*/  DFMA R24, R76, UR8, R4 ;  /* 0x000000084c187c2b */ /* 0x004fd00008000004 */
[----:B------:R-:W-:-:S06]  /*13d00*/  DSETP.NE.AND P0, PT, |R24|, +INF , PT ;  /* 0x7ff000001800742a */ /* 0x000fcc0003f05200 */
[----:B0-----:R-:W-:Y:S02]  /*13d10*/  FSEL R26, R24, R4, P0 ;  /* 0x00000004181a7208 */ /* 0x001fe40000000000 */
[----:B------:R-:W-:-:S05]  /*13d20*/  FSEL R27, R25, R5, P0 ;  /* 0x00000005191b7208 */ /* 0x000fca0000000000 */
[----:B------:R0:W-:Y:S04]  /*13d30*/  STG.E.64 desc[UR4][R10.64+0x28], R26 ;  /* 0x0000281a0a007986 */ /* 0x0001e8000c101b04 */
[----:B------:R-:W2:Y:S02]  /*13d40*/  LDG.E.64 R4, desc[UR4][R112.64+0x30] ;  /* 0x0000300470047981 */ /* 0x000ea4000c1e1b00 */
[----:B--2---:R-:W-:-:S08]  /*13d50*/  DFMA R24, R6, UR8, R4 ;  /* 0x0000000806187c2b */ /* 0x004fd00008000004 */
[----:B------:R-:W-:-:S06]  /*13d60*/  DSETP.NE.AND P0, PT, |R24|, +INF , PT ;  /* 0x7ff000001800742a */ /* 0x000fcc0003f05200 */
[----:B-1----:R-:W-:Y:S02]  /*13d70*/  FSEL R28, R24, R4, P0 ;  /* 0x00000004181c7208 */ /* 0x002fe40000000000 */
[----:B------:R-:W-:-:S05]  /*13d80*/  FSEL R29, R25, R5, P0 ;  /* 0x00000005191d7208 */ /* 0x000fca0000000000 */
[----:B------:R-:W-:Y:S04]  /*13d90*/  STG.E.64 desc[UR4][R10.64+0x30], R28 ;  /* 0x0000301c0a007986 */ /* 0x000fe8000c101b04 */
[----:B------:R-:W2:Y:S02]  /*13da0*/  LDG.E.64 R4, desc[UR4][R112.64+0x38] ;  /* 0x0000380470047981 */ /* 0x000ea4000c1e1b00 */
[----:B--2---:R-:W-:-:S08]  /*13db0*/  DFMA R24, R66, UR8, R4 ;  /* 0x0000000842187c2b */ /* 0x004fd00008000004 */
[----:B------:R-:W-:-:S06]  /*13dc0*/  DSETP.NE.AND P0, PT, |R24|, +INF , PT ;  /* 0x7ff000001800742a */ /* 0x000fcc0003f05200 */
[----:B------:R-:W-:Y:S02]  /*13dd0*/  FSEL R24, R24, R4, P0 ;  /* 0x0000000418187208 */ /* 0x000fe40000000000 */
[----:B------:R-:W-:-:S05]  /*13de0*/  FSEL R25, R25, R5, P0 ;  /* 0x0000000519197208 */ /* 0x000fca0000000000 */
[----:B------:R1:W-:Y:S04]  /*13df0*/  STG.E.64 desc[UR4][R10.64+0x38], R24 ;  /* 0x000038180a007986 */ /* 0x0003e8000c101b04 */
[----:B------:R-:W2:Y:S01]  /*13e00*/  LDG.E.64 R4, desc[UR4][R112.64+0x40] ;  /* 0x0000400470047981 */ /* 0x000ea2000c1e1b00 */
[----:B------:R-:W-:Y:S01]  /*13e10*/  UMOV UR6, 0x26e978d5 ;  /* 0x26e978d500067882 */ /* 0x000fe20000000000 */
[----:B------:R-:W-:Y:S02]  /*13e20*/  UMOV UR7, 0x3fe80831 ;  /* 0x3fe8083100077882 */ /* 0x000fe40000000000 */
[----:B------:R-:W-:Y:S01]  /*13e30*/  DMUL R82, R82, -UR6 ;  /* 0x8000000652527c28 */ /* 0x000fe20008000000 */
[----:B------:R-:W-:Y:S01]  /*13e40*/  UMOV UR6, 0xb851eb86 ;  /* 0xb851eb8600067882 */ /* 0x000fe20000000000 */
[----:B------:R-:W-:-:S06]  /*13e50*/  UMOV UR7, 0x4016c51e ;  /* 0x4016c51e00077882 */ /* 0x000fcc0000000000 */
[----:B------:R-:W-:-:S08]  /*13e60*/  DFMA R82, R64, UR6, R82 ;  /* 0x0000000640527c2b */ /* 0x000fd00008000052 */
[----:B--2---:R-:W-:-:S08]  /*13e70*/  DFMA R82, R82, UR8, R4 ;  /* 0x0000000852527c2b */ /* 0x004fd00008000004 */
[----:B------:R-:W-:-:S06]  /*13e80*/  DSETP.NE.AND P0, PT, |R82|, +INF , PT ;  /* 0x7ff000005200742a */ /* 0x000fcc0003f05200 */
[----:B0-----:R-:W-:Y:S02]  /*13e90*/  FSEL R26, R82, R4, P0 ;  /* 0x00000004521a7208 */ /* 0x001fe40000000000 */
[----:B------:R-:W-:-:S05]  /*13ea0*/  FSEL R27, R83, R5, P0 ;  /* 0x00000005531b7208 */ /* 0x000fca0000000000 */
[----:B------:R0:W-:Y:S04]  /*13eb0*/  STG.E.64 desc[UR4][R10.64+0x40], R26 ;  /* 0x0000401a0a007986 */ /* 0x0001e8000c101b04 */
[----:B------:R-:W2:Y:S01]  /*13ec0*/  LDG.E.64 R4, desc[UR4][R112.64+0x48] ;  /* 0x0000480470047981 */ /* 0x000ea2000c1e1b00 */
[----:B------:R-:W-:-:S08]  /*13ed0*/  DFMA R76, R76, 10, R130 ;  /* 0x402400004c4c782b */ /* 0x000fd00000000082 */
[----:B------:R-:W-:Y:S01]  /*13ee0*/  DADD R76, -R76, R14 ;  /* 0x000000004c4c7229 */ /* 0x000fe2000000010e */
[----:B-1----:R-:W0:Y:S01]  /*13ef0*/  MUFU.RCP64H R25, R125 ;  /* 0x0000007d00197308 */ /* 0x002e220000001800 */
[----:B------:R-:W-:-:S06]  /*13f00*/  IMAD.MOV.U32 R24, RZ, RZ, 0x1 ;  /* 0x00000001ff187424 */ /* 0x000fcc00078e00ff */
[----:B0-----:R-:W-:-:S08]  /*13f10*/  DFMA R26, -R124, R24, 1 ;  /* 0x3ff000007c1a742b */ /* 0x001fd00000000118 */
[----:B------:R-:W-:-:S08]  /*13f20*/  DFMA R26, R26, R26, R26 ;  /* 0x0000001a1a1a722b */ /* 0x000fd0000000001a */
[----:B------:R-:W-:Y:S02]  /*13f30*/  DFMA R26, R24, R26, R24 ;  /* 0x0000001a181a722b */ /* 0x000fe40000000018 */
[----:B--2---:R-:W-:-:S08]  /*13f40*/  DFMA R76, R76, UR8, R4 ;  /* 0x000000084c4c7c2b */ /* 0x004fd00008000004 */
[----:B------:R-:W-:-:S06]  /*13f50*/  DSETP.NE.AND P0, PT, |R76|, +INF , PT ;  /* 0x7ff000004c00742a */ /* 0x000fcc0003f05200 */
[----:B------:R-:W-:Y:S02]  /*13f60*/  FSEL R28, R76, R4, P0 ;  /* 0x000000044c1c7208 */ /* 0x000fe40000000000 */
[----:B------:R-:W-:-:S05]  /*13f70*/  FSEL R29, R77, R5, P0 ;  /* 0x000000054d1d7208 */ /* 0x000fca0000000000 */
[----:B------:R0:W-:Y:S04]  /*13f80*/  STG.E.64 desc[UR4][R10.64+0x48], R28 ;  /* 0x0000481c0a007986 */ /* 0x0001e8000c101b04 */
[----:B------:R0:W5:Y:S01]  /*13f90*/  LDG.E.64 R4, desc[UR4][R112.64+0x50] ;  /* 0x0000500470047981 */ /* 0x000162000c1e1b00 */
[----:B------:R-:W-:Y:S01]  /*13fa0*/  DFMA R24, -R124, R26, 1 ;  /* 0x3ff000007c18742b */ /* 0x000fe2000000011a */
[----:B------:R-:W-:Y:S01]  /*13fb0*/  BSSY.RECONVERGENT B1, `(.L_x_278) ;  /* 0x000000e000017945 */ /* 0x000fe20003800200 */
[----:B------:R-:W-:-:S06]  /*13fc0*/  DMUL R132, R118, R14 ;  /* 0x0000000e76847228 */ /* 0x000fcc0000000000 */
[----:B------:R-:W-:-:S04]  /*13fd0*/  DFMA R24, R26, R24, R26 ;  /* 0x000000181a18722b */ /* 0x000fc8000000001a */
[----:B------:R-:W-:-:S04]  /*13fe0*/  FSETP.GEU.AND P1, PT, |R133|, 6.5827683646048100446e-37, PT ;  /* 0x036000008500780b */ /* 0x000fc80003f2e200 */
[----:B------:R-:W-:-:S08]  /*13ff0*/  DMUL R30, R132, R24 ;  /* 0x00000018841e7228 */ /* 0x000fd00000000000 */
[----:B------:R-:W-:-:S08]  /*14000*/  DFMA R14, -R124, R30, R132 ;  /* 0x0000001e7c0e722b */ /* 0x000fd00000000184 */
[----:B------:R-:W-:-:S10]  /*14010*/  DFMA R30, R24, R14, R30 ;  /* 0x0000000e181e722b */ /* 0x000fd4000000001e */
[----:B------:R-:W-:-:S05]  /*14020*/  FFMA R0, RZ, R125, R31 ;  /* 0x0000007dff007223 */ /* 0x000fca000000001f */
[----:B------:R-:W-:-:S13]  /*14030*/  FSETP.GT.AND P0, PT, |R0|, 1.469367938527859385e-39, PT ;  /* 0x001000000000780b */ /* 0x000fda0003f04200 */
[----:B0-----:R-:W-:Y:S05]  /*14040*/  @P0 BRA P1, `(.L_x_279) ;  /* 0x0000000000100947 */ /* 0x001fea0000800000 */
[----:B------:R-:W-:Y:S01]  /*14050*/  IMAD.MOV.U32 R116, RZ, RZ, R124 ;  /* 0x000000ffff747224 */ /* 0x000fe200078e007c */
[----:B------:R-:W-:Y:S02]  /*14060*/  MOV R117, R125 ;  /* 0x0000007d00757202 */ /* 0x000fe40000000f00 */
[----:B------:R-:W-:-:S07]  /*14070*/  MOV R24, 0x14090 ;  /* 0x0001409000187802 */ /* 0x000fce0000000f00 */
[----:B-----5:R-:W-:Y:S05]  /*14080*/  CALL.REL.NOINC `($__internal_1_$__cuda_sm20_div_rn_f64_full) ;  /* 0x0000003c00247944 */ /* 0x020fea0003c00000 */
.L_x_279:
[----:B------:R-:W-:Y:S05]  /*14090*/  BSYNC.RECONVERGENT B1 ;  /* 0x0000000000017941 */ /* 0x000fea0003800200 */
.L_x_278:
[----:B------:R-:W0:Y:S01]  /*140a0*/  LDCU.64 UR6, c[0x0][0x390] ;  /* 0x00007200ff0677ac */ /* 0x000e220008000a00 */
[----:B------:R-:W-:-:S08]  /*140b0*/  DADD R30, -R30, R12 ;  /* 0x000000001e1e7229 */ /* 0x000fd0000000010c */
[----:B0----5:R-:W-:-:S08]  /*140c0*/  DFMA R30, R30, UR6, R4 ;  /* 0x000000061e1e7c2b */ /* 0x021fd00008000004 */
[----:B------:R-:W-:-:S06]  /*140d0*/  DSETP.NE.AND P0, PT, |R30|, +INF , PT ;  /* 0x7ff000001e00742a */ /* 0x000fcc0003f05200 */
[----:B------:R-:W-:Y:S02]  /*140e0*/  FSEL R26, R30, R4, P0 ;  /* 0x000000041e1a7208 */ /* 0x000fe40000000000 */
[----:B------:R-:W-:-:S05]  /*140f0*/  FSEL R27, R31, R5, P0 ;  /* 0x000000051f1b7208 */ /* 0x000fca0000000000 */
[----:B------:R0:W-:Y:S04]  /*14100*/  STG.E.64 desc[UR4][R10.64+0x50], R26 ;  /* 0x0000501a0a007986 */ /* 0x0001e8000c101b04 */
[----:B------:R1:W5:Y:S01]  /*14110*/  LDG.E.64 R4, desc[UR4][R112.64+0x58] ;  /* 0x0000580470047981 */ /* 0x000362000c1e1b00 */
[----:B------:R-:W2:Y:S01]  /*14120*/  MUFU.RCP64H R15, 0.035097867250442504883 ;  /* 0x3fa1f859000f7908 */ /* 0x000ea20000001800 */
[----:B------:R-:W-:Y:S01]  /*14130*/  IMAD.MOV.U32 R28, RZ, RZ, 0x32784770 ;  /* 0x32784770ff1c7424 */ /* 0x000fe200078e00ff */
[----:B------:R-:W-:Y:S01]  /*14140*/  DMUL R132, R118, R130 ;  /* 0x0000008276847228 */ /* 0x000fe20000000000 */
[----:B------:R-:W-:Y:S01]  /*14150*/  IMAD.MOV.U32 R29, RZ, RZ, 0x3fa1f859 ;  /* 0x3fa1f859ff1d7424 */ /* 0x000fe200078e00ff */
[----:B------:R-:W-:Y:S01]  /*14160*/  BSSY.RECONVERGENT B1, `(.L_x_280) ;  /* 0x0000014000017945 */ /* 0x000fe20003800200 */
[----:B------:R-:W-:-:S07]  /*14170*/  IMAD.MOV.U32 R14, RZ, RZ, 0x1 ;  /* 0x00000001ff0e7424 */ /* 0x000fce00078e00ff */
[----:B------:R-:W-:Y:S01]  /*14180*/  FSETP.GEU.AND P1, PT, |R133|, 6.5827683646048100446e-37, PT ;  /* 0x036000008500780b */ /* 0x000fe20003f2e200 */
[----:B--2---:R-:W-:-:S08]  /*14190*/  DFMA R24, R14, -R28, 1 ;  /* 0x3ff000000e18742b */ /* 0x004fd0000000081c */
[----:B------:R-:W-:-:S08]  /*141a0*/  DFMA R24, R24, R24, R24 ;  /* 0x000000181818722b */ /* 0x000fd00000000018 */
[----:B------:R-:W-:-:S08]  /*141b0*/  DFMA R24, R14, R24, R14 ;  /* 0x000000180e18722b */ /* 0x000fd0000000000e */
[----:B------:R-:W-:-:S08]  /*141c0*/  DFMA R14, R24, -R28, 1 ;  /* 0x3ff00000180e742b */ /* 0x000fd0000000081c */
[----:B------:R-:W-:-:S08]  /*141d0*/  DFMA R14, R24, R14, R24 ;  /* 0x0000000e180e722b */ /* 0x000fd00000000018 */
[----:B------:R-:W-:-:S08]  /*141e0*/  DMUL R24, R132, R14 ;  /* 0x0000000e84187228 */ /* 0x000fd00000000000 */
[----:B0-----:R-:W-:-:S08]  /*141f0*/  DFMA R26, R24, -R28, R132 ;  /* 0x8000001c181a722b */ /* 0x001fd00000000084 */
[----:B------:R-:W-:-:S10]  /*14200*/  DFMA R14, R14, R26, R24 ;  /* 0x0000001a0e0e722b */ /* 0x000fd40000000018 */
[----:B------:R-:W-:-:S05]  /*14210*/  FFMA R0, RZ, 1.2653914690017700195, R15 ;  /* 0x3fa1f859ff007823 */ /* 0x000fca000000000f */
[----:B------:R-:W-:-:S13]  /*14220*/  FSETP.GT.AND P0, PT, |R0|, 1.469367938527859385e-39, PT ;  /* 0x001000000000780b */ /* 0x000fda0003f04200 */
[----:B-1----:R-:W-:Y:S05]  /*14230*/  @P0 BRA P1, `(.L_x_281) ;  /* 0x0000000000180947 */ /* 0x002fea0000800000 */
[----:B------:R-:W-:Y:S01]  /*14240*/  IMAD.MOV.U32 R116, RZ, RZ, 0x32784770 ;  /* 0x32784770ff747424 */ /* 0x000fe200078e00ff */
[----:B------:R-:W-:Y:S02]  /*14250*/  MOV R117, 0x3fa1f859 ;  /* 0x3fa1f85900757802 */ /* 0x000fe40000000f00 */
[----:B------:R-:W-:-:S07]  /*14260*/  MOV R24, 0x14280 ;  /* 0x0001428000187802 */ /* 0x000fce0000000f00 */
[----:B-----5:R-:W-:Y:S05]  /*14270*/  CALL.REL.NOINC `($__internal_1_$__cuda_sm20_div_rn_f64_full) ;  /* 0x0000003800a87944 */ /* 0x020fea0003c00000 */
[----:B------:R-:W-:Y:S02]  /*14280*/  IMAD.MOV.U32 R14, RZ, RZ, R30 ;  /* 0x000000ffff0e7224 */ /* 0x000fe400078e001e */
[----:B------:R-:W-:-:S07]  /*14290*/  IMAD.MOV.U32 R15, RZ, RZ, R31 ;  /* 0x000000ffff0f7224 */ /* 0x000fce00078e001f */
.L_x_281:
[----:B------:R-:W-:Y:S05]  /*142a0*/  BSYNC.RECONVERGENT B1 ;  /* 0x0000000000017941 */ /* 0x000fea0003800200 */
.L_x_280:
[----:B------:R-:W0:Y:S01]  /*142b0*/  MUFU.RCP64H R25, 6772.8359375 ;  /* 0x40ba74d600197908 */ /* 0x000e220000001800 */
[----:B------:R-:W-:Y:S01]  /*142c0*/  IMAD.MOV.U32 R28, RZ, RZ, 0x29eace84 ;  /* 0x29eace84ff1c7424 */ /* 0x000fe200078e00ff */
[----:B------:R-:W-:Y:S01]  /*142d0*/  MOV R24, 0x1 ;  /* 0x0000000100187802 */ /* 0x000fe20000000f00 */
[----:B------:R-:W-:Y:S01]  /*142e0*/  IMAD.MOV.U32 R29, RZ, RZ, 0x40ba74d6 ;  /* 0x40ba74d6ff1d7424 */ /* 0x000fe200078e00ff */
[----:B------:R-:W-:Y:S01]  /*142f0*/  DADD R100, R100, R108 ;  /* 0x0000000064647229 */ /* 0x000fe2000000006c */
[----:B------:R-:W-:Y:S01]  /*14300*/  BSSY.RECONVERGENT B1, `(.L_x_282) ;  /* 0x0000013000017945 */ /* 0x000fe20003800200 */
[----:B------:R-:W-:-:S08]  /*14310*/  DADD R8, R8, R8 ;  /* 0x0000000008087229 */ /* 0x000fd00000000008 */
[----:B------:R-:W-:Y:S02]  /*14320*/  DADD R132, R100, -R8 ;  /* 0x0000000064847229 */ /* 0x000fe40000000808 */
[----:B0-----:R-:W-:-:S08]  /*14330*/  DFMA R26, R24, -R28, 1 ;  /* 0x3ff00000181a742b */ /* 0x001fd0000000081c */
        /* <DEDUP_REMOVED lines=8> */
[----:B------:R-:W-:-:S05]  /*143c0*/  FFMA R0, RZ, 5.8267621994018554688, R31 ;  /* 0x40ba74d6ff007823 */ /* 0x000fca000000001f */
[----:B------:R-:W-:-:S13]  /*143d0*/  FSETP.GT.AND P0, PT, |R0|, 1.469367938527859385e-39, PT ;  /* 0x001000000000780b */ /* 0x000fda0003f04200 */
[----:B------:R-:W-:Y:S05]  /*143e0*/  @P0 BRA P1, `(.L_x_283) ;  /* 0x0000000000100947 */ /* 0x000fea0000800000 */
[----:B------:R-:W-:Y:S01]  /*143f0*/  IMAD.MOV.U32 R116, RZ, RZ, 0x29eace84 ;  /* 0x29eace84ff747424 */ /* 0x000fe200078e00ff */
[----:B------:R-:W-:Y:S01]  /*14400*/  MOV R24, 0x14430 ;  /* 0x0001443000187802 */ /* 0x000fe20000000f00 */
[----:B------:R-:W-:-:S07]  /*14410*/  IMAD.MOV.U32 R117, RZ, RZ, 0x40ba74d6 ;  /* 0x40ba74d6ff757424 */ /* 0x000fce00078e00ff */
[----:B-----5:R-:W-:Y:S05]  /*14420*/  CALL.REL.NOINC `($__internal_1_$__cuda_sm20_div_rn_f64_full) ;  /* 0x00000038003c7944 */ /* 0x020fea0003c00000 */
.L_x_283:
[----:B------:R-:W-:Y:S05]  /*14430*/  BSYNC.RECONVERGENT B1 ;  /* 0x0000000000017941 */ /* 0x000fea0003800200 */
.L_x_282:
[----:B------:R-:W-:Y:S01]  /*14440*/  DADD R30, R30, R20 ;  /* 0x000000001e1e7229 */ /* 0x000fe20000000014 */
[----:B------:R-:W-:Y:S01]  /*14450*/  UMOV UR6, 0x70a3d70a ;  /* 0x70a3d70a00067882 */ /* 0x000fe20000000000 */
[----:B------:R-:W-:Y:S01]  /*14460*/  UMOV UR7, 0x3fa70a3d ;  /* 0x3fa70a3d00077882 */ /* 0x000fe20000000000 */
[----:B------:R-:W0:Y:S05]  /*14470*/  LDCU.64 UR8, c[0x0][0x390] ;  /* 0x00007200ff0877ac */ /* 0x000e2a0008000a00 */
[----:B------:R-:W-:-:S08]  /*14480*/  DFMA R30, R74, UR6, R30 ;  /* 0x000000064a1e7c2b */ /* 0x000fd0000800001e */
[----:B------:R-:W-:-:S08]  /*14490*/  DADD R30, -R30, R14 ;  /* 0x000000001e1e7229 */ /* 0x000fd0000000010e */
[----:B0----5:R-:W-:-:S08]  /*144a0*/  DFMA R30, R30, UR8, R4 ;  /* 0x000000081e1e7c2b */ /* 0x021fd00008000004 */
[----:B------:R-:W-:-:S06]  /*144b0*/  DSETP.NE.AND P0, PT, |R30|, +INF , PT ;  /* 0x7ff000001e00742a */ /* 0x000fcc0003f05200 */
[----:B------:R-:W-:Y:S02]  /*144c0*/  FSEL R24, R30, R4, P0 ;  /* 0x000000041e187208 */ /* 0x000fe40000000000 */
[----:B------:R-:W-:-:S05]  /*144d0*/  FSEL R25, R31, R5, P0 ;  /* 0x000000051f197208 */ /* 0x000fca0000000000 */
[----:B------:R0:W-:Y:S04]  /*144e0*/  STG.E.64 desc[UR4][R10.64+0x58], R24 ;  /* 0x000058180a007986 */ /* 0x0001e8000c101b04 */
[----:B------:R0:W5:Y:S01]  /*144f0*/  LDG.E.64 R4, desc[UR4][R112.64+0x60] ;  /* 0x0000600470047981 */ /* 0x000162000c1e1b00 */
[----:B------:R-:W1:Y:S01]  /*14500*/  MUFU.RCP64H R9, R69 ;  /* 0x0000004500097308 */ /* 0x000e620000001800 */
[----:B------:R-:W-:Y:S01]  /*14510*/  IMAD.MOV.U32 R8, RZ, RZ, 0x1 ;  /* 0x00000001ff087424 */ /* 0x000fe200078e00ff */
[----:B------:R-:W-:Y:S01]  /*14520*/  DMUL R12, R124, R12 ;  /* 0x0000000c7c0c7228 */ /* 0x000fe20000000000 */
[----:B------:R-:W-:Y:S01]  /*14530*/  UMOV UR6, 0x32784770 ;  /* 0x3278477000067882 */ /* 0x000fe20000000000 */
[----:B------:R-:W-:Y:S01]  /*14540*/  UMOV UR7, 0x3fa1f859 ;  /* 0x3fa1f85900077882 */ /* 0x000fe20000000000 */
[----:B------:R-:W-:Y:S05]  /*14550*/  BSSY.RECONVERGENT B1, `(.L_x_284) ;  /* 0x0000012000017945 */ /* 0x000fea0003800200 */
[----:B------:R-:W-:-:S02]  /*14560*/  DFMA R132, R20, UR6, -R12 ;  /* 0x0000000614847c2b */ /* 0x000fc4000800080c */
[----:B-1----:R-:W-:-:S08]  /*14570*/  DFMA R14, -R68, R8, 1 ;  /* 0x3ff00000440e742b */ /* 0x002fd00000000108 */
[----:B------:R-:W-:Y:S01]  /*14580*/  FSETP.GEU.AND P1, PT, |R133|, 6.5827683646048100446e-37, PT ;  /* 0x036000008500780b */ /* 0x000fe20003f2e200 */
        /* <DEDUP_REMOVED lines=14> */
.L_x_285:
[----:B------:R-:W-:Y:S05]  /*14670*/  BSYNC.RECONVERGENT B1 ;  /* 0x0000000000017941 */ /* 0x000fea0003800200 */
.L_x_284:
[----:B------:R-:W-:Y:S01]  /*14680*/  UMOV UR6, 0x70a3d70a ;  /* 0x70a3d70a00067882 */ /* 0x000fe20000000000 */
[----:B------:R-:W-:Y:S01]  /*14690*/  UMOV UR7, 0x3fa70a3d ;  /* 0x3fa70a3d00077882 */ /* 0x000fe20000000000 */
[----:B------:R-:W0:Y:S01]  /*146a0*/  LDCU.64 UR8, c[0x0][0x390] ;  /* 0x00007200ff0877ac */ /* 0x000e220008000a00 */
[----:B------:R-:W-:Y:S01]  /*146b0*/  DMUL R72, R72, UR6 ;  /* 0x0000000648487c28 */ /* 0x000fe20008000000 */
[----:B------:R-:W-:Y:S01]  /*146c0*/  UMOV UR6, 0xc8b43958 ;  /* 0xc8b4395800067882 */ /* 0x000fe20000000000 */
[----:B------:R-:W-:-:S06]  /*146d0*/  UMOV UR7, 0x3f9fbe76 ;  /* 0x3f9fbe7600077882 */ /* 0x000fcc0000000000 */
[----:B------:R-:W-:Y:S01]  /*146e0*/  DFMA R72, R6, UR6, R72 ;  /* 0x0000000606487c2b */ /* 0x000fe20008000048 */
[----:B------:R-:W-:-:S07]  /*146f0*/  UMOV UR7, 0x3fafbe76 ;  /* 0x3fafbe7600077882 */ /* 0x000fce0000000000 */
        /* <DEDUP_REMOVED lines=20> */
[----:B------:R-:W-:Y:S01]  /*14840*/  MOV R30, 0x14880 ;  /* 0x00014880001e7802 */ /* 0x000fe20000000f00 */
[----:B------:R-:W-:Y:S02]  /*14850*/  IMAD.MOV.U32 R27, RZ, RZ, R71 ;  /* 0x000000ffff1b7224 */ /* 0x000fe400078e0047 */
[----:B------:R-:W-:-:S07]  /*14860*/  VIADD R24, R24, 0xfff00000 ;  /* 0xfff0000018187836 */ /* 0x000fce0000000000 */
[----:B-----5:R-:W-:Y:S05]  /*14870*/  CALL.REL.NOINC `($__internal_0_$__cuda_sm20_dblrcp_rn_slowpath_v3) ;  /* 0x0000003000907944 */ /* 0x020fea0003c00000 */
.L_x_287:
[----:B------:R-:W-:Y:S05]  /*14880*/  BSYNC.RECONVERGENT B1 ;  /* 0x0000000000017941 */ /* 0x000fea0003800200 */
.L_x_286:
[----:B------:R-:W0:Y:S01]  /*14890*/  MUFU.RCP64H R7, R63 ;  /* 0x0000003f00077308 */ /* 0x000e220000001800 */
[----:B------:R-:W-:Y:S01]  /*148a0*/  IADD3 R6, PT, PT, R63, 0x300402, RZ ;  /* 0x003004023f067810 */ /* 0x000fe20007ffe0ff */
[----:B-----5:R-:W-:Y:S01]  /*148b0*/  DADD R132, -R4, R28 ;  /* 0x0000000004847229 */ /* 0x020fe2000000011c */
[----:B------:R-:W-:Y:S02]  /*148c0*/  BSSY.RECONVERGENT B1, `(.L_x_288) ;  /* 0x000000e000017945 */ /* 0x000fe40003800200 */
        /* <DEDUP_REMOVED lines=13> */
.L_x_289:
[----:B------:R-:W-:Y:S05]  /*149a0*/  BSYNC.RECONVERGENT B1 ;  /* 0x0000000000017941 */ /* 0x000fea0003800200 */
.L_x_288:
[----:B------:R-:W0:Y:S01]  /*149b0*/  MUFU.RCP64H R7, R29 ;  /* 0x0000001d00077308 */ /* 0x000e220000001800 */
[----:B------:R-:W-:Y:S01]  /*149c0*/  IMAD.MOV.U32 R6, RZ, RZ, 0x1 ;  /* 0x00000001ff067424 */ /* 0x000fe200078e00ff */
[----:B------:R-:W-:Y:S01]  /*149d0*/  FSETP.GEU.AND P1, PT, |R133|, 6.5827683646048100446e-37, PT ;  /* 0x036000008500780b */ /* 0x000fe20003f2e200 */
[----:B------:R-:W-:Y:S04]  /*149e0*/  BSSY.RECONVERGENT B1, `(.L_x_290) ;  /* 0x0000010000017945 */ /* 0x000fe80003800200 */
        /* <DEDUP_REMOVED lines=8> */
[----:B------:R-:W-:-:S05]  /*14a70*/  FFMA R0, RZ, R29, R31 ;  /* 0x0000001dff007223 */ /* 0x000fca000000001f */
[----:B------:R-:W-:-:S13]  /*14a80*/  FSETP.GT.AND P0, PT, |R0|, 1.469367938527859385e-39, PT ;  /* 0x001000000000780b */ /* 0x000fda0003f04200 */
[----:B------:R-:W-:Y:S05]  /*14a90*/  @P0 BRA P1, `(.L_x_291) ;  /* 0x0000000000100947 */ /* 0x000fea0000800000 */
[----:B------:R-:W-:Y:S01]  /*14aa0*/  MOV R116, R28 ;  /* 0x0000001c00747202 */ /* 0x000fe20000000f00 */
[----:B------:R-:W-:Y:S01]  /*14ab0*/  IMAD.MOV.U32 R117, RZ, RZ, R29 ;  /* 0x000000ffff757224 */ /* 0x000fe200078e001d */
[----:B------:R-:W-:-:S07]  /*14ac0*/  MOV R24, 0x14ae0 ;  /* 0x00014ae000187802 */ /* 0x000fce0000000f00 */
[----:B------:R-:W-:Y:S05]  /*14ad0*/  CALL.REL.NOINC `($__internal_1_$__cuda_sm20_div_rn_f64_full) ;  /* 0x0000003000907944 */ /* 0x000fea0003c00000 */
.L_x_291:
[----:B------:R-:W-:Y:S05]  /*14ae0*/  BSYNC.RECONVERGENT B1 ;  /* 0x0000000000017941 */ /* 0x000fea0003800200 */
.L_x_290:
[----:B------:R-:W0:Y:S02]  /*14af0*/  LDCU.64 UR6, c[0x0][0x390] ;  /* 0x00007200ff0677ac */ /* 0x000e240008000a00 */
[----:B0-----:R-:W-:-:S08]  /*14b00*/  DFMA R30, R30, UR6, R4 ;  /* 0x000000061e1e7c2b */ /* 0x001fd00008000004 */
[----:B------:R-:W-:-:S06]  /*14b10*/  DSETP.NE.AND P0, PT, |R30|, +INF , PT ;  /* 0x7ff000001e00742a */ /* 0x000fcc0003f05200 */
[----:B------:R-:W-:Y:S02]  /*14b20*/  FSEL R12, R30, R4, P0 ;  /* 0x000000041e0c7208 */ /* 0x000fe40000000000 */
[----:B------:R-:W-:-:S05]  /*14b30*/  FSEL R13, R31, R5, P0 ;  /* 0x000000051f0d7208 */ /* 0x000fca0000000000 */
[----:B------:R0:W-:Y:S04]  /*14b40*/  STG.E.64 desc[UR4][R10.64+0x68], R12 ;  /* 0x0000680c0a007986 */ /* 0x0001e8000c101b04 */
[----:B------:R-:W2:Y:S01]  /*14b50*/  LDG.E.64 R4, desc[UR4][R112.64+0x70] ;  /* 0x0000700470047981 */ /* 0x000ea2000c1e1b00 */
[----:B------:R-:W1:Y:S01]  /*14b60*/  MUFU.RCP64H R7, 0.020999997854232788086 ;  /* 0x3f95810600077908 */ /* 0x000e620000001800 */
[----:B------:R-:W-:Y:S01]  /*14b70*/  IMAD.MOV.U32 R14, RZ, RZ, 0x24dd2f1b ;  /* 0x24dd2f1bff0e7424 */ /* 0x000fe200078e00ff */
[----:B------:R-:W-:Y:S01]  /*14b80*/  FSETP.GEU.AND P1, PT, |R17|, 6.5827683646048100446e-37, PT ;  /* 0x036000001100780b */ /* 0x000fe20003f2e200 */
[----:B------:R-:W-:Y:S01]  /*14b90*/  IMAD.MOV.U32 R15, RZ, RZ, 0x3f958106 ;  /* 0x3f958106ff0f7424 */ /* 0x000fe200078e00ff */
[----:B------:R-:W-:Y:S01]  /*14ba0*/  BSSY.RECONVERGENT B1, `(.L_x_292) ;  /* 0x0000014000017945 */ /* 0x000fe20003800200 */
[----:B------:R-:W-:-:S06]  /*14bb0*/  IMAD.MOV.U32 R6, RZ, RZ, 0x1 ;  /* 0x00000001ff067424 */ /* 0x000fcc00078e00ff */
[----:B-1----:R-:W-:-:S08]  /*14bc0*/  DFMA R8, R6, -R14, 1 ;  /* 0x3ff000000608742b */ /* 0x002fd0000000080e */
[----:B------:R-:W-:-:S08]  /*14bd0*/  DFMA R8, R8, R8, R8 ;  /* 0x000000080808722b */ /* 0x000fd00000000008 */
[----:B------:R-:W-:-:S08]  /*14be0*/  DFMA R8, R6, R8, R6 ;  /* 0x000000080608722b */ /* 0x000fd00000000006 */
[----:B------:R-:W-:-:S08]  /*14bf0*/  DFMA R6, R8, -R14, 1 ;  /* 0x3ff000000806742b */ /* 0x000fd0000000080e */
[----:B------:R-:W-:-:S08]  /*14c00*/  DFMA R6, R8, R6, R8 ;  /* 0x000000060806722b */ /* 0x000fd00000000008 */
[----:B------:R-:W-:-:S08]  /*14c10*/  DMUL R30, R6, R16 ;  /* 0x00000010061e7228 */ /* 0x000fd00000000000 */
[----:B------:R-:W-:-:S08]  /*14c20*/  DFMA R8, R30, -R14, R16 ;  /* 0x8000000e1e08722b */ /* 0x000fd00000000010 */
[----:B------:R-:W-:-:S10]  /*14c30*/  DFMA R30, R6, R8, R30 ;  /* 0x00000008061e722b */ /* 0x000fd4000000001e */
[----:B------:R-:W-:-:S05]  /*14c40*/  FFMA R0, RZ, 1.1679999828338623047, R31 ;  /* 0x3f958106ff007823 */ /* 0x000fca000000001f */
[----:B------:R-:W-:Y:S01]  /*14c50*/  FSETP.GT.AND P0, PT, |R0|, 1.469367938527859385e-39, PT ;  /* 0x001000000000780b */ /* 0x000fe20003f04200 */
[----:B--2---:R-:W-:-:S12]  /*14c60*/  DADD R6, -R4, R16 ;  /* 0x0000000004067229 */ /* 0x004fd80000000110 */
[----:B0-----:R-:W-:Y:S05]  /*14c70*/  @P0 BRA P1, `(.L_x_293) ;  /* 0x0000000000180947 */ /* 0x001fea0000800000 */
[----:B------:R-:W-:Y:S01]  /*14c80*/  MOV R132, R16 ;  /* 0x0000001000847202 */ /* 0x000fe20000000f00 */
[----:B------:R-:W-:Y:S01]  /*14c90*/  IMAD.MOV.U32 R133, RZ, RZ, R17 ;  /* 0x000000ffff857224 */ /* 0x000fe200078e0011 */
[----:B------:R-:W-:Y:S01]  /*14ca0*/  MOV R24, 0x14ce0 ;  /* 0x00014ce000187802 */ /* 0x000fe20000000f00 */
[----:B------:R-:W-:Y:S02]  /*14cb0*/  IMAD.MOV.U32 R116, RZ, RZ, 0x24dd2f1b ;  /* 0x24dd2f1bff747424 */ /* 0x000fe400078e00ff */
[----:B------:R-:W-:-:S07]  /*14cc0*/  IMAD.MOV.U32 R117, RZ, RZ, 0x3f958106 ;  /* 0x3f958106ff757424 */ /* 0x000fce00078e00ff */
[----:B------:R-:W-:Y:S05]  /*14cd0*/  CALL.REL.NOINC `($__internal_1_$__cuda_sm20_div_rn_f64_full) ;  /* 0x0000003000107944 */ /* 0x000fea0003c00000 */
.L_x_293:
[----:B------:R-:W-:Y:S05]  /*14ce0*/  BSYNC.RECONVERGENT B1 ;  /* 0x0000000000017941 */ /* 0x000fea0003800200 */
.L_x_292:
        /* <DEDUP_REMOVED lines=17> */
[----:B------:R-:W-:Y:S01]  /*14e00*/  MOV R24, 0x14e40 ;  /* 0x00014e4000187802 */ /* 0x000fe20000000f00 */
[----:B------:R-:W-:Y:S02]  /*14e10*/  IMAD.MOV.U32 R116, RZ, RZ, R30 ;  /* 0x000000ffff747224 */ /* 0x000fe400078e001e */
[----:B------:R-:W-:-:S07]  /*14e20*/  IMAD.MOV.U32 R117, RZ, RZ, R31 ;  /* 0x000000ffff757224 */ /* 0x000fce00078e001f */
[----:B------:R-:W-:Y:S05]  /*14e30*/  CALL.REL.NOINC `($__internal_1_$__cuda_sm20_div_rn_f64_full) ;  /* 0x0000002c00b87944 */ /* 0x000fea0003c00000 */
[----:B------:R-:W-:Y:S01]  /*14e40*/  IMAD.MOV.U32 R8, RZ, RZ, R30 ;  /* 0x000000ffff087224 */ /* 0x000fe200078e001e */
[----:B------:R-:W-:-:S07]  /*14e50*/  MOV R9, R31 ;  /* 0x0000001f00097202 */ /* 0x000fce0000000f00 */
.L_x_295:
[----:B------:R-:W-:Y:S05]  /*14e60*/  BSYNC.RECONVERGENT B1 ;  /* 0x0000000000017941 */ /* 0x000fea0003800200 */
.L_x_294:
[----:B------:R-:W0:Y:S02]  /*14e70*/  LDCU.64 UR6, c[0x0][0x390] ;  /* 0x00007200ff0677ac */ /* 0x000e240008000a00 */
[----:B0-----:R-:W-:-:S08]  /*14e80*/  DFMA R8, R8, UR6, R4 ;  /* 0x0000000608087c2b */ /* 0x001fd00008000004 */
        /* <DEDUP_REMOVED lines=21> */
.L_x_297:
[----:B------:R-:W-:Y:S05]  /*14fe0*/  BSYNC.RECONVERGENT B1 ;  /* 0x0000000000017941 */ /* 0x000fea0003800200 */
.L_x_296:
[----:B------:R-:W0:Y:S01]  /*14ff0*/  MUFU.RCP64H R7, R59 ;  /* 0x0000003b00077308 */ /* 0x000e220000001800 */
[----:B------:R-:W-:Y:S01]  /*15000*/  MOV R6, 0x1 ;  /* 0x0000000100067802 */ /* 0x000fe20000000f00 */
[----:B-----5:R-:W-:Y:S01]  /*15010*/  DADD R132, -R4, R28 ;  /* 0x0000000004847229 */ /* 0x020fe2000000011c */
[----:B------:R-:W-:Y:S09]  /*15020*/  BSSY.RECONVERGENT B1, `(.L_x_298) ;  /* 0x0000011000017945 */ /* 0x000ff20003800200 */
        /* <DEDUP_REMOVED lines=16> */
.L_x_299:
[----:B------:R-:W-:Y:S05]  /*15130*/  BSYNC.RECONVERGENT B1 ;  /* 0x0000000000017941 */ /* 0x000fea0003800200 */
.L_x_298:
        /* <DEDUP_REMOVED lines=23> */
.L_x_301:
[----:B------:R-:W-:Y:S05]  /*152b0*/  BSYNC.RECONVERGENT B1 ;  /* 0x0000000000017941 */ /* 0x000fea0003800200 */
.L_x_300:
[----:B------:R-:W0:Y:S01]  /*152c0*/  MUFU.RCP64H R7, R55 ;  /* 0x0000003700077308 */ /* 0x000e220000001800 */
[----:B------:R-:W-:Y:S01]  /*152d0*/  VIADD R6, R55, 0x300402 ;  /* 0x0030040237067836 */ /* 0x000fe20000000000 */
[----:B-----5:R-:W-:Y:S01]  /*152e0*/  DADD R132, -R4, R28 ;  /* 0x0000000004847229 */ /* 0x020fe2000000011c */
[----:B------:R-:W-:Y:S03]  /*152f0*/  BSSY.RECONVERGENT B1, `(.L_x_302) ;  /* 0x000000e000017945 */ /* 0x000fe60003800200 */
        /* <DEDUP_REMOVED lines=10> */
[----:B------:R-:W-:Y:S01]  /*153a0*/  IMAD.MOV.U32 R27, RZ, RZ, R55 ;  /* 0x000000ffff1b7224 */ /* 0x000fe200078e0037 */
[----:B------:R-:W-:-:S07]  /*153b0*/  IADD3 R24, PT, PT, R24, -0x100000, RZ ;  /* 0xfff0000018187810 */ /* 0x000fce0007ffe0ff */
[----:B------:R-:W-:Y:S05]  /*153c0*/  CALL.REL.NOINC `($__internal_0_$__cuda_sm20_dblrcp_rn_slowpath_v3) ;  /* 0x0000002400bc7944 */ /* 0x000fea0003c00000 */
.L_x_303:
[----:B------:R-:W-:Y:S05]  /*153d0*/  BSYNC.RECONVERGENT B1 ;  /* 0x0000000000017941 */ /* 0x000fea0003800200 */
.L_x_302:
        /* <DEDUP_REMOVED lines=19> */
.L_x_305:
[----:B------:R-:W-:Y:S05]  /*15510*/  BSYNC.RECONVERGENT B1 ;  /* 0x0000000000017941 */ /* 0x000fea0003800200 */
.L_x_304:
        /* <DEDUP_REMOVED lines=23> */
.L_x_307:
[----:B------:R-:W-:Y:S05]  /*15690*/  BSYNC.RECONVERGENT B1 ;  /* 0x0000000000017941 */ /* 0x000fea0003800200 */
.L_x_306:
        /* <DEDUP_REMOVED lines=13> */
[----:B------:R-:W-:Y:S02]  /*15770*/  MOV R27, R51 ;  /* 0x00000033001b7202 */ /* 0x000fe40000000f00 */
[----:B------:R-:W-:Y:S01]  /*15780*/  MOV R30, 0x157b0 ;  /* 0x000157b0001e7802 */ /* 0x000fe20000000f00 */
[----:B------:R-:W-:-:S07]  /*15790*/  VIADD R24, R24, 0xfff00000 ;  /* 0xfff0000018187836 */ /* 0x000fce0000000000 */
[----:B------:R-:W-:Y:S05]  /*157a0*/  CALL.REL.NOINC `($__internal_0_$__cuda_sm20_dblrcp_rn_slowpath_v3) ;  /* 0x0000002000c47944 */ /* 0x000fea0003c00000 */
.L_x_309:
[----:B------:R-:W-:Y:S05]  /*157b0*/  BSYNC.RECONVERGENT B1 ;  /* 0x0000000000017941 */ /* 0x000fea0003800200 */
.L_x_308:
        /* <DEDUP_REMOVED lines=19> */
.L_x_311:
[----:B------:R-:W-:Y:S05]  /*158f0*/  BSYNC.RECONVERGENT B1 ;  /* 0x0000000000017941 */ /* 0x000fea0003800200 */
.L_x_310:
[----:B------:R-:W0:Y:S02]  /*15900*/  LDCU.64 UR6, c[0x0][0x390] ;  /* 0x00007200ff0677ac */ /* 0x000e240008000a00 */
[----:B0-----:R-:W-:-:S08]  /*15910*/  DFMA R30, R30, UR6, R4 ;  /* 0x000000061e1e7c2b */ /* 0x001fd00008000004 */
[----:B------:R-:W-:-:S06]  /*15920*/  DSETP.NE.AND P0, PT, |R30|, +INF , PT ;  /* 0x7ff000001e00742a */ /* 0x000fcc0003f05200 */
[----:B------:R-:W-:Y:S02]  /*15930*/  FSEL R12, R30, R4, P0 ;  /* 0x000000041e0c7208 */ /* 0x000fe40000000000 */
[----:B------:R-:W-:-:S05]  /*15940*/  FSEL R13, R31, R5, P0 ;  /* 0x000000051f0d7208 */ /* 0x000fca0000000000 */
[----:B------:R0:W-:Y:S04]  /*15950*/  STG.E.64 desc[UR4][R10.64+0x88], R12 ;  /* 0x0000880c0a007986 */ /* 0x0001e8000c101b04 */
[----:B------:R-:W2:Y:S01]  /*15960*/  LDG.E.64 R6, desc[UR4][R112.64+0x90] ;  /* 0x0000900470067981 */ /* 0x000ea2000c1e1b00 */
[----:B------:R-:W1:Y:S01]  /*15970*/  MUFU.RCP64H R5, R47 ;  /* 0x0000002f00057308 */ /* 0x000e620000001800 */
[----:B------:R-:W-:Y:S01]  /*15980*/  MOV R4, 0x1 ;  /* 0x0000000100047802 */ /* 0x000fe20000000f00 */
[----:B------:R-:W-:Y:S01]  /*15990*/  UMOV UR6, 0x73139ded ;  /* 0x73139ded00067882 */ /* 0x000fe20000000000 */
[----:B------:R-:W-:Y:S01]  /*159a0*/  UMOV UR7, 0x3feb16f7 ;  /* 0x3feb16f700077882 */ /* 0x000fe20000000000 */
[----:B------:R-:W-:Y:S03]  /*159b0*/  BSSY.RECONVERGENT B1, `(.L_x_312) ;  /* 0x0000013000017945 */ /* 0x000fe60003800200 */
[----:B-1----:R-:W-:-:S08]  /*159c0*/  DFMA R8, -R46, R4, 1 ;  /* 0x3ff000002e08742b */ /* 0x002fd00000000104 */
        /* <DEDUP_REMOVED lines=9> */
[----:B--2---:R-:W-:-:S12]  /*15a60*/  DADD R8, -R6, R120 ;  /* 0x0000000006087229 */ /* 0x004fd80000000178 */
[----:B0-----:R-:W-:Y:S05]  /*15a70*/  @P0 BRA `(.L_x_313) ;  /* 0x0000000000180947 */ /* 0x001fea0003800000 */
[----:B------:R-:W-:Y:S01]  /*15a80*/  IMAD.MOV.U32 R116, RZ, RZ, R46 ;  /* 0x000000ffff747224 */ /* 0x000fe200078e002e */
[----:B------:R-:W-:Y:S01]  /*15a90*/  MOV R24, 0x15ae0 ;  /* 0x00015ae000187802 */ /* 0x000fe20000000f00 */
[----:B------:R-:W-:Y:S02]  /*15aa0*/  IMAD.MOV.U32 R117, RZ, RZ, R47 ;  /* 0x000000ffff757224 */ /* 0x000fe400078e002f */
[----:B------:R-:W-:Y:S02]  /*15ab0*/  IMAD.MOV.U32 R132, RZ, RZ, 0x73139ded ;  /* 0x73139dedff847424 */ /* 0x000fe400078e00ff */
[----:B------:R-:W-:-:S07]  /*15ac0*/  IMAD.MOV.U32 R133, RZ, RZ, 0x3feb16f7 ;  /* 0x3feb16f7ff857424 */ /* 0x000fce00078e00ff */
[----:B------:R-:W-:Y:S05]  /*15ad0*/  CALL.REL.NOINC `($__internal_1_$__cuda_sm20_div_rn_f64_full) ;  /* 0x0000002000907944 */ /* 0x000fea0003c00000 */
.L_x_313:
[----:B------:R-:W-:Y:S05]  /*15ae0*/  BSYNC.RECONVERGENT B1 ;  /* 0x0000000000017941 */ /* 0x000fea0003800200 */
.L_x_312:
[----:B------:R-:W0:Y:S01]  /*15af0*/  MUFU.RCP64H R5, R31 ;  /* 0x0000001f00057308 */ /* 0x000e220000001800 */
[----:B------:R-:W-:Y:S01]  /*15b00*/  MOV R4, 0x1 ;  /* 0x0000000100047802 */ /* 0x000fe20000000f00 */
[----:B------:R-:W-:Y:S01]  /*15b10*/  BSSY.RECONVERGENT B1, `(.L_x_314) ;  /* 0x0000015000017945 */ /* 0x000fe20003800200 */
[----:B------:R-:W-:-:S04]  /*15b20*/  FSETP.GEU.AND P1, PT, |R9|, 6.5827683646048100446e-37, PT ;  /* 0x036000000900780b */ /* 0x000fc80003f2e200 */
        /* <DEDUP_REMOVED lines=19> */
.L_x_315:
[----:B------:R-:W-:Y:S05]  /*15c60*/  BSYNC.RECONVERGENT B1 ;  /* 0x0000000000017941 */ /* 0x000fea0003800200 */
.L_x_314:
        /* <DEDUP_REMOVED lines=8> */
[----:B------:R-:W-:Y:S01]  /*15cf0*/  IMAD.MOV.U32 R4, RZ, RZ, 0x1 ;  /* 0x00000001ff047424 */ /* 0x000fe200078e00ff */
        /* <DEDUP_REMOVED lines=17> */
[----:B------:R-:W-:Y:S01]  /*15e10*/  IMAD.MOV.U32 R117, RZ, RZ, R49 ;  /* 0x000000ffff757224 */ /* 0x000fe200078e0031 */
[----:B------:R-:W-:Y:S01]  /*15e20*/  MOV R24, 0x15e50 ;  /* 0x00015e5000187802 */ /* 0x000fe20000000f00 */
[----:B------:R-:W-:-:S07]  /*15e30*/  IMAD.MOV.U32 R133, RZ, RZ, 0x3feb16f7 ;  /* 0x3feb16f7ff857424 */ /* 0x000fce00078e00ff */
[----:B------:R-:W-:Y:S05]  /*15e40*/  CALL.REL.NOINC `($__internal_1_$__cuda_sm20_div_rn_f64_full) ;  /* 0x0000001c00b47944 */ /* 0x000fea0003c00000 */
.L_x_317:
[----:B------:R-:W-:Y:S05]  /*15e50*/  BSYNC.RECONVERGENT B1 ;  /* 0x0000000000017941 */ /* 0x000fea0003800200 */
.L_x_316:
        /* <DEDUP_REMOVED lines=23> */
.L_x_319:
[----:B------:R-:W-:Y:S05]  /*15fd0*/  BSYNC.RECONVERGENT B1 ;  /* 0x0000000000017941 */ /* 0x000fea0003800200 */
.L_x_318:
        /* <DEDUP_REMOVED lines=23> */
.L_x_321:
[----:B------:R-:W-:Y:S05]  /*16150*/  BSYNC.RECONVERGENT B1 ;  /* 0x0000000000017941 */ /* 0x000fea0003800200 */
.L_x_320:
        /* <DEDUP_REMOVED lines=17> */
.L_x_323:
[----:B------:R-:W-:Y:S05]  /*16270*/  BSYNC.RECONVERGENT B1 ;  /* 0x0000000000017941 */ /* 0x000fea0003800200 */
.L_x_322:
        /* <DEDUP_REMOVED lines=19> */
.L_x_325:
[----:B------:R-:W-:Y:S05]  /*163b0*/  BSYNC.RECONVERGENT B1 ;  /* 0x0000000000017941 */ /* 0x000fea0003800200 */
.L_x_324:
        /* <DEDUP_REMOVED lines=8> */
[----:B------:R-:W-:Y:S01]  /*16440*/  IADD3 R6, PT, PT, R41, 0x300402, RZ ;  /* 0x0030040229067810 */ /* 0x000fe20007ffe0ff */
[----:B------:R-:W-:Y:S03]  /*16450*/  BSSY.RECONVERGENT B1, `(.L_x_326) ;  /* 0x000000f000017945 */ /* 0x000fe60003800200 */
[----:B------:R-:W-:-:S02]  /*16460*/  FSETP.GEU.AND P0, PT, |R6|, 5.8789094863358348022e-39, PT ;  /* 0x004004020600780b */ /* 0x000fc40003f0e200 */
[----:B-1----:R-:W-:-:S08]  /*16470*/  DFMA R8, -R40, R6, 1 ;  /* 0x3ff000002808742b */ /* 0x002fd00000000106 */
[----:B------:R-:W-:-:S08]  /*16480*/  DFMA R8, R8, R8, R8 ;  /* 0x000000080808722b */ /* 0x000fd00000000008 */
[----:B------:R-:W-:-:S08]  /*16490*/  DFMA R8, R6, R8, R6 ;  /* 0x000000080608722b */ /* 0x000fd00000000006 */
[----:B------:R-:W-:-:S08]  /*164a0*/  DFMA R12, -R40, R8, 1 ;  /* 0x3ff00000280c742b */ /* 0x000fd00000000108 */
[----:B------:R-:W-:Y:S02]  /*164b0*/  DFMA R28, R8, R12, R8 ;  /* 0x0000000c081c722b */ /* 0x000fe40000000008 */
[----:B--2---:R-:W-:Y:S01]  /*164c0*/  DADD R132, -R4, R2 ;  /* 0x0000000004847229 */ /* 0x004fe20000000102 */
[----:B0-----:R-:W-:Y:S10]  /*164d0*/  @P0 BRA `(.L_x_327) ;  /* 0x0000000000180947 */ /* 0x001ff40003800000 */
[----:B------:R-:W-:Y:S01]  /*164e0*/  LOP3.LUT R24, R41, 0x7fffffff, RZ, 0xc0, !PT ;  /* 0x7fffffff29187812 */ /* 0x000fe200078ec0ff */
[----:B------:R-:W-:Y:S01]  /*164f0*/  IMAD.MOV.U32 R26, RZ, RZ, R40 ;  /* 0x000000ffff1a7224 */ /* 0x000fe200078e0028 */
[----:B------:R-:W-:Y:S01]  /*16500*/  MOV R30, 0x16540 ;  /* 0x00016540001e7802 */ /* 0x000fe20000000f00 */
[----:B------:R-:W-:Y:S02]  /*16510*/  IMAD.MOV.U32 R27, RZ, RZ, R41 ;  /* 0x000000ffff1b7224 */ /* 0x000fe400078e0029 */
[----:B------:R-:W-:-:S07]  /*16520*/  VIADD R24, R24, 0xfff00000 ;  /* 0xfff0000018187836 */ /* 0x000fce0000000000 */
[----:B------:R-:W-:Y:S05]  /*16530*/  CALL.REL.NOINC `($__internal_0_$__cuda_sm20_dblrcp_rn_slowpath_v3) ;  /* 0x0000001400607944 */ /* 0x000fea0003c00000 */
.L_x_327:
[----:B------:R-:W-:Y:S05]  /*16540*/  BSYNC.RECONVERGENT B1 ;  /* 0x0000000000017941 */ /* 0x000fea0003800200 */
.L_x_326:
        /* <DEDUP_REMOVED lines=19> */
.L_x_329:
[----:B------:R-:W-:Y:S05]  /*16680*/  BSYNC.RECONVERGENT B1 ;  /* 0x0000000000017941 */ /* 0x000fea0003800200 */
.L_x_328:
        /* <DEDUP_REMOVED lines=20> */
[----:B------:R-:W-:Y:S01]  /*167d0*/  IMAD.MOV.U32 R27, RZ, RZ, R39 ;  /* 0x000000ffff1b7224 */ /* 0x000fe200078e0027 */
[----:B------:R-:W-:-:S07]  /*167e0*/  IADD3 R24, PT, PT, R24, -0x100000, RZ ;  /* 0xfff0000018187810 */ /* 0x000fce0007ffe0ff */
[----:B-----5:R-:W-:Y:S05]  /*167f0*/  CALL.REL.NOINC `($__internal_0_$__cuda_sm20_dblrcp_rn_slowpath_v3) ;  /* 0x0000001000b07944 */ /* 0x020fea0003c00000 */
.L_x_331:
[----:B------:R-:W-:Y:S05]  /*16800*/  BSYNC.RECONVERGENT B1 ;  /* 0x0000000000017941 */ /* 0x000fea0003800200 */
.L_x_330:
[----:B------:R-:W0:Y:S01]  /*16810*/  MUFU.RCP64H R5, R37 ;  /* 0x0000002500057308 */ /* 0x000e220000001800 */
[----:B------:R-:W-:Y:S01]  /*16820*/  IMAD.MOV.U32 R4, RZ, RZ, 0x1 ;  /* 0x00000001ff047424 */ /* 0x000fe200078e00ff */
[----:B------:R-:W-:Y:S01]  /*16830*/  UMOV UR6, 0x1002ac83 ;  /* 0x1002ac8300067882 */ /* 0x000fe20000000000 */
[----:B------:R-:W-:Y:S01]  /*16840*/  UMOV UR7, 0x3fe6eed2 ;  /* 0x3fe6eed200077882 */ /* 0x000fe20000000000 */
[----:B------:R-:W-:Y:S01]  /*16850*/  BSSY.RECONVERGENT B1, `(.L_x_332) ;  /* 0x0000013000017945 */ /* 0x000fe20003800200 */
[----:B-----5:R-:W-:Y:S02]  /*16860*/  DADD R12, -R2, R28 ;  /* 0x00000000020c7229 */ /* 0x020fe4000000011c */
        /* <DEDUP_REMOVED lines=17> */
.L_x_333:
[----:B------:R-:W-:Y:S05]  /*16980*/  BSYNC.RECONVERGENT B1 ;  /* 0x0000000000017941 */ /* 0x000fea0003800200 */
.L_x_332:
        /* <DEDUP_REMOVED lines=23> */
.L_x_335:
[----:B------:R-:W-:Y:S05]  /*16b00*/  BSYNC.RECONVERGENT B1 ;  /* 0x0000000000017941 */ /* 0x000fea0003800200 */
.L_x_334:
        /* <DEDUP_REMOVED lines=23> */
.L_x_337:
[----:B------:R-:W-:Y:S05]  /*16c80*/  BSYNC.RECONVERGENT B1 ;  /* 0x0000000000017941 */ /* 0x000fea0003800200 */
.L_x_336:
        /* <DEDUP_REMOVED lines=17> */
.L_x_339:
[----:B------:R-:W-:Y:S05]  /*16da0*/  BSYNC.RECONVERGENT B1 ;  /* 0x0000000000017941 */ /* 0x000fea0003800200 */
.L_x_338:
        /* <DEDUP_REMOVED lines=19> */
.L_x_341:
[----:B------:R-:W-:Y:S05]  /*16ee0*/  BSYNC.RECONVERGENT B1 ;  /* 0x0000000000017941 */ /* 0x000fea0003800200 */
.L_x_340:
        /* <DEDUP_REMOVED lines=18> */
[----:B0-----:R-:W-:-:S08]  /*17010*/  DFMA R2, -R122, R30, UR6 ;  /* 0x000000067a027e2b */ /* 0x001fd0000800011e */
[----:B------:R-:W-:-:S10]  /*17020*/  DFMA R30, R6, R2, R30 ;  /* 0x00000002061e722b */ /* 0x000fd4000000001e */
[----:B------:R-:W-:-:S05]  /*17030*/  FFMA R0, RZ, R123, R31 ;  /* 0x0000007bff007223 */ /* 0x000fca000000001f */
[----:B------:R-:W-:Y:S01]  /*17040*/  FSETP.GT.AND P0, PT, |R0|, 1.469367938527859385e-39, PT ;  /* 0x001000000000780b */ /* 0x000fe20003f04200 */
[----:B--2---:R-:W-:-:S12]  /*17050*/  DADD R18, -R4, R18 ;  /* 0x0000000004127229 */ /* 0x004fd80000000112 */
[----:B------:R-:W-:Y:S05]  /*17060*/  @P0 BRA `(.L_x_343) ;  /* 0x0000000000180947 */ /* 0x000fea0003800000 */
[----:B------:R-:W-:Y:S01]  /*17070*/  MOV R116, R122 ;  /* 0x0000007a00747202 */ /* 0x000fe20000000f00 */
[----:B------:R-:W-:Y:S01]  /*17080*/  IMAD.MOV.U32 R117, RZ, RZ, R123 ;  /* 0x000000ffff757224 */ /* 0x000fe200078e007b */
[----:B------:R-:W-:Y:S01]  /*17090*/  MOV R24, 0x170d0 ;  /* 0x000170d000187802 */ /* 0x000fe20000000f00 */
[----:B------:R-:W-:Y:S02]  /*170a0*/  IMAD.MOV.U32 R132, RZ, RZ, -0x66666666 ;  /* 0x9999999aff847424 */ /* 0x000fe400078e00ff */
[----:B------:R-:W-:-:S07]  /*170b0*/  IMAD.MOV.U32 R133, RZ, RZ, 0x401a9999 ;  /* 0x401a9999ff857424 */ /* 0x000fce00078e00ff */
[----:B------:R-:W-:Y:S05]  /*170c0*/  CALL.REL.NOINC `($__internal_1_$__cuda_sm20_div_rn_f64_full) ;  /* 0x0000000c00147944 */ /* 0x000fea0003c00000 */
.L_x_343:
[----:B------:R-:W-:Y:S05]  /*170d0*/  BSYNC.RECONVERGENT B1 ;  /* 0x0000000000017941 */ /* 0x000fea0003800200 */
.L_x_342:
        /* <DEDUP_REMOVED lines=23> */
.L_x_345:
[----:B------:R-:W-:Y:S05]  /*17250*/  BSYNC.RECONVERGENT B1 ;  /* 0x0000000000017941 */ /* 0x000fea0003800200 */
.L_x_344:
[----:B------:R-:W0:Y:S02]  /*17260*/  LDCU.64 UR6, c[0x0][0x390] ;  /* 0x00007200ff0677ac */ /* 0x000e240008000a00 */
[----:B0-----:R-:W-:-:S08]  /*17270*/  DFMA R2, R2, UR6, R4 ;  /* 0x0000000602027c2b */ /* 0x001fd00008000004 */
[----:B------:R-:W-:-:S06]  /*17280*/  DSETP.NE.AND P0, PT, |R2|, +INF , PT ;  /* 0x7ff000000200742a */ /* 0x000fcc0003f05200 */
[----:B------:R-:W-:Y:S02]  /*17290*/  FSEL R14, R2, R4, P0 ;  /* 0x00000004020e7208 */ /* 0x000fe40000000000 */
[----:B------:R-:W-:-:S05]  /*172a0*/  FSEL R15, R3, R5, P0 ;  /* 0x00000005030f7208 */ /* 0x000fca0000000000 */
[----:B------:R0:W-:Y:S04]  /*172b0*/  STG.E.64 desc[UR4][R10.64+0xc0], R14 ;  /* 0x0000c00e0a007986 */ /* 0x0001e8000c101b04 */
[----:B------:R-:W2:Y:S04]  /*172c0*/  LDG.E.64 R6, desc[UR4][R112.64+0x58] ;  /* 0x0000580470067981 */ /* 0x000ea8000c1e1b00 */
[----:B------:R-:W3:Y:S04]  /*172d0*/  LDG.E.64 R4, desc[UR4][R112.64+0xd0] ;  /* 0x0000d00470047981 */ /* 0x000ee8000c1e1b00 */
[----:B------:R0:W5:Y:S01]  /*172e0*/  LDG.E.64 R2, desc[UR4][R112.64+0xc8] ;  /* 0x0000c80470027981 */ /* 0x000162000c1e1b00 */
[----:B------:R-:W-:Y:S01]  /*172f0*/  BSSY.RECONVERGENT B0, `(.L_x_346) ;  /* 0x0000009000007945 */ /* 0x000fe20003800200 */
[----:B------:R-:W-:Y:S01]  /*17300*/  IMAD.MOV.U32 R13, RZ, RZ, 0x40000000 ;  /* 0x40000000ff0d7424 */ /* 0x000fe200078e00ff */
[----:B------:R-:W-:Y:S01]  /*17310*/  MOV R12, 0x17380 ;  /* 0x00017380000c7802 */ /* 0x000fe20000000f00 */
[----:B--2---:R-:W-:-:S02]  /*17320*/  DADD R24, -RZ, |R6| ;  /* 0x00000000ff187229 */ /* 0x004fc40000000506 */
[----:B------:R-:W-:-:S08]  /*17330*/  DMUL R126, R126, R6 ;  /* 0x000000067e7e7228 */ /* 0x000fd00000000000 */
[----:B---3--:R-:W-:Y:S01]  /*17340*/  DMUL R8, R126, R4 ;  /* 0x000000047e087228 */ /* 0x008fe20000000000 */
[----:B------:R-:W-:Y:S02]  /*17350*/  IMAD.MOV.U32 R28, RZ, RZ, R24 ;  /* 0x000000ffff1c7224 */ /* 0x000fe400078e0018 */
[----:B0-----:R-:W-:-:S08]  /*17360*/  IMAD.MOV.U32 R24, RZ, RZ, RZ ;  /* 0x000000ffff187224 */ /* 0x001fd000078e00ff */
[----:B-----5:R-:W-:Y:S05]  /*17370*/  CALL.REL.NOINC `($_Z12computeStateP4cellPddS0_P6cellGs$__internal_accurate_pow) ;  /* 0x0000000c00d07944 */ /* 0x020fea0003c00000 */
[----:B------:R-:W-:Y:S05]  /*17380*/  BSYNC.RECONVERGENT B0 ;  /* 0x0000000000007941 */ /* 0x000fea0003800200 */
.L_x_346:
[----:B------:R0:W5:Y:S01]  /*17390*/  LDG.E.64 R14, desc[UR4][R112.64+0xe0] ;  /* 0x0000e004700e7981 */ /* 0x000162000c1e1b00 */
[C---:B------:R-:W-:Y:S01]  /*173a0*/  DADD R12, R6.reuse, 2 ;  /* 0x40000000060c7429 */ /* 0x040fe20000000000 */
[----:B------:R-:W-:Y:S01]  /*173b0*/  BSSY.RECONVERGENT B0, `(.L_x_347) ;  /* 0x000000f000007945 */ /* 0x000fe20003800200 */
[C---:B------:R-:W-:Y:S02]  /*173c0*/  DSETP.NEU.AND P0, PT, R6.reuse, RZ, PT ;  /* 0x000000ff0600722a */ /* 0x040fe40003f0d000 */
[----:B------:R-:W-:-:S06]  /*173d0*/  DSETP.NEU.AND P2, PT, R6, 1, PT ;  /* 0x3ff000000600742a */ /* 0x000fcc0003f4d000 */
[----:B------:R-:W-:Y:S02]  /*173e0*/  LOP3.LUT R12, R13, 0x7ff00000, RZ, 0xc0, !PT ;  /* 0x7ff000000d0c7812 */ /* 0x000fe400078ec0ff */
[----:B------:R-:W-:Y:S02]  /*173f0*/  MOV R13, R131 ;  /* 0x00000083000d7202 */ /* 0x000fe40000000f00 */
[----:B------:R-:W-:Y:S01]  /*17400*/  ISETP.NE.AND P1, PT, R12, 0x7ff00000, PT ;  /* 0x7ff000000c00780c */ /* 0x000fe20003f25270 */
[----:B------:R-:W-:Y:S01]  /*17410*/  IMAD.MOV.U32 R12, RZ, RZ, R130 ;  /* 0x000000ffff0c7224 */ /* 0x000fe200078e0082 */
[----:B------:R-:W-:-:S11]  /*17420*/  @!P0 CS2R R12, SRZ ;  /* 0x00000000000c8805 */ /* 0x000fd6000001ff00 */
[----:B0-----:R-:W-:Y:S05]  /*17430*/  @P1 BRA `(.L_x_348) ;  /* 0x0000000000181947 */ /* 0x001fea0003800000 */
[----:B------:R-:W-:-:S14]  /*17440*/  DSETP.NAN.AND P3, PT, R6, R6, PT ;  /* 0x000000060600722a */ /* 0x000fdc0003f68000 */
[----:B------:R-:W-:Y:S01]  /*17450*/  @P3 DADD R12, R6, 2 ;  /* 0x40000000060c3429 */ /* 0x000fe20000000000 */
[----:B------:R-:W-:Y:S10]  /*17460*/  @P3 BRA `(.L_x_348) ;  /* 0x00000000000c3947 */ /* 0x000ff40003800000 */
[----:B------:R-:W-:-:S14]  /*17470*/  DSETP.NEU.AND P3, PT, |R6|, +INF , PT ;  /* 0x7ff000000600742a */ /* 0x000fdc0003f6d200 */
[----:B------:R-:W-:Y:S02]  /*17480*/  @!P3 IMAD.MOV.U32 R12, RZ, RZ, 0x0 ;  /* 0x00000000ff0cb424 */ /* 0x000fe400078e00ff */
[----:B------:R-:W-:-:S07]  /*17490*/  @!P3 IMAD.MOV.U32 R13, RZ, RZ, 0x7ff00000 ;  /* 0x7ff00000ff0db424 */ /* 0x000fce00078e00ff */
.L_x_348:
[----:B------:R-:W-:Y:S05]  /*174a0*/  BSYNC.RECONVERGENT B0 ;  /* 0x0000000000007941 */ /* 0x000fea0003800200 */
.L_x_347:
[----:B------:R-:W-:Y:S01]  /*174b0*/  FSEL R12, R12, RZ, P2 ;  /* 0x000000ff0c0c7208 */ /* 0x000fe20001000000 */
[----:B------:R-:W-:Y:S01]  /*174c0*/  UMOV UR6, 0xeb851eb8 ;  /* 0xeb851eb800067882 */ /* 0x000fe20000000000 */
[----:B------:R-:W-:Y:S01]  /*174d0*/  FSEL R13, R13, 1.875, P2 ;  /* 0x3ff000000d0d7808 */ /* 0x000fe20001000000 */
[----:B------:R-:W-:Y:S01]  /*174e0*/  UMOV UR7, 0x3faeb851 ;  /* 0x3faeb85100077882 */ /* 0x000fe20000000000 */
[----:B------:R-:W-:Y:S01]  /*174f0*/  UMOV UR8, 0x47ae147b ;  /* 0x47ae147b00087882 */ /* 0x000fe20000000000 */
[----:B------:R-:W-:Y:S01]  /*17500*/  UMOV UR9, 0x3f747ae1 ;  /* 0x3f747ae100097882 */ /* 0x000fe20000000000 */
[----:B------:R-:W0:Y:S01]  /*17510*/  LDCU.64 UR12, c[0x0][0x390] ;  /* 0x00007200ff0c77ac */ /* 0x000e220008000a00 */
[----:B------:R-:W-:Y:S02]  /*17520*/  DFMA R16, R2, -UR8, R8 ;  /* 0x8000000802107c2b */ /* 0x000fe40008000008 */
[----:B------:R-:W-:-:S08]  /*17530*/  DMUL R12, R22, R12 ;  /* 0x0000000c160c7228 */ /* 0x000fd00000000000 */
[----:B-----5:R-:W-:-:S08]  /*17540*/  DMUL R12, R12, R14 ;  /* 0x0000000e0c0c7228 */ /* 0x020fd00000000000 */
[----:B------:R-:W-:-:S08]  /*17550*/  DFMA R12, R2, UR6, -R12 ;  /* 0x00000006020c7c2b */ /* 0x000fd0000800080c */
[----:B------:R-:W-:-:S08]  /*17560*/  DADD R12, -R12, R16 ;  /* 0x000000000c0c7229 */ /* 0x000fd00000000110 */
[----:B0-----:R-:W-:-:S08]  /*17570*/  DFMA R12, R12, UR12, R2 ;  /* 0x0000000c0c0c7c2b */ /* 0x001fd00008000002 */
[----:B------:R-:W-:-:S06]  /*17580*/  DSETP.NE.AND P3, PT, |R12|, +INF , PT ;  /* 0x7ff000000c00742a */ /* 0x000fcc0003f65200 */
[----:B------:R-:W-:Y:S02]  /*17590*/  FSEL R16, R12, R2, P3 ;  /* 0x000000020c107208 */ /* 0x000fe40001800000 */
[----:B------:R-:W-:-:S05]  /*175a0*/  FSEL R17, R13, R3, P3 ;  /* 0x000000030d117208 */ /* 0x000fca0001800000 */
[----:B------:R0:W-:Y:S04]  /*175b0*/  STG.E.64 desc[UR4][R10.64+0xc8], R16 ;  /* 0x0000c8100a007986 */ /* 0x0001e8000c101b04 */
[----:B------:R0:W5:Y:S04]  /*175c0*/  LDG.E.64 R12, desc[UR4][R112.64+0xd8] ;  /* 0x0000d804700c7981 */ /* 0x000168000c1e1b00 */
[----:B------:R0:W5:Y:S01]  /*175d0*/  LDG.E.64 R18, desc[UR4][R112.64+0xc8] ;  /* 0x0000c80470127981 */ /* 0x000162000c1e1b00 */
[----:B------:R-:W-:Y:S01]  /*175e0*/  BSSY.RECONVERGENT B0, `(.L_x_349) ;  /* 0x000000b000007945 */ /* 0x000fe20003800200 */
[----:B------:R-:W-:-:S02]  /*175f0*/  IMAD.MOV.U32 R2, RZ, RZ, R130 ;  /* 0x000000ffff027224 */ /* 0x000fc400078e0082 */
[----:B------:R-:W-:Y:S01]  /*17600*/  IMAD.MOV.U32 R3, RZ, RZ, R131 ;  /* 0x000000ffff037224 */ /* 0x000fe200078e0083 */
[----:B------:R-:W-:Y:S01]  /*17610*/  @!P0 CS2R R2, SRZ ;  /* 0x0000000000028805 */ /* 0x000fe2000001ff00 */
[----:B------:R-:W-:Y:S06]  /*17620*/  @P1 BRA `(.L_x_350) ;  /* 0x0000000000181947 */ /* 0x000fec0003800000 */
[----:B------:R-:W-:-:S14]  /*17630*/  DSETP.NAN.AND P3, PT, R6, R6, PT ;  /* 0x000000060600722a */ /* 0x000fdc0003f68000 */
[----:B------:R-:W-:Y:S01]  /*17640*/  @P3 DADD R2, R6, 2 ;  /* 0x4000000006023429 */ /* 0x000fe20000000000 */
[----:B------:R-:W-:Y:S10]  /*17650*/  @P3 BRA `(.L_x_350) ;  /* 0x00000000000c3947 */ /* 0x000ff40003800000 */
[----:B------:R-:W-:-:S14]  /*17660*/  DSETP.NEU.AND P3, PT, |R6|, +INF , PT ;  /* 0x7ff000000600742a */ /* 0x000fdc0003f6d200 */
[----:B------:R-:W-:Y:S01]  /*17670*/  @!P3 MOV R2, 0x0 ;  /* 0x000000000002b802 */ /* 0x000fe20000000f00 */
[----:B------:R-:W-:-:S07]  /*17680*/  @!P3 IMAD.MOV.U32 R3, RZ, RZ, 0x7ff00000 ;  /* 0x7ff00000ff03b424 */ /* 0x000fce00078e00ff */
.L_x_350:
[----:B------:R-:W-:Y:S05]  /*17690*/  BSYNC.RECONVERGENT B0 ;  /* 0x0000000000007941 */ /* 0x000fea0003800200 */
.L_x_349:
[----:B------:R-:W-:Y:S01]  /*176a0*/  FSEL R2, R2, RZ, P2 ;  /* 0x000000ff02027208 */ /* 0x000fe20001000000 */
[----:B------:R-:W-:Y:S01]  /*176b0*/  UMOV UR10, 0xeb851eb8 ;  /* 0xeb851eb8000a7882 */ /* 0x000fe20000000000 */
[----:B------:R-:W-:Y:S01]  /*176c0*/  FSEL R3, R3, 1.875, P2 ;  /* 0x3ff0000003037808 */ /* 0x000fe20001000000 */
[----:B------:R-:W-:Y:S01]  /*176d0*/  UMOV UR11, 0x3faeb851 ;  /* 0x3faeb851000b7882 */ /* 0x000fe20000000000 */
[----:B-----5:R-:W-:Y:S02]  /*176e0*/  DFMA R8, R18, -UR8, R8 ;  /* 0x8000000812087c2b */ /* 0x020fe40008000008 */
[----:B0-----:R-:W-:Y:S02]  /*176f0*/  DMUL R16, R4, -UR10 ;  /* 0x8000000a04107c28 */ /* 0x001fe40008000000 */
[----:B------:R-:W-:-:S08]  /*17700*/  DMUL R2, R22, R2 ;  /* 0x0000000216027228 */ /* 0x000fd00000000000 */
[----:B------:R-:W-:-:S08]  /*17710*/  DFMA R2, R2, R12, R16 ;  /* 0x0000000c0202722b */ /* 0x000fd00000000010 */
[----:B------:R-:W-:-:S08]  /*17720*/  DADD R2, R2, -R8 ;  /* 0x0000000002027229 */ /* 0x000fd00000000808 */
[----:B------:R-:W-:-:S08]  /*17730*/  DFMA R2, R2, UR12, R4 ;  /* 0x0000000c02027c2b */ /* 0x000fd00008000004 */
[----:B------:R-:W-:-:S06]  /*17740*/  DSETP.NE.AND P3, PT, |R2|, +INF , PT ;  /* 0x7ff000000200742a */ /* 0x000fcc0003f65200 */
[----:B------:R-:W-:Y:S02]  /*17750*/  FSEL R8, R2, R4, P3 ;  /* 0x0000000402087208 */ /* 0x000fe40001800000 */
[----:B------:R-:W-:-:S05]  /*17760*/  FSEL R9, R3, R5, P3 ;  /* 0x0000000503097208 */ /* 0x000fca0001800000 */
[----:B------:R0:W-:Y:S04]  /*17770*/  STG.E.64 desc[UR4][R10.64+0xd0], R8 ;  /* 0x0000d0080a007986 */ /* 0x0001e8000c101b04 */
[----:B------:R0:W5:Y:S01]  /*17780*/  LDG.E.64 R4, desc[UR4][R112.64+0xd0] ;  /* 0x0000d00470047981 */ /* 0x000162000c1e1b00 */
[----:B------:R-:W-:Y:S01]  /*17790*/  UMOV UR8, 0x47ae147b ;  /* 0x47ae147b00087882 */ /* 0x000fe20000000000 */
[----:B------:R-:W-:Y:S01]  /*177a0*/  UMOV UR9, 0x3f747ae1 ;  /* 0x3f747ae100097882 */ /* 0x000fe20000000000 */
[----:B------:R-:W-:Y:S01]  /*177b0*/  BSSY.RECONVERGENT B0, `(.L_x_351) ;  /* 0x000000c000007945 */ /* 0x000fe20003800200 */
[----:B------:R-:W-:Y:S01]  /*177c0*/  DMUL R16, R14, UR8 ;  /* 0x000000080e107c28 */ /* 0x000fe20008000000 */
[----:B------:R-:W-:Y:S02]  /*177d0*/  IMAD.MOV.U32 R2, RZ, RZ, R130 ;  /* 0x000000ffff027224 */ /* 0x000fe400078e0082 */
[----:B------:R-:W-:Y:S01]  /*177e0*/  IMAD.MOV.U32 R3, RZ, RZ, R131 ;  /* 0x000000ffff037224 */ /* 0x000fe200078e0083 */
[----:B------:R-:W-:Y:S01]  /*177f0*/  @!P0 CS2R R2, SRZ ;  /* 0x0000000000028805 */ /* 0x000fe2000001ff00 */
[----:B------:R-:W-:Y:S06]  /*17800*/  @P1 BRA `(.L_x_352) ;  /* 0x0000000000181947 */ /* 0x000fec0003800000 */
[----:B------:R-:W-:-:S14]  /*17810*/  DSETP.NAN.AND P3, PT, R6, R6, PT ;  /* 0x000000060600722a */ /* 0x000fdc0003f68000 */
[----:B------:R-:W-:Y:S01]  /*17820*/  @P3 DADD R2, R6, 2 ;  /* 0x4000000006023429 */ /* 0x000fe20000000000 */
[----:B------:R-:W-:Y:S10]  /*17830*/  @P3 BRA `(.L_x_352) ;  /* 0x00000000000c3947 */ /* 0x000ff40003800000 */
[----:B------:R-:W-:-:S14]  /*17840*/  DSETP.NEU.AND P3, PT, |R6|, +INF , PT ;  /* 0x7ff000000600742a */ /* 0x000fdc0003f6d200 */
[----:B------:R-:W-:Y:S01]  /*17850*/  @!P3 IMAD.MOV.U32 R2, RZ, RZ, 0x0 ;  /* 0x00000000ff02b424 */ /* 0x000fe200078e00ff */
[----:B------:R-:W-:-:S07]  /*17860*/  @!P3 MOV R3, 0x7ff00000 ;  /* 0x7ff000000003b802 */ /* 0x000fce0000000f00 */
.L_x_352:
[----:B------:R-:W-:Y:S05]  /*17870*/  BSYNC.RECONVERGENT B0 ;  /* 0x0000000000007941 */ /* 0x000fea0003800200 */
.L_x_351:
[----:B------:R-:W-:Y:S01]  /*17880*/  FSEL R2, R2, RZ, P2 ;  /* 0x000000ff02027208 */ /* 0x000fe20001000000 */
[----:B-----5:R-:W-:Y:S01]  /*17890*/  DMUL R4, R4, -UR10 ;  /* 0x8000000a04047c28 */ /* 0x020fe20008000000 */
[----:B------:R-:W-:Y:S01]  /*178a0*/  FSEL R3, R3, 1.875, P2 ;  /* 0x3ff0000003037808 */ /* 0x000fe20001000000 */
[----:B0-----:R-:W-:-:S05]  /*178b0*/  DFMA R8, R126, -R12, R16 ;  /* 0x8000000c7e08722b */ /* 0x001fca0000000010 */
[----:B------:R-:W-:-:S08]  /*178c0*/  DMUL R2, R22, R2 ;  /* 0x0000000216027228 */ /* 0x000fd00000000000 */
[----:B------:R-:W-:-:S08]  /*178d0*/  DFMA R2, R12, R2, R4 ;  /* 0x000000020c02722b */ /* 0x000fd00000000004 */
[----:B------:R-:W-:-:S08]  /*178e0*/  DADD R2, -R2, R8 ;  /* 0x0000000002027229 */ /* 0x000fd00000000108 */
[----:B------:R-:W-:-:S08]  /*178f0*/  DFMA R2, R2, UR12, R12 ;  /* 0x0000000c02027c2b */ /* 0x000fd0000800000c */
[----:B------:R-:W-:-:S06]  /*17900*/  DSETP.NE.AND P3, PT, |R2|, +INF , PT ;  /* 0x7ff000000200742a */ /* 0x000fcc0003f65200 */
[----:B------:R-:W-:Y:S02]  /*17910*/  FSEL R2, R2, R12, P3 ;  /* 0x0000000c02027208 */ /* 0x000fe40001800000 */
[----:B------:R-:W-:-:S05]  /*17920*/  FSEL R3, R3, R13, P3 ;  /* 0x0000000d03037208 */ /* 0x000fca0001800000 */
[----:B------:R0:W-:Y:S04]  /*17930*/  STG.E.64 desc[UR4][R10.64+0xd8], R2 ;  /* 0x0000d8020a007986 */ /* 0x0001e8000c101b04 */
[----:B------:R-:W5:Y:S01]  /*17940*/  LDG.E.64 R112, desc[UR4][R112.64+0xd8] ;  /* 0x0000d80470707981 */ /* 0x000f62000c1e1b00 */
[----:B------:R-:W-:Y:S01]  /*17950*/  BSSY.RECONVERGENT B0, `(.L_x_353) ;  /* 0x0000009000007945 */ /* 0x000fe20003800200 */
[----:B------:R-:W-:-:S03]  /*17960*/  @!P0 CS2R R130, SRZ ;  /* 0x0000000000828805 */ /* 0x000fc6000001ff00 */
[----:B------:R-:W-:Y:S05]  /*17970*/  @P1 BRA `(.L_x_354) ;  /* 0x0000000000181947 */ /* 0x000fea0003800000 */
[----:B------:R-:W-:-:S14]  /*17980*/  DSETP.NAN.AND P0, PT, R6, R6, PT ;  /* 0x000000060600722a */ /* 0x000fdc0003f08000 */
[----:B------:R-:W-:Y:S01]  /*17990*/  @P0 DADD R130, R6, 2 ;  /* 0x4000000006820429 */ /* 0x000fe20000000000 */
[----:B------:R-:W-:Y:S10]  /*179a0*/  @P0 BRA `(.L_x_354) ;  /* 0x00000000000c0947 */ /* 0x000ff40003800000 */
[----:B------:R-:W-:-:S14]  /*179b0*/  DSETP.NEU.AND P0, PT, |R6|, +INF , PT ;  /* 0x7ff000000600742a */ /* 0x000fdc0003f0d200 */
[----:B------:R-:W-:Y:S02]  /*179c0*/  @!P0 IMAD.MOV.U32 R130, RZ, RZ, 0x0 ;  /* 0x00000000ff828424 */ /* 0x000fe400078e00ff */
[----:B------:R-:W-:-:S07]  /*179d0*/  @!P0 IMAD.MOV.U32 R131, RZ, RZ, 0x7ff00000 ;  /* 0x7ff00000ff838424 */ /* 0x000fce00078e00ff */
.L_x_354:
[----:B------:R-:W-:Y:S05]  /*179e0*/  BSYNC.RECONVERGENT B0 ;  /* 0x0000000000007941 */ /* 0x000fea0003800200 */
.L_x_353:
[----:B0-----:R-:W-:Y:S01]  /*179f0*/  FSEL R2, R130, RZ, P2 ;  /* 0x000000ff82027208 */ /* 0x001fe20001000000 */
[----:B-----5:R-:W-:Y:S01]  /*17a00*/  DFMA R112, -R126, R112, R16 ;  /* 0x000000707e70722b */ /* 0x020fe20000000110 */
[----:B------:R-:W-:-:S06]  /*17a10*/  FSEL R3, R131, 1.875, P2 ;  /* 0x3ff0000083037808 */ /* 0x000fcc0001000000 */
[----:B------:R-:W-:-:S08]  /*17a20*/  DMUL R22, R22, R2 ;  /* 0x0000000216167228 */ /* 0x000fd00000000000 */
[----:B------:R-:W-:-:S08]  /*17a30*/  DMUL R22, R14, R22 ;  /* 0x000000160e167228 */ /* 0x000fd00000000000 */
[----:B------:R-:W-:-:S08]  /*17a40*/  DFMA R22, R18, UR6, -R22 ;  /* 0x0000000612167c2b */ /* 0x000fd00008000816 */
[----:B------:R-:W-:-:S08]  /*17a50*/  DADD R22, R22, -R112 ;  /* 0x0000000016167229 */ /* 0x000fd00000000870 */
[----:B------:R-:W-:-:S08]  /*17a60*/  DFMA R22, R22, UR12, R14 ;  /* 0x0000000c16167c2b */ /* 0x000fd0000800000e */
[----:B------:R-:W-:-:S06]  /*17a70*/  DSETP.NE.AND P0, PT, |R22|, +INF , PT ;  /* 0x7ff000001600742a */ /* 0x000fcc0003f05200 */
[----:B------:R-:W-:Y:S02]  /*17a80*/  FSEL R2, R22, R14, P0 ;  /* 0x0000000e16027208 */ /* 0x000fe40000000000 */
[----:B------:R-:W-:-:S05]  /*17a90*/  FSEL R3, R23, R15, P0 ;  /* 0x0000000f17037208 */ /* 0x000fca0000000000 */
[----:B------:R-:W-:Y:S01]  /*17aa0*/  STG.E.64 desc[UR4][R10.64+0xe0], R2 ;  /* 0x0000e0020a007986 */ /* 0x000fe2000c101b04 */
[----:B------:R-:W-:Y:S05]  /*17ab0*/  EXIT ;  /* 0x000000000000794d */ /* 0x000fea0003800000 */
        .weak           $__internal_0_$__cuda_sm20_dblrcp_rn_slowpath_v3
        .type           $__internal_0_$__cuda_sm20_dblrcp_rn_slowpath_v3,@function
        .size           $__internal_0_$__cuda_sm20_dblrcp_rn_slowpath_v3,($__internal_1_$__cuda_sm20_div_rn_f64_full - $__internal_0_$__cuda_sm20_dblrcp_rn_slowpath_v3)
$__internal_0_$__cuda_sm20_dblrcp_rn_slowpath_v3:
[----:B------:R-:W-:Y:S01]  /*17ac0*/  DSETP.GTU.AND P0, PT, |R26|, +INF , PT ;  /* 0x7ff000001a00742a */ /* 0x000fe20003f0c200 */
[----:B------:R-:W-:-:S13]  /*17ad0*/  BSSY.RECONVERGENT B0, `(.L_x_355) ;  /* 0x0000022000007945 */ /* 0x000fda0003800200 */
[----:B------:R-:W-:Y:S05]  /*17ae0*/  @P0 BRA `(.L_x_356) ;  /* 0x0000000000780947 */ /* 0x000fea0003800000 */
[----:B------:R-:W-:-:S05]  /*17af0*/  LOP3.LUT R25, R27, 0x7fffffff, RZ, 0xc0, !PT ;  /* 0x7fffffff1b197812 */ /* 0x000fca00078ec0ff */
[----:B------:R-:W-:-:S05]  /*17b00*/  VIADD R28, R25, 0xffffffff ;  /* 0xffffffff191c7836 */ /* 0x000fca0000000000 */
[----:B------:R-:W-:-:S13]  /*17b10*/  ISETP.GE.U32.AND P0, PT, R28, 0x7fefffff, PT ;  /* 0x7fefffff1c00780c */ /* 0x000fda0003f06070 */
[----:B------:R-:W-:Y:S01]  /*17b20*/  @P0 LOP3.LUT R29, R27, 0x7ff00000, RZ, 0x3c, !PT ;  /* 0x7ff000001b1d0812 */ /* 0x000fe200078e3cff */
[----:B------:R-:W-:Y:S01]  /*17b30*/  @P0 IMAD.MOV.U32 R28, RZ, RZ, RZ ;  /* 0x000000ffff1c0224 */ /* 0x000fe200078e00ff */
[----:B------:R-:W-:Y:S06]  /*17b40*/  @P0 BRA `(.L_x_357) ;  /* 0x0000000000680947 */ /* 0x000fec0003800000 */
[----:B------:R-:W-:-:S13]  /*17b50*/  ISETP.GE.U32.AND P0, PT, R25, 0x1000001, PT ;  /* 0x010000011900780c */ /* 0x000fda0003f06070 */
[----:B------:R-:W-:Y:S05]  /*17b60*/  @!P0 BRA `(.L_x_358) ;  /* 0x0000000000348947 */ /* 0x000fea0003800000 */
[----:B------:R-:W-:Y:S01]  /*17b70*/  IADD3 R29, PT, PT, R27, -0x3fe00000, RZ ;  /* 0xc02000001b1d7810 */ /* 0x000fe20007ffe0ff */
[----:B------:R-:W-:-:S03]  /*17b80*/  IMAD.MOV.U32 R28, RZ, RZ, R26 ;  /* 0x000000ffff1c7224 */ /* 0x000fc600078e001a */
[----:B------:R-:W0:Y:S03]  /*17b90*/  MUFU.RCP64H R25, R29 ;  /* 0x0000001d00197308 */ /* 0x000e260000001800 */
[----:B0-----:R-:W-:-:S08]  /*17ba0*/  DFMA R114, -R28, R24, 1 ;  /* 0x3ff000001c72742b */ /* 0x001fd00000000118 */
[----:B------:R-:W-:-:S08]  /*17bb0*/  DFMA R114, R114, R114, R114 ;  /* 0x000000727272722b */ /* 0x000fd00000000072 */
[----:B------:R-:W-:-:S08]  /*17bc0*/  DFMA R114, R24, R114, R24 ;  /* 0x000000721872722b */ /* 0x000fd00000000018 */
[----:B------:R-:W-:-:S08]  /*17bd0*/  DFMA R24, -R28, R114, 1 ;  /* 0x3ff000001c18742b */ /* 0x000fd00000000172 */
[----:B------:R-:W-:-:S08]  /*17be0*/  DFMA R24, R114, R24, R114 ;  /* 0x000000187218722b */ /* 0x000fd00000000072 */
[----:B------:R-:W-:-:S08]  /*17bf0*/  DMUL R24, R24, 2.2250738585072013831e-308 ;  /* 0x0010000018187828 */ /* 0x000fd00000000000 */
[----:B------:R-:W-:-:S08]  /*17c00*/  DFMA R26, -R26, R24, 1 ;  /* 0x3ff000001a1a742b */ /* 0x000fd00000000118 */
[----:B------:R-:W-:-:S08]  /*17c10*/  DFMA R26, R26, R26, R26 ;  /* 0x0000001a1a1a722b */ /* 0x000fd0000000001a */
[----:B------:R-:W-:Y:S01]  /*17c20*/  DFMA R28, R24, R26, R24 ;  /* 0x0000001a181c722b */ /* 0x000fe20000000018 */
[----:B------:R-:W-:Y:S10]  /*17c30*/  BRA `(.L_x_357) ;  /* 0x00000000002c7947 */ /* 0x000ff40003800000 */
.L_x_358:
[----:B------:R-:W-:-:S06]  /*17c40*/  DMUL R26, R26, 8.11296384146066816958e+31 ;  /* 0x469000001a1a7828 */ /* 0x000fcc0000000000 */
[----:B------:R-:W0:Y:S02]  /*17c50*/  MUFU.RCP64H R25, R27 ;  /* 0x0000001b00197308 */ /* 0x000e240000001800 */
[----:B0-----:R-:W-:-:S08]  /*17c60*/  DFMA R28, -R26, R24, 1 ;  /* 0x3ff000001a1c742b */ /* 0x001fd00000000118 */
[----:B------:R-:W-:-:S08]  /*17c70*/  DFMA R28, R28, R28, R28 ;  /* 0x0000001c1c1c722b */ /* 0x000fd0000000001c */
[----:B------:R-:W-:-:S08]  /*17c80*/  DFMA R28, R24, R28, R24 ;  /* 0x0000001c181c722b */ /* 0x000fd00000000018 */
[----:B------:R-:W-:-:S08]  /*17c90*/  DFMA R24, -R26, R28, 1 ;  /* 0x3ff000001a18742b */ /* 0x000fd0000000011c */
[----:B------:R-:W-:-:S08]  /*17ca0*/  DFMA R24, R28, R24, R28 ;  /* 0x000000181c18722b */ /* 0x000fd0000000001c */
[----:B------:R-:W-:Y:S01]  /*17cb0*/  DMUL R28, R24, 8.11296384146066816958e+31 ;  /* 0x46900000181c7828 */ /* 0x000fe20000000000 */
[----:B------:R-:W-:Y:S10]  /*17cc0*/  BRA `(.L_x_357) ;  /* 0x0000000000087947 */ /* 0x000ff40003800000 */
.L_x_356:
[----:B------:R-:W-:Y:S01]  /*17cd0*/  LOP3.LUT R29, R27, 0x80000, RZ, 0xfc, !PT ;  /* 0x000800001b1d7812 */ /* 0x000fe200078efcff */
[----:B------:R-:W-:-:S07]  /*17ce0*/  IMAD.MOV.U32 R28, RZ, RZ, R26 ;  /* 0x000000ffff1c7224 */ /* 0x000fce00078e001a */
.L_x_357:
[----:B------:R-:W-:Y:S05]  /*17cf0*/  BSYNC.RECONVERGENT B0 ;  /* 0x0000000000007941 */ /* 0x000fea0003800200 */
.L_x_355:
[----:B------:R-:W-:-:S04]  /*17d00*/  IMAD.MOV.U32 R31, RZ, RZ, 0x0 ;  /* 0x00000000ff1f7424 */ /* 0x000fc800078e00ff */
[----:B------:R-:W-:Y:S05]  /*17d10*/  RET.REL.NODEC R30 `(_Z12computeStateP4cellPddS0_P6cellGs) ;  /* 0xfffffe801eb87950 */ /* 0x000fea0003c3ffff */
        .weak           $__internal_1_$__cuda_sm20_div_rn_f64_full
        .type           $__internal_1_$__cuda_sm20_div_rn_f64_full,@function
        .size           $__internal_1_$__cuda_sm20_div_rn_f64_full,($_Z12computeStateP4cellPddS0_P6cellGs$__internal_accurate_pow - $__internal_1_$__cuda_sm20_div_rn_f64_full)
$__internal_1_$__cuda_sm20_div_rn_f64_full:
[C---:B------:R-:W-:Y:S01]  /*17d20*/  FSETP.GEU.AND P0, PT, |R117|.reuse, 1.469367938527859385e-39, PT ;  /* 0x001000007500780b */ /* 0x040fe20003f0e200 */
[----:B------:R-:W-:Y:S01]  /*17d30*/  IMAD.MOV.U32 R128, RZ, RZ, R132 ;  /* 0x000000ffff807224 */ /* 0x000fe200078e0084 */
[----:B------:R-:W-:Y:S01]  /*17d40*/  LOP3.LUT R114, R117, 0x800fffff, RZ, 0xc0, !PT ;  /* 0x800fffff75727812 */ /* 0x000fe200078ec0ff */
[----:B------:R-:W-:Y:S01]  /*17d50*/  BSSY.RECONVERGENT B0, `(.L_x_359) ;  /* 0x0000054000007945 */ /* 0x000fe20003800200 */
[C---:B------:R-:W-:Y:S02]  /*17d60*/  FSETP.GEU.AND P3, PT, |R133|.reuse, 1.469367938527859385e-39, PT ;  /* 0x001000008500780b */ /* 0x040fe40003f6e200 */
[----:B------:R-:W-:Y:S01]  /*17d70*/  LOP3.LUT R115, R114, 0x3ff00000, RZ, 0xfc, !PT ;  /* 0x3ff0000072737812 */ /* 0x000fe200078efcff */
[----:B------:R-:W-:Y:S01]  /*17d80*/  IMAD.MOV.U32 R114, RZ, RZ, R116 ;  /* 0x000000ffff727224 */ /* 0x000fe200078e0074 */
[----:B------:R-:W-:Y:S02]  /*17d90*/  MOV R134, 0x1 ;  /* 0x0000000100867802 */ /* 0x000fe40000000f00 */
[----:B------:R-:W-:-:S02]  /*17da0*/  LOP3.LUT R25, R133, 0x7ff00000, RZ, 0xc0, !PT ;  /* 0x7ff0000085197812 */ /* 0x000fc400078ec0ff */
[----:B------:R-:W-:Y:S01]  /*17db0*/  LOP3.LUT R28, R117, 0x7ff00000, RZ, 0xc0, !PT ;  /* 0x7ff00000751c7812 */ /* 0x000fe200078ec0ff */
[----:B------:R-:W-:-:S03]  /*17dc0*/  @!P0 DMUL R114, R116, 8.98846567431157953865e+307 ;  /* 0x7fe0000074728828 */ /* 0x000fc60000000000 */
[----:B------:R-:W-:Y:S01]  /*17dd0*/  ISETP.GE.U32.AND P2, PT, R25, R28, PT ;  /* 0x0000001c1900720c */ /* 0x000fe20003f46070 */
[----:B------:R-:W-:Y:S01]  /*17de0*/  @!P3 IMAD.MOV.U32 R136, RZ, RZ, RZ ;  /* 0x000000ffff88b224 */ /* 0x000fe200078e00ff */
[----:B------:R-:W-:Y:S01]  /*17df0*/  @!P3 LOP3.LUT R26, R117, 0x7ff00000, RZ, 0xc0, !PT ;  /* 0x7ff00000751ab812 */ /* 0x000fe200078ec0ff */
[----:B------:R-:W0:Y:S03]  /*17e00*/  MUFU.RCP64H R135, R115 ;  /* 0x0000007300877308 */ /* 0x000e260000001800 */
[----:B------:R-:W-:Y:S01]  /*17e10*/  @!P3 ISETP.GE.U32.AND P4, PT, R25, R26, PT ;  /* 0x0000001a1900b20c */ /* 0x000fe20003f86070 */
[----:B------:R-:W-:Y:S01]  /*17e20*/  IMAD.MOV.U32 R26, RZ, RZ, 0x1ca00000 ;  /* 0x1ca00000ff1a7424 */ /* 0x000fe200078e00ff */
[----:B------:R-:W-:-:S04]  /*17e30*/  @!P0 LOP3.LUT R28, R115, 0x7ff00000, RZ, 0xc0, !PT ;  /* 0x7ff00000731c8812 */ /* 0x000fc800078ec0ff */
[C---:B------:R-:W-:Y:S02]  /*17e40*/  @!P3 SEL R29, R26.reuse, 0x63400000, !P4 ;  /* 0x634000001a1db807 */ /* 0x040fe40006000000 */
[----:B------:R-:W-:Y:S02]  /*17e50*/  SEL R27, R26, 0x63400000, !P2 ;  /* 0x634000001a1b7807 */ /* 0x000fe40005000000 */
[--C-:B------:R-:W-:Y:S02]  /*17e60*/  @!P3 LOP3.LUT R29, R29, 0x80000000, R133.reuse, 0xf8, !PT ;  /* 0x800000001d1db812 */ /* 0x100fe400078ef885 */
[----:B------:R-:W-:Y:S01]  /*17e70*/  LOP3.LUT R129, R27, 0x800fffff, R133, 0xf8, !PT ;  /* 0x800fffff1b817812 */ /* 0x000fe200078ef885 */
[----:B------:R-:W-:Y:S01]  /*17e80*/  IMAD.MOV.U32 R27, RZ, RZ, R25 ;  /* 0x000000ffff1b7224 */ /* 0x000fe200078e0019 */
[----:B0-----:R-:W-:Y:S01]  /*17e90*/  DFMA R30, R134, -R114, 1 ;  /* 0x3ff00000861e742b */ /* 0x001fe20000000872 */
[----:B------:R-:W-:-:S06]  /*17ea0*/  @!P3 LOP3.LUT R137, R29, 0x100000, RZ, 0xfc, !PT ;  /* 0x001000001d89b812 */ /* 0x000fcc00078efcff */
[----:B------:R-:W-:Y:S02]  /*17eb0*/  @!P3 DFMA R128, R128, 2, -R136 ;  /* 0x400000008080b82b */ /* 0x000fe40000000888 */
[----:B------:R-:W-:-:S08]  /*17ec0*/  DFMA R30, R30, R30, R30 ;  /* 0x0000001e1e1e722b */ /* 0x000fd0000000001e */
[----:B------:R-:W-:Y:S01]  /*17ed0*/  DFMA R134, R134, R30, R134 ;  /* 0x0000001e8686722b */ /* 0x000fe20000000086 */
[----:B------:R-:W-:-:S04]  /*17ee0*/  @!P3 LOP3.LUT R27, R129, 0x7ff00000, RZ, 0xc0, !PT ;  /* 0x7ff00000811bb812 */ /* 0x000fc800078ec0ff */
[----:B------:R-:W-:-:S03]  /*17ef0*/  IADD3 R29, PT, PT, R27, -0x1, RZ ;  /* 0xffffffff1b1d7810 */ /* 0x000fc60007ffe0ff */
[----:B------:R-:W-:Y:S01]  /*17f00*/  DFMA R30, R134, -R114, 1 ;  /* 0x3ff00000861e742b */ /* 0x000fe20000000872 */
[----:B------:R-:W-:-:S07]  /*17f10*/  ISETP.GT.U32.AND P0, PT, R29, 0x7feffffe, PT ;  /* 0x7feffffe1d00780c */ /* 0x000fce0003f04070 */
[----:B------:R-:W-:Y:S01]  /*17f20*/  DFMA R134, R134, R30, R134 ;  /* 0x0000001e8686722b */ /* 0x000fe20000000086 */
[----:B------:R-:W-:-:S05]  /*17f30*/  VIADD R30, R28, 0xffffffff ;  /* 0xffffffff1c1e7836 */ /* 0x000fca0000000000 */
[----:B------:R-:W-:Y:S02]  /*17f40*/  ISETP.GT.U32.OR P0, PT, R30, 0x7feffffe, P0 ;  /* 0x7feffffe1e00780c */ /* 0x000fe40000704470 */
[----:B------:R-:W-:-:S08]  /*17f50*/  DMUL R136, R134, R128 ;  /* 0x0000008086887228 */ /* 0x000fd00000000000 */
[----:B------:R-:W-:-:S08]  /*17f60*/  DFMA R138, R136, -R114, R128 ;  /* 0x80000072888a722b */ /* 0x000fd00000000080 */
[----:B------:R-:W-:Y:S01]  /*17f70*/  DFMA R134, R134, R138, R136 ;  /* 0x0000008a8686722b */ /* 0x000fe20000000088 */
[----:B------:R-:W-:Y:S10]  /*17f80*/  @P0 BRA `(.L_x_360) ;  /* 0x00000000006c0947 */ /* 0x000ff40003800000 */
[----:B------:R-:W-:-:S04]  /*17f90*/  LOP3.LUT R28, R117, 0x7ff00000, RZ, 0xc0, !PT ;  /* 0x7ff00000751c7812 */ /* 0x000fc800078ec0ff */
[CC--:B------:R-:W-:Y:S02]  /*17fa0*/  VIADDMNMX R27, R25.reuse, -R28.reuse, 0xb9600000, !PT ;  /* 0xb9600000191b7446 */ /* 0x0c0fe4000780091c */
[----:B------:R-:W-:Y:S01]  /*17fb0*/  ISETP.GE.U32.AND P0, PT, R25, R28, PT ;  /* 0x0000001c1900720c */ /* 0x000fe20003f06070 */
[----:B------:R-:W-:Y:S01]  /*17fc0*/  IMAD.MOV.U32 R28, RZ, RZ, RZ ;  /* 0x000000ffff1c7224 */ /* 0x000fe200078e00ff */
[----:B------:R-:W-:Y:S02]  /*17fd0*/  VIMNMX R27, PT, PT, R27, 0x46a00000, PT ;  /* 0x46a000001b1b7848 */ /* 0x000fe40003fe0100 */
[----:B------:R-:W-:-:S05]  /*17fe0*/  SEL R26, R26, 0x63400000, !P0 ;  /* 0x634000001a1a7807 */ /* 0x000fca0004000000 */
[----:B------:R-:W-:-:S04]  /*17ff0*/  IMAD.IADD R27, R27, 0x1, -R26 ;  /* 0x000000011b1b7824 */ /* 0x000fc800078e0a1a */
[----:B------:R-:W-:-:S06]  /*18000*/  VIADD R29, R27, 0x7fe00000 ;  /* 0x7fe000001b1d7836 */ /* 0x000fcc0000000000 */
[----:B------:R-:W-:-:S10]  /*18010*/  DMUL R30, R134, R28 ;  /* 0x0000001c861e7228 */ /* 0x000fd40000000000 */
[----:B------:R-:W-:-:S13]  /*18020*/  FSETP.GTU.AND P0, PT, |R31|, 1.469367938527859385e-39, PT ;  /* 0x001000001f00780b */ /* 0x000fda0003f0c200 */
[----:B------:R-:W-:Y:S05]  /*18030*/  @P0 BRA `(.L_x_361) ;  /* 0x0000000000940947 */ /* 0x000fea0003800000 */
[----:B------:R-:W-:-:S06]  /*18040*/  DFMA R114, R134, -R114, R128 ;  /* 0x800000728672722b */ /* 0x000fcc0000000080 */
[----:B------:R-:W-:-:S04]  /*18050*/  MOV R114, RZ ;  /* 0x000000ff00727202 */ /* 0x000fc80000000f00 */
[C---:B------:R-:W-:Y:S02]  /*18060*/  FSETP.NEU.AND P0, PT, R115.reuse, RZ, PT ;  /* 0x000000ff7300720b */ /* 0x040fe40003f0d000 */
[----:B------:R-:W-:-:S04]  /*18070*/  LOP3.LUT R116, R115, 0x80000000, R117, 0x48, !PT ;  /* 0x8000000073747812 */ /* 0x000fc800078e4875 */
[----:B------:R-:W-:-:S07]  /*18080*/  LOP3.LUT R115, R116, R29, RZ, 0xfc, !PT ;  /* 0x0000001d74737212 */ /* 0x000fce00078efcff */
[----:B------:R-:W-:Y:S05]  /*18090*/  @!P0 BRA `(.L_x_361) ;  /* 0x00000000007c8947 */ /* 0x000fea0003800000 */
[----:B------:R-:W-:Y:S01]  /*180a0*/  IMAD.MOV R29, RZ, RZ, -R27 ;  /* 0x000000ffff1d7224 */ /* 0x000fe200078e0a1b */
[----:B------:R-:W-:Y:S01]  /*180b0*/  IADD3 R27, PT, PT, -R27, -0x43300000, RZ ;  /* 0xbcd000001b1b7810 */ /* 0x000fe20007ffe1ff */
[----:B------:R-:W-:-:S06]  /*180c0*/  IMAD.MOV.U32 R28, RZ, RZ, RZ ;  /* 0x000000ffff1c7224 */ /* 0x000fcc00078e00ff */
[----:B------:R-:W-:Y:S02]  /*180d0*/  DFMA R28, R30, -R28, R134 ;  /* 0x8000001c1e1c722b */ /* 0x000fe40000000086 */
[----:B------:R-:W-:-:S08]  /*180e0*/  DMUL.RP R134, R134, R114 ;  /* 0x0000007286867228 */ /* 0x000fd00000008000 */
[----:B------:R-:W-:Y:S02]  /*180f0*/  FSETP.NEU.AND P0, PT, |R29|, R27, PT ;  /* 0x0000001b1d00720b */ /* 0x000fe40003f0d200 */
[----:B------:R-:W-:Y:S02]  /*18100*/  LOP3.LUT R25, R135, R116, RZ, 0x3c, !PT ;  /* 0x0000007487197212 */ /* 0x000fe400078e3cff */
[----:B------:R-:W-:Y:S02]  /*18110*/  FSEL R30, R134, R30, !P0 ;  /* 0x0000001e861e7208 */ /* 0x000fe40004000000 */
[----:B------:R-:W-:Y:S01]  /*18120*/  FSEL R31, R25, R31, !P0 ;  /* 0x0000001f191f7208 */ /* 0x000fe20004000000 */
[----:B------:R-:W-:Y:S06]  /*18130*/  BRA `(.L_x_361) ;  /* 0x0000000000547947 */ /* 0x000fec0003800000 */
.L_x_360:
[----:B------:R-:W-:-:S14]  /*18140*/  DSETP.NAN.AND P0, PT, R132, R132, PT ;  /* 0x000000848400722a */ /* 0x000fdc0003f08000 */
[----:B------:R-:W-:Y:S05]  /*18150*/  @P0 BRA `(.L_x_362) ;  /* 0x0000000000440947 */ /* 0x000fea0003800000 */
[----:B------:R-:W-:-:S14]  /*18160*/  DSETP.NAN.AND P0, PT, R116, R116, PT ;  /* 0x000000747400722a */ /* 0x000fdc0003f08000 */
[----:B------:R-:W-:Y:S05]  /*18170*/  @P0 BRA `(.L_x_363) ;  /* 0x0000000000300947 */ /* 0x000fea0003800000 */
[----:B------:R-:W-:Y:S01]  /*18180*/  ISETP.NE.AND P0, PT, R27, R28, PT ;  /* 0x0000001c1b00720c */ /* 0x000fe20003f05270 */
[----:B------:R-:W-:Y:S02]  /*18190*/  IMAD.MOV.U32 R30, RZ, RZ, 0x0 ;  /* 0x00000000ff1e7424 */ /* 0x000fe400078e00ff */
[----:B------:R-:W-:-:S10]  /*181a0*/  IMAD.MOV.U32 R31, RZ, RZ, -0x80000 ;  /* 0xfff80000ff1f7424 */ /* 0x000fd400078e00ff */
[----:B------:R-:W-:Y:S05]  /*181b0*/  @!P0 BRA `(.L_x_361) ;  /* 0x0000000000348947 */ /* 0x000fea0003800000 */
[----:B------:R-:W-:Y:S02]  /*181c0*/  ISETP.NE.AND P0, PT, R27, 0x7ff00000, PT ;  /* 0x7ff000001b00780c */ /* 0x000fe40003f05270 */
[----:B------:R-:W-:Y:S02]  /*181d0*/  LOP3.LUT R31, R133, 0x80000000, R117, 0x48, !PT ;  /* 0x80000000851f7812 */ /* 0x000fe400078e4875 */
[----:B------:R-:W-:-:S13]  /*181e0*/  ISETP.EQ.OR P0, PT, R28, RZ, !P0 ;  /* 0x000000ff1c00720c */ /* 0x000fda0004702670 */
[----:B------:R-:W-:Y:S02]  /*181f0*/  @P0 LOP3.LUT R25, R31, 0x7ff00000, RZ, 0xfc, !PT ;  /* 0x7ff000001f190812 */ /* 0x000fe400078efcff */
[----:B------:R-:W-:Y:S01]  /*18200*/  @!P0 MOV R30, RZ ;  /* 0x000000ff001e8202 */ /* 0x000fe20000000f00 */
[----:B------:R-:W-:Y:S02]  /*18210*/  @P0 IMAD.MOV.U32 R30, RZ, RZ, RZ ;  /* 0x000000ffff1e0224 */ /* 0x000fe400078e00ff */
[----:B------:R-:W-:Y:S01]  /*18220*/  @P0 IMAD.MOV.U32 R31, RZ, RZ, R25 ;  /* 0x000000ffff1f0224 */ /* 0x000fe200078e0019 */
[----:B------:R-:W-:Y:S06]  /*18230*/  BRA `(.L_x_361) ;  /* 0x0000000000147947 */ /* 0x000fec0003800000 */
.L_x_363:
[----:B------:R-:W-:Y:S01]  /*18240*/  LOP3.LUT R31, R117, 0x80000, RZ, 0xfc, !PT ;  /* 0x00080000751f7812 */ /* 0x000fe200078efcff */
[----:B------:R-:W-:Y:S01]  /*18250*/  IMAD.MOV.U32 R30, RZ, RZ, R116 ;  /* 0x000000ffff1e7224 */ /* 0x000fe200078e0074 */
[----:B------:R-:W-:Y:S06]  /*18260*/  BRA `(.L_x_361) ;  /* 0x0000000000087947 */ /* 0x000fec0003800000 */
.L_x_362:
[----:B------:R-:W-:Y:S01]  /*18270*/  LOP3.LUT R31, R133, 0x80000, RZ, 0xfc, !PT ;  /* 0x00080000851f7812 */ /* 0x000fe200078efcff */
[----:B------:R-:W-:-:S07]  /*18280*/  IMAD.MOV.U32 R30, RZ, RZ, R132 ;  /* 0x000000ffff1e7224 */ /* 0x000fce00078e0084 */
.L_x_361:
[----:B------:R-:W-:Y:S05]  /*18290*/  BSYNC.RECONVERGENT B0 ;  /* 0x0000000000007941 */ /* 0x000fea0003800200 */
.L_x_359:
[----:B------:R-:W-:-:S04]  /*182a0*/  HFMA2 R25, -RZ, RZ, 0, 0 ;  /* 0x00000000ff197431 */ /* 0x000fc800000001ff */
[----:B------:R-:W-:Y:S05]  /*182b0*/  RET.REL.NODEC R24 `(_Z12computeStateP4cellPddS0_P6cellGs) ;  /* 0xfffffe7c18507950 */ /* 0x000fea0003c3ffff */
        .type           $_Z12computeStateP4cellPddS0_P6cellGs$__internal_accurate_pow,@function
        .size           $_Z12computeStateP4cellPddS0_P6cellGs$__internal_accurate_pow,(.L_x_370 - $_Z12computeStateP4cellPddS0_P6cellGs$__internal_accurate_pow)
$_Z12computeStateP4cellPddS0_P6cellGs$__internal_accurate_pow:
[----:B------:R-:W-:Y:S01]  /*182c0*/  ISETP.GT.U32.AND P1, PT, R25, 0xfffff, PT ;  /* 0x000fffff1900780c */ /* 0x000fe20003f24070 */
[--C-:B------:R-:W-:Y:S01]  /*182d0*/  IMAD.MOV.U32 R29, RZ, RZ, R25.reuse ;  /* 0x000000ffff1d7224 */ /* 0x100fe200078e0019 */
[----:B------:R-:W-:Y:S01]  /*182e0*/  UMOV UR6, 0x7d2cafe2 ;  /* 0x7d2cafe200067882 */ /* 0x000fe20000000000 */
[----:B------:R-:W-:Y:S01]  /*182f0*/  IMAD.MOV.U32 R128, RZ, RZ, R28 ;  /* 0x000000ffff807224 */ /* 0x000fe200078e001c */
[----:B------:R-:W-:Y:S01]  /*18300*/  UMOV UR7, 0x3eb0f5ff ;  /* 0x3eb0f5ff00077882 */ /* 0x000fe20000000000 */
[----:B------:R-:W-:Y:S01]  /*18310*/  IMAD.MOV.U32 R116, RZ, RZ, 0x41ad3b5a ;  /* 0x41ad3b5aff747424 */ /* 0x000fe200078e00ff */
[----:B------:R-:W-:Y:S01]  /*18320*/  SHF.R.U32.HI R25, RZ, 0x14, R25 ;  /* 0x00000014ff197819 */ /* 0x000fe20000011619 */
[----:B------:R-:W-:Y:S01]  /*18330*/  IMAD.MOV.U32 R117, RZ, RZ, 0x3ed0f5d2 ;  /* 0x3ed0f5d2ff757424 */ /* 0x000fe200078e00ff */
[----:B------:R-:W-:Y:S01]  /*18340*/  UMOV UR8, 0x3b39803f ;  /* 0x3b39803f00087882 */ /* 0x000fe20000000000 */
[----:B------:R-:W-:-:S04]  /*18350*/  UMOV UR9, 0x3c7abc9e ;  /* 0x3c7abc9e00097882 */ /* 0x000fc80000000000 */
[----:B------:R-:W-:Y:S01]  /*18360*/  @!P1 DMUL R26, R28, 1.80143985094819840000e+16 ;  /* 0x435000001c1a9828 */ /* 0x000fe20000000000 */
[----:B------:R-:W-:-:S09]  /*18370*/  IMAD.MOV.U32 R28, RZ, RZ, RZ ;  /* 0x000000ffff1c7224 */ /* 0x000fd200078e00ff */
[----:B------:R-:W-:Y:S01]  /*18380*/  @!P1 IMAD.MOV.U32 R29, RZ, RZ, R27 ;  /* 0x000000ffff1d9224 */ /* 0x000fe200078e001b */
[----:B------:R-:W-:Y:S01]  /*18390*/  @!P1 LEA.HI R25, R27, 0xffffffca, RZ, 0xc ;  /* 0xffffffca1b199811 */ /* 0x000fe200078f60ff */
[----:B------:R-:W-:Y:S02]  /*183a0*/  @!P1 IMAD.MOV.U32 R128, RZ, RZ, R26 ;  /* 0x000000ffff809224 */ /* 0x000fe400078e001a */
[----:B------:R-:W-:Y:S01]  /*183b0*/  IMAD.MOV.U32 R27, RZ, RZ, 0x43300000 ;  /* 0x43300000ff1b7424 */ /* 0x000fe200078e00ff */
[----:B------:R-:W-:Y:S01]  /*183c0*/  LOP3.LUT R129, R29, 0x800fffff, RZ, 0xc0, !PT ;  /* 0x800fffff1d817812 */ /* 0x000fe200078ec0ff */
[----:B------:R-:W-:-:S03]  /*183d0*/  VIADD R26, R25, 0xfffffc01 ;  /* 0xfffffc01191a7836 */ /* 0x000fc60000000000 */
[----:B------:R-:W-:-:S04]  /*183e0*/  LOP3.LUT R129, R129, 0x3ff00000, RZ, 0xfc, !PT ;  /* 0x3ff0000081817812 */ /* 0x000fc800078efcff */
[----:B------:R-:W-:-:S13]  /*183f0*/  ISETP.GE.U32.AND P2, PT, R129, 0x3ff6a09f, PT ;  /* 0x3ff6a09f8100780c */ /* 0x000fda0003f46070 */
[----:B------:R-:W-:Y:S01]  /*18400*/  @P2 IADD3 R29, PT, PT, R129, -0x100000, RZ ;  /* 0xfff00000811d2810 */ /* 0x000fe20007ffe0ff */
[----:B------:R-:W-:-:S04]  /*18410*/  @P2 VIADD R26, R25, 0xfffffc02 ;  /* 0xfffffc02191a2836 */ /* 0x000fc80000000000 */
[----:B------:R-:W-:Y:S01]  /*18420*/  @P2 IMAD.MOV.U32 R129, RZ, RZ, R29 ;  /* 0x000000ffff812224 */ /* 0x000fe200078e001d */
[----:B------:R-:W-:-:S05]  /*18430*/  LOP3.LUT R26, R26, 0x80000000, RZ, 0x3c, !PT ;  /* 0x800000001a1a7812 */ /* 0x000fca00078e3cff */
[C---:B------:R-:W-:Y:S02]  /*18440*/  DADD R120, R128.reuse, 1 ;  /* 0x3ff0000080787429 */ /* 0x040fe40000000000 */
[----:B------:R-:W-:-:S04]  /*18450*/  DADD R128, R128, -1 ;  /* 0xbff0000080807429 */ /* 0x000fc80000000000 */
[----:B------:R-:W0:Y:S02]  /*18460*/  MUFU.RCP64H R29, R121 ;  /* 0x00000079001d7308 */ /* 0x000e240000001800 */
[----:B0-----:R-:W-:-:S08]  /*18470*/  DFMA R114, -R120, R28, 1 ;  /* 0x3ff000007872742b */ /* 0x001fd0000000011c */
[----:B------:R-:W-:-:S08]  /*18480*/  DFMA R114, R114, R114, R114 ;  /* 0x000000727272722b */ /* 0x000fd00000000072 */
[----:B------:R-:W-:-:S08]  /*18490*/  DFMA R28, R28, R114, R28 ;  /* 0x000000721c1c722b */ /* 0x000fd0000000001c */
[----:B------:R-:W-:-:S08]  /*184a0*/  DMUL R114, R128, R28 ;  /* 0x0000001c80727228 */ /* 0x000fd00000000000 */
[----:B------:R-:W-:-:S08]  /*184b0*/  DFMA R114, R128, R28, R114 ;  /* 0x0000001c8072722b */ /* 0x000fd00000000072 */
[-C--:B------:R-:W-:Y:S02]  /*184c0*/  DMUL R118, R114, R114.reuse ;  /* 0x0000007272767228 */ /* 0x080fe40000000000 */
[----:B------:R-:W-:Y:S02]  /*184d0*/  DADD R134, R128, -R114 ;  /* 0x0000000080867229 */ /* 0x000fe40000000872 */
[----:B------:R-:W-:-:S04]  /*184e0*/  DMUL R120, R114, R114 ;  /* 0x0000007272787228 */ /* 0x000fc80000000000 */
[----:B------:R-:W-:Y:S01]  /*184f0*/  DFMA R116, R118, UR6, R116 ;  /* 0x0000000676747c2b */ /* 0x000fe20008000074 */
[----:B------:R-:W-:Y:S01]  /*18500*/  UMOV UR6, 0x75488a3f ;  /* 0x75488a3f00067882 */ /* 0x000fe20000000000 */
[----:B------:R-:W-:Y:S01]  /*18510*/  UMOV UR7, 0x3ef3b20a ;  /* 0x3ef3b20a00077882 */ /* 0x000fe20000000000 */
[----:B------:R-:W-:-:S05]  /*18520*/  DADD R134, R134, R134 ;  /* 0x0000000086867229 */ /* 0x000fca0000000086 */
[----:B------:R-:W-:Y:S01]  /*18530*/  DFMA R116, R118, R116, UR6 ;  /* 0x0000000676747e2b */ /* 0x000fe20008000074 */
[----:B------:R-:W-:Y:S01]  /*18540*/  UMOV UR6, 0xe4faecd5 ;  /* 0xe4faecd500067882 */ /* 0x000fe20000000000 */
[----:B------:R-:W-:Y:S01]  /*18550*/  UMOV UR7, 0x3f1745cd ;  /* 0x3f1745cd00077882 */ /* 0x000fe20000000000 */
[----:B------:R-:W-:-:S05]  /*18560*/  DFMA R128, R128, -R114, R134 ;  /* 0x800000728080722b */ /* 0x000fca0000000086 */
[----:B------:R-:W-:Y:S01]  /*18570*/  DFMA R116, R118, R116, UR6 ;  /* 0x0000000676747e2b */ /* 0x000fe20008000074 */
[----:B------:R-:W-:Y:S01]  /*18580*/  UMOV UR6, 0x258a578b ;  /* 0x258a578b00067882 */ /* 0x000fe20000000000 */
[----:B------:R-:W-:Y:S01]  /*18590*/  UMOV UR7, 0x3f3c71c7 ;  /* 0x3f3c71c700077882 */ /* 0x000fe20000000000 */
[----:B------:R-:W-:-:S05]  /*185a0*/  DMUL R28, R28, R128 ;  /* 0x000000801c1c7228 */ /* 0x000fca0000000000 */
[----:B------:R-:W-:Y:S01]  /*185b0*/  DFMA R116, R118, R116, UR6 ;  /* 0x0000000676747e2b */ /* 0x000fe20008000074 */
[----:B------:R-:W-:Y:S01]  /*185c0*/  UMOV UR6, 0x9242b910 ;  /* 0x9242b91000067882 */ /* 0x000fe20000000000 */
[----:B------:R-:W-:-:S03]  /*185d0*/  UMOV UR7, 0x3f624924 ;  /* 0x3f62492400077882 */ /* 0x000fc60000000000 */
[----:B------:R-:W-:Y:S01]  /*185e0*/  IADD3 R135, PT, PT, R29, 0x100000, RZ ;  /* 0x001000001d877810 */ /* 0x000fe20007ffe0ff */
[----:B------:R-:W-:Y:S02]  /*185f0*/  IMAD.MOV.U32 R134, RZ, RZ, R28 ;  /* 0x000000ffff867224 */ /* 0x000fe400078e001c */
[----:B------:R-:W-:Y:S01]  /*18600*/  DFMA R116, R118, R116, UR6 ;  /* 0x0000000676747e2b */ /* 0x000fe20008000074 */
[----:B------:R-:W-:Y:S01]  /*18610*/  UMOV UR6, 0x99999dfb ;  /* 0x99999dfb00067882 */ /* 0x000fe20000000000 */
[----:B------:R-:W-:-:S06]  /*18620*/  UMOV UR7, 0x3f899999 ;  /* 0x3f89999900077882 */ /* 0x000fcc0000000000 */
[----:B------:R-:W-:Y:S01]  /*18630*/  DFMA R130, R118, R116, UR6 ;  /* 0x0000000676827e2b */ /* 0x000fe20008000074 */
[----:B------:R-:W-:Y:S01]  /*18640*/  UMOV UR6, 0x55555555 ;  /* 0x5555555500067882 */ /* 0x000fe20000000000 */
[----:B------:R-:W-:-:S06]  /*18650*/  UMOV UR7, 0x3fb55555 ;  /* 0x3fb5555500077882 */ /* 0x000fcc0000000000 */
[----:B------:R-:W-:-:S08]  /*18660*/  DFMA R116, R118, R130, UR6 ;  /* 0x0000000676747e2b */ /* 0x000fd00008000082 */
[----:B------:R-:W-:Y:S01]  /*18670*/  DADD R132, -R116, UR6 ;  /* 0x0000000674847e29 */ /* 0x000fe20008000100 */
[----:B------:R-:W-:Y:S01]  /*18680*/  UMOV UR6, 0xb9e7b0 ;  /* 0x00b9e7b000067882 */ /* 0x000fe20000000000 */
[----:B------:R-:W-:-:S06]  /*18690*/  UMOV UR7, 0x3c46a4cb ;  /* 0x3c46a4cb00077882 */ /* 0x000fcc0000000000 */
[----:B------:R-:W-:Y:S02]  /*186a0*/  DFMA R132, R118, R130, R132 ;  /* 0x000000827684722b */ /* 0x000fe40000000084 */
[----:B------:R-:W-:-:S06]  /*186b0*/  DMUL R118, R114, R120 ;  /* 0x0000007872767228 */ /* 0x000fcc0000000000 */
[----:B------:R-:W-:Y:S01]  /*186c0*/  DADD R128, R132, -UR6 ;  /* 0x8000000684807e29 */ /* 0x000fe20008000000 */
[----:B------:R-:W-:Y:S01]  /*186d0*/  UMOV UR6, 0x80000000 ;  /* 0x8000000000067882 */ /* 0x000fe20000000000 */
[C---:B------:R-:W-:Y:S01]  /*186e0*/  DFMA R136, R114.reuse, R120, -R118 ;  /* 0x000000787288722b */ /* 0x040fe20000000876 */
[----:B------:R-:W-:Y:S01]  /*186f0*/  UMOV UR7, 0x43300000 ;  /* 0x4330000000077882 */ /* 0x000fe20000000000 */
[----:B------:R-:W-:Y:S02]  /*18700*/  DFMA R132, R114, R114, -R120 ;  /* 0x000000727284722b */ /* 0x000fe40000000878 */
[----:B------:R-:W-:Y:S01]  /*18710*/  DADD R26, R26, -UR6 ;  /* 0x800000061a1a7e29 */ /* 0x000fe20008000000 */
[----:B------:R-:W-:Y:S01]  /*18720*/  UMOV UR6, 0xfefa39ef ;  /* 0xfefa39ef00067882 */ /* 0x000fe20000000000 */
[----:B------:R-:W-:Y:S01]  /*18730*/  DADD R130, R116, R128 ;  /* 0x0000000074827229 */ /* 0x000fe20000000080 */
[----:B------:R-:W-:Y:S01]  /*18740*/  UMOV UR7, 0x3fe62e42 ;  /* 0x3fe62e4200077882 */ /* 0x000fe20000000000 */
[----:B------:R-:W-:-:S02]  /*18750*/  DFMA R136, R28, R120, R136 ;  /* 0x000000781c88722b */ /* 0x000fc40000000088 */
[----:B------:R-:W-:-:S04]  /*18760*/  DFMA R132, R114, R134, R132 ;  /* 0x000000867284722b */ /* 0x000fc80000000084 */
[----:B------:R-:W-:Y:S02]  /*18770*/  DMUL R120, R130, R118 ;  /* 0x0000007682787228 */ /* 0x000fe40000000000 */
[----:B------:R-:W-:Y:S02]  /*18780*/  DADD R134, R116, -R130 ;  /* 0x0000000074867229 */ /* 0x000fe40000000882 */
[----:B------:R-:W-:-:S04]  /*18790*/  DFMA R132, R114, R132, R136 ;  /* 0x000000847284722b */ /* 0x000fc80000000088 */
[----:B------:R-:W-:Y:S02]  /*187a0*/  DFMA R116, R130, R118, -R120 ;  /* 0x000000768274722b */ /* 0x000fe40000000878 */
[----:B------:R-:W-:-:S06]  /*187b0*/  DADD R134, R128, R134 ;  /* 0x0000000080867229 */ /* 0x000fcc0000000086 */
[----:B------:R-:W-:-:S08]  /*187c0*/  DFMA R116, R130, R132, R116 ;  /* 0x000000848274722b */ /* 0x000fd00000000074 */
[----:B------:R-:W-:-:S08]  /*187d0*/  DFMA R134, R134, R118, R116 ;  /* 0x000000768686722b */ /* 0x000fd00000000074 */
[----:B------:R-:W-:-:S08]  /*187e0*/  DADD R118, R120, R134 ;  /* 0x0000000078767229 */ /* 0x000fd00000000086 */
[--C-:B------:R-:W-:Y:S02]  /*187f0*/  DADD R116, R114, R118.reuse ;  /* 0x0000000072747229 */ /* 0x100fe40000000076 */
[----:B------:R-:W-:-:S06]  /*18800*/  DADD R120, R120, -R118 ;  /* 0x0000000078787229 */ /* 0x000fcc0000000876 */
[----:B------:R-:W-:Y:S02]  /*18810*/  DADD R114, R114, -R116 ;  /* 0x0000000072727229 */ /* 0x000fe40000000874 */
[----:B------:R-:W-:-:S06]  /*18820*/  DADD R120, R134, R120 ;  /* 0x0000000086787229 */ /* 0x000fcc0000000078 */
[----:B------:R-:W-:-:S08]  /*18830*/  DADD R114, R118, R114 ;  /* 0x0000000076727229 */ /* 0x000fd00000000072 */
[----:B------:R-:W-:-:S08]  /*18840*/  DADD R114, R120, R114 ;  /* 0x0000000078727229 */ /* 0x000fd00000000072 */
[----:B------:R-:W-:-:S08]  /*18850*/  DADD R28, R28, R114 ;  /* 0x000000001c1c7229 */ /* 0x000fd00000000072 */
[----:B------:R-:W-:-:S08]  /*18860*/  DADD R114, R116, R28 ;  /* 0x0000000074727229 */ /* 0x000fd0000000001c */
[--C-:B------:R-:W-:Y:S02]  /*18870*/  DFMA R118, R26, UR6, R114.reuse ;  /* 0x000000061a767c2b */ /* 0x100fe40008000072 */
[----:B------:R-:W-:-:S06]  /*18880*/  DADD R116, R116, -R114 ;  /* 0x0000000074747229 */ /* 0x000fcc0000000872 */
[----:B------:R-:W-:Y:S02]  /*18890*/  DFMA R120, R26, -UR6, R118 ;  /* 0x800000061a787c2b */ /* 0x000fe40008000076 */
[----:B------:R-:W-:Y:S01]  /*188a0*/  DADD R116, R28, R116 ;  /* 0x000000001c747229 */ /* 0x000fe20000000074 */
[----:B------:R-:W-:Y:S01]  /*188b0*/  IMAD.MOV.U32 R29, RZ, RZ, R13 ;  /* 0x000000ffff1d7224 */ /* 0x000fe200078e000d */
[----:B------:R-:W-:-:S04]  /*188c0*/  MOV R28, R24 ;  /* 0x00000018001c7202 */ /* 0x000fc80000000f00 */
[----:B------:R-:W-:Y:S01]  /*188d0*/  DADD R120, -R114, R120 ;  /* 0x0000000072787229 */ /* 0x000fe20000000178 */
[C---:B------:R-:W-:Y:S01]  /*188e0*/  IMAD.SHL.U32 R13, R29.reuse, 0x2, RZ ;  /* 0x000000021d0d7824 */ /* 0x040fe200078e00ff */
[----:B------:R-:W-:-:S04]  /*188f0*/  LOP3.LUT R24, R29, 0xff0fffff, RZ, 0xc0, !PT ;  /* 0xff0fffff1d187812 */ /* 0x000fc800078ec0ff */
[----:B------:R-:W-:Y:S02]  /*18900*/  ISETP.GT.U32.AND P1, PT, R13, -0x2000001, PT ;  /* 0xfdffffff0d00780c */ /* 0x000fe40003f24070 */
[----:B------:R-:W-:Y:S02]  /*18910*/  DADD R116, R116, -R120 ;  /* 0x0000000074747229 */ /* 0x000fe40000000878 */
[----:B------:R-:W-:Y:S01]  /*18920*/  SEL R25, R24, R29, P1 ;  /* 0x0000001d18197207 */ /* 0x000fe20000800000 */
[----:B------:R-:W-:-:S05]  /*18930*/  IMAD.MOV.U32 R24, RZ, RZ, R28 ;  /* 0x000000ffff187224 */ /* 0x000fca00078e001c */
[----:B------:R-:W-:-:S08]  /*18940*/  DFMA R26, R26, UR8, R116 ;  /* 0x000000081a1a7c2b */ /* 0x000fd00008000074 */
[----:B------:R-:W-:-:S08]  /*18950*/  DADD R114, R118, R26 ;  /* 0x0000000076727229 */ /* 0x000fd0000000001a */
[----:B------:R-:W-:Y:S02]  /*18960*/  DADD R118, R118, -R114 ;  /* 0x0000000076767229 */ /* 0x000fe40000000872 */
[----:B------:R-:W-:-:S06]  /*18970*/  DMUL R28, R114, R24 ;  /* 0x00000018721c7228 */ /* 0x000fcc0000000000 */
[----:B------:R-:W-:Y:S02]  /*18980*/  DADD R118, R26, R118 ;  /* 0x000000001a767229 */ /* 0x000fe40000000076 */
[----:B------:R-:W-:-:S08]  /*18990*/  DFMA R114, R114, R24, -R28 ;  /* 0x000000187272722b */ /* 0x000fd0000000081c */
[----:B------:R-:W-:Y:S01]  /*189a0*/  DFMA R114, R118, R24, R114 ;  /* 0x000000187672722b */ /* 0x000fe20000000072 */
[----:B------:R-:W-:Y:S01]  /*189b0*/  IMAD.MOV.U32 R24, RZ, RZ, 0x652b82fe ;  /* 0x652b82feff187424 */ /* 0x000fe200078e00ff */
[----:B------:R-:W-:-:S06]  /*189c0*/  MOV R25, 0x3ff71547 ;  /* 0x3ff7154700197802 */ /* 0x000fcc0000000f00 */
[----:B------:R-:W-:-:S08]  /*189d0*/  DADD R116, R28, R114 ;  /* 0x000000001c747229 */ /* 0x000fd00000000072 */
[----:B------:R-:W-:Y:S02]  /*189e0*/  DFMA R24, R116, R24, 6.75539944105574400000e+15 ;  /* 0x433800007418742b */ /* 0x000fe40000000018 */
[----:B------:R-:W-:Y:S01]  /*189f0*/  FSETP.GEU.AND P1, PT, |R117|, 4.1917929649353027344, PT ;  /* 0x4086232b7500780b */ /* 0x000fe20003f2e200 */
[----:B------:R-:W-:-:S05]  /*18a00*/  DADD R28, R28, -R116 ;  /* 0x000000001c1c7229 */ /* 0x000fca0000000874 */
[----:B------:R-:W-:-:S03]  /*18a10*/  DADD R26, R24, -6.75539944105574400000e+15 ;  /* 0xc3380000181a7429 */ /* 0x000fc60000000000 */
[----:B------:R-:W-:-:S05]  /*18a20*/  DADD R28, R114, R28 ;  /* 0x00000000721c7229 */ /* 0x000fca000000001c */
        /* <DEDUP_REMOVED lines=50> */
.L_x_364:
[----:B------:R-:W-:Y:S01]  /*18d50*/  DFMA R28, R28, R114, R114 ;  /* 0x000000721c1c722b */ /* 0x000fe20000000072 */
[----:B------:R-:W-:Y:S01]  /*18d60*/  IMAD.MOV.U32 R13, RZ, RZ, 0x0 ;  /* 0x00000000ff0d7424 */ /* 0x000fe200078e00ff */
[----:B------:R-:W-:-:S08]  /*18d70*/  DSETP.NEU.AND P1, PT, |R114|, +INF , PT ;  /* 0x7ff000007200742a */ /* 0x000fd00003f2d200 */
[----:B------:R-:W-:Y:S02]  /*18d80*/  FSEL R130, R114, R28, !P1 ;  /* 0x0000001c72827208 */ /* 0x000fe40004800000 */
[----:B------:R-:W-:Y:S01]  /*18d90*/  FSEL R131, R115, R29, !P1 ;  /* 0x0000001d73837208 */ /* 0x000fe20004800000 */
[----:B------:R-:W-:Y:S06]  /*18da0*/  RET.REL.NODEC R12 `(_Z12computeStateP4cellPddS0_P6cellGs) ;  /* 0xfffffe700c947950 */ /* 0x000fec0003c3ffff */
.L_x_365:
        /* <DEDUP_REMOVED lines=13> */
.L_x_370:


//--------------------- .text._Z17initialConditionsP4cellPf --------------------------
	.section	.text._Z17initialConditionsP4cellPf,"ax",@progbits
	.align	128
        .global         _Z17initialConditionsP4cellPf
        .type           _Z17initialConditionsP4cellPf,@function
        .size           _Z17initialConditionsP4cellPf,(.L_x_375 - _Z17initialConditionsP4cellPf)
        .other          _Z17initialConditionsP4cellPf,@"STO_CUDA_ENTRY STV_DEFAULT"
_Z17initialConditionsP4cellPf:
.text._Z17initialConditionsP4cellPf:
        /* <DEDUP_REMOVED lines=9> */
[----:B-1----:R-:W2:Y:S01]  /*0090*/  LDG.E R6, desc[UR4][R4.64] ;  /* 0x0000000404067981 */ /* 0x002ea2000c1e1900 */
[----:B---3--:R-:W-:Y:S01]  /*00a0*/  IMAD.WIDE R2, R9, 0xe8, R2 ;  /* 0x000000e809027825 */ /* 0x008fe200078e0202 */
[----:B--2---:R-:W0:Y:S04]  /*00b0*/  F2F.F64.F32 R6, R6 ;  /* 0x0000000600067310 */ /* 0x004e280000201800 */
[----:B0-----:R0:W-:Y:S04]  /*00c0*/  STG.E.64 desc[UR4][R2.64+0x8], R6 ;  /* 0x0000080602007986 */ /* 0x0011e8000c101b04 */
[----:B------:R-:W2:Y:S02]  /*00d0*/  LDG.E R8, desc[UR4][R4.64+0x2710] ;  /* 0x0027100404087981 */ /* 0x000ea4000c1e1900 */
[----:B--2---:R-:W1:Y:S02]  /*00e0*/  F2F.F64.F32 R8, R8 ;  /* 0x0000000800087310 */ /* 0x004e640000201800 */
[----:B-1----:R1:W-:Y:S04]  /*00f0*/  STG.E.64 desc[UR4][R2.64+0x10], R8 ;  /* 0x0000100802007986 */ /* 0x0023e8000c101b04 */
[----:B------:R-:W2:Y:S02]  /*0100*/  LDG.E R10, desc[UR4][R4.64+0x4e20] ;  /* 0x004e2004040a7981 */ /* 0x000ea4000c1e1900 */
[----:B--2---:R-:W2:Y:S02]  /*0110*/  F2F.F64.F32 R10, R10 ;  /* 0x0000000a000a7310 */ /* 0x004ea40000201800 */
[----:B--2---:R2:W-:Y:S04]  /*0120*/  STG.E.64 desc[UR4][R2.64], R10 ;  /* 0x0000000a02007986 */ /* 0x0045e8000c101b04 */
[----:B------:R-:W3:Y:S02]  /*0130*/  LDG.E R12, desc[UR4][R4.64+0x7530] ;  /* 0x00753004040c7981 */ /* 0x000ee4000c1e1900 */
[----:B---3--:R-:W3:Y:S02]  /*0140*/  F2F.F64.F32 R12, R12 ;  /* 0x0000000c000c7310 */ /* 0x008ee40000201800 */
[----:B---3--:R3:W-:Y:S04]  /*0150*/  STG.E.64 desc[UR4][R2.64+0x18], R12 ;  /* 0x0000180c02007986 */ /* 0x0087e8000c101b04 */
[----:B------:R-:W0:Y:S02]  /*0160*/  LDG.E R0, desc[UR4][R4.64+0x9c40] ;  /* 0x009c400404007981 */ /* 0x000e24000c1e1900 */
[----:B0-----:R-:W0:Y:S02]  /*0170*/  F2F.F64.F32 R6, R0 ;  /* 0x0000000000067310 */ /* 0x001e240000201800 */
[----:B0-----:R0:W-:Y:S04]  /*0180*/  STG.E.64 desc[UR4][R2.64+0x20], R6 ;  /* 0x0000200602007986 */ /* 0x0011e8000c101b04 */
[----:B------:R-:W1:Y:S02]  /*0190*/  LDG.E R14, desc[UR4][R4.64+0xc350] ;  /* 0x00c35004040e7981 */ /* 0x000e64000c1e1900 */
[----:B-1----:R-:W1:Y:S02]  /*01a0*/  F2F.F64.F32 R8, R14 ;  /* 0x0000000e00087310 */ /* 0x002e640000201800 */
        /* <DEDUP_REMOVED lines=60> */
[----:B-1----:R-:W-:Y:S04]  /*0570*/  STG.E.64 desc[UR4][R2.64+0xc8], R8 ;  /* 0x0000c80802007986 */ /* 0x002fe8000c101b04 */
[----:B------:R-:W2:Y:S02]  /*0580*/  LDG.E R15, desc[UR4][R4.64+0x3f7a0] ;  /* 0x03f7a004040f7981 */ /* 0x000ea4000c1e1900 */
[----:B--2---:R-:W1:Y:S02]  /*0590*/  F2F.F64.F32 R10, R15 ;  /* 0x0000000f000a7310 */ /* 0x004e640000201800 */
[----:B-1----:R-:W-:Y:S04]  /*05a0*/  STG.E.64 desc[UR4][R2.64+0xd0], R10 ;  /* 0x0000d00a02007986 */ /* 0x002fe8000c101b04 */
[----:B------:R-:W3:Y:S02]  /*05b0*/  LDG.E R16, desc[UR4][R4.64+0x41eb0] ;  /* 0x041eb00404107981 */ /* 0x000ee4000c1e1900 */
[----:B---3--:R-:W1:Y:S02]  /*05c0*/  F2F.F64.F32 R12, R16 ;  /* 0x00000010000c7310 */ /* 0x008e640000201800 */
[----:B-1----:R-:W-:Y:S04]  /*05d0*/  STG.E.64 desc[UR4][R2.64+0xd8], R12 ;  /* 0x0000d80c02007986 */ /* 0x002fe8000c101b04 */
[----:B------:R-:W0:Y:S02]  /*05e0*/  LDG.E R0, desc[UR4][R4.64+0x445c0] ;  /* 0x0445c00404007981 */ /* 0x000e24000c1e1900 */
[----:B0-----:R-:W0:Y:S02]  /*05f0*/  F2F.F64.F32 R6, R0 ;  /* 0x0000000000067310 */ /* 0x001e240000201800 */
[----:B0-----:R-:W-:Y:S01]  /*0600*/  STG.E.64 desc[UR4][R2.64+0xe0], R6 ;  /* 0x0000e00602007986 */ /* 0x001fe2000c101b04 */
[----:B------:R-:W-:Y:S05]  /*0610*/  EXIT ;  /* 0x000000000000794d */ /* 0x000fea0003800000 */
.L_x_366:
        /* <DEDUP_REMOVED lines=14> */
.L_x_375:


//--------------------- .text._Z19assignHeterogeneityP6cellGsPf --------------------------
	.section	.text._Z19assignHeterogeneityP6cellGsPf,"ax",@progbits
	.align	128
        .global         _Z19assignHeterogeneityP6cellGsPf
        .type           _Z19assignHeterogeneityP6cellGsPf,@function
        .size           _Z19assignHeterogeneityP6cellGsPf,(.L_x_376 - _Z19assignHeterogeneityP6cellGsPf)
        .other          _Z19assignHeterogeneityP6cellGsPf,@"STO_CUDA_ENTRY STV_DEFAULT"
_Z19assignHeterogeneityP6cellGsPf:
.text._Z19assignHeterogeneityP6cellGsPf:
        /* <DEDUP_REMOVED lines=36> */
[----:B0-----:R-:W-:Y:S04]  /*0240*/  STG.E.64 desc[UR4][R4.64+0x40], R6 ;  /* 0x0000400604007986 */ /* 0x001fe8000c101b04 */
[----:B------:R-:W1:Y:S02]  /*0250*/  LDG.E R14, desc[UR4][R2.64+0x15f90] ;  /* 0x015f9004020e7981 */ /* 0x000e64000c1e1900 */
[----:B-1----:R-:W0:Y:S02]  /*0260*/  F2F.F64.F32 R8, R14 ;  /* 0x0000000e00087310 */ /* 0x002e240000201800 */
[----:B0-----:R-:W-:Y:S04]  /*0270*/  STG.E.64 desc[UR4][R4.64+0x48], R8 ;  /* 0x0000480804007986 */ /* 0x001fe8000c101b04 */
[----:B------:R-:W2:Y:S02]  /*0280*/  LDG.E R15, desc[UR4][R2.64+0x186a0] ;  /* 0x0186a004020f7981 */ /* 0x000ea4000c1e1900 */
[----:B--2---:R-:W0:Y:S02]  /*0290*/  F2F.F64.F32 R10, R15 ;  /* 0x0000000f000a7310 */ /* 0x004e240000201800 */
[----:B0-----:R-:W-:Y:S04]  /*02a0*/  STG.E.64 desc[UR4][R4.64+0x50], R10 ;  /* 0x0000500a04007986 */ /* 0x001fe8000c101b04 */
[----:B------:R-:W3:Y:S02]  /*02b0*/  LDG.E R16, desc[UR4][R2.64+0x1adb0] ;  /* 0x01adb00402107981 */ /* 0x000ee4000c1e1900 */
[----:B---3--:R-:W0:Y:S02]  /*02c0*/  F2F.F64.F32 R12, R16 ;  /* 0x00000010000c7310 */ /* 0x008e240000201800 */
[----:B0-----:R-:W-:Y:S01]  /*02d0*/  STG.E.64 desc[UR4][R4.64+0x58], R12 ;  /* 0x0000580c04007986 */ /* 0x001fe2000c101b04 */
[----:B------:R-:W-:Y:S05]  /*02e0*/  EXIT ;  /* 0x000000000000794d */ /* 0x000fea0003800000 */
.L_x_367:
        /* <DEDUP_REMOVED lines=9> */
.L_x_376:


//--------------------- .nv.global.init           --------------------------
	.section	.nv.global.init,"aw",@progbits
	.align	4
.nv.global.init:
	.type		mrg32k3aM1SubSeq,@object
	.size		mrg32k3aM1SubSeq,(mrg32k3aM2SubSeq - mrg32k3aM1SubSeq)
mrg32k3aM1SubSeq:
        /*0000*/ 	.byte	0x0b, 0xcc, 0xee, 0x04, 0x73, 0x29, 0x8b, 0x6f, 0xf6, 0x53, 0x03, 0xf6, 0x23, 0xf6, 0xea, 0xda
        /* <DEDUP_REMOVED lines=125> */
	.type		mrg32k3aM2SubSeq,@object
	.size		mrg32k3aM2SubSeq,(mrg32k3aM1 - mrg32k3aM2SubSeq)
mrg32k3aM2SubSeq:
        /* <DEDUP_REMOVED lines=126> */
	.type		mrg32k3aM1,@object
	.size		mrg32k3aM1,(mrg32k3aM1Seq - mrg32k3aM1)
mrg32k3aM1:
        /* <DEDUP_REMOVED lines=144> */
	.type		mrg32k3aM1Seq,@object
	.size		mrg32k3aM1Seq,(mrg32k3aM2 - mrg32k3aM1Seq)
mrg32k3aM1Seq:
        /* <DEDUP_REMOVED lines=144> */
	.type		mrg32k3aM2,@object
	.size		mrg32k3aM2,(mrg32k3aM2Seq - mrg32k3aM2)
mrg32k3aM2:
        /* <DEDUP_REMOVED lines=144> */
	.type		mrg32k3aM2Seq,@object
	.size		mrg32k3aM2Seq,(precalc_xorwow_matrix - mrg32k3aM2Seq)
mrg32k3aM2Seq:
        /* <DEDUP_REMOVED lines=144> */
	.type		precalc_xorwow_matrix,@object
	.size		precalc_xorwow_matrix,(precalc_xorwow_offset_matrix - precalc_xorwow_matrix)
precalc_xorwow_matrix:
        /* <DEDUP_REMOVED lines=6400> */
	.type		precalc_xorwow_offset_matrix,@object
	.size		precalc_xorwow_offset_matrix,(.L_1 - precalc_xorwow_offset_matrix)
precalc_xorwow_offset_matrix:
        /* <DEDUP_REMOVED lines=6400> */
.L_1:


//--------------------- .nv.shared.reserved.0     --------------------------
	.section	.nv.shared.reserved.0,"aw",@nobits
	.weak		__nv_reservedSMEM_offset_0_alias
	.size		__nv_reservedSMEM_offset_0_alias, 0, 64
	.other		__nv_reservedSMEM_offset_0_alias,@"STO_CUDA_RESERVED_SHARED STV_DEFAULT"
__nv_reservedSMEM_offset_0_alias:
	.zero		0
	.zero		64


//--------------------- .nv.constant0._Z13updateVoltageP4cellPd --------------------------
	.section	.nv.constant0._Z13updateVoltageP4cellPd,"a",@progbits
	.sectionflags	@""
	.align	4
.nv.constant0._Z13updateVoltageP4cellPd:
	.zero		912


//--------------------- .nv.constant0._Z14computeVoltageP4cellPdS1_di --------------------------
	.section	.nv.constant0._Z14computeVoltageP4cellPdS1_di,"a",@progbits
	.sectionflags	@""
	.align	4
.nv.constant0._Z14computeVoltageP4cellPdS1_di:
	.zero		932


//--------------------- .nv.constant0._Z11updateStateP4cellS0_ --------------------------
	.section	.nv.constant0._Z11updateStateP4cellS0_,"a",@progbits
	.sectionflags	@""
	.align	4
.nv.constant0._Z11updateStateP4cellS0_:
	.zero		912


//--------------------- .nv.constant0._Z12computeStateP4cellPddS0_P6cellGs --------------------------
	.section	.nv.constant0._Z12computeStateP4cellPddS0_P6cellGs,"a",@progbits
	.sectionflags	@""
	.align	4
.nv.constant0._Z12computeStateP4cellPddS0_P6cellGs:
	.zero		936


//--------------------- .nv.constant0._Z17initialConditionsP4cellPf --------------------------
	.section	.nv.constant0._Z17initialConditionsP4cellPf,"a",@progbits
	.sectionflags	@""
	.align	4
.nv.constant0._Z17initialConditionsP4cellPf:
	.zero		912


//--------------------- .nv.constant0._Z19assignHeterogeneityP6cellGsPf --------------------------
	.section	.nv.constant0._Z19assignHeterogeneityP6cellGsPf,"a",@progbits
	.sectionflags	@""
	.align	4
.nv.constant0._Z19assignHeterogeneityP6cellGsPf:
	.zero		912


//--------------------- SYMBOLS --------------------------

	.type		.nv.reservedSmem.offset0,@object
	.size		.nv.reservedSmem.offset0,0x4
